def attn_fwd(
    Q,
    K,
    V,
    Out,
    Lse,
    sm_scale,
    stride_qz,
    stride_qh,
    stride_qm,
    stride_qk,
    stride_kz,
    stride_kh,
    stride_kn,
    stride_kk,
    stride_vz,
    stride_vh,
    stride_vn,
    stride_vk,
    stride_oz,
    stride_oh,
    stride_om,
    stride_ok,
    seqlen_q,
    seqlen_k,
    BLOCK_M: tl.constexpr,
    BLOCK_N: tl.constexpr,
    HEAD_DIM: tl.constexpr,
    CAUSAL: tl.constexpr,
):
    start_m = tl.program_id(0)
    off_hz = tl.program_id(1)
    q_off = off_hz * stride_qh
    k_off = off_hz * stride_kh
    v_off = off_hz * stride_vh
    offs_m = start_m * BLOCK_M + tl.arange(0, BLOCK_M)
    offs_d = tl.arange(0, HEAD_DIM)
    offs_n = tl.arange(0, BLOCK_N)
    q_ptrs = Q + q_off + offs_m[:, None] * stride_qm + offs_d[None, :] * stride_qk
    k_ptrs = K + k_off + offs_d[:, None] * stride_kk + offs_n[None, :] * stride_kn
    v_ptrs = V + v_off + offs_n[:, None] * stride_vn + offs_d[None, :] * stride_vk
    m_i = tl.full([BLOCK_M], float("-inf"), dtype=tl.float32)
    l_i = tl.zeros([BLOCK_M], dtype=tl.float32) + 1.0
    acc = tl.zeros([BLOCK_M, HEAD_DIM], dtype=tl.float32)
    q = tl.load(q_ptrs)
    acc, l_i, m_i = _attn_fwd_inner(
        acc,
        l_i,
        m_i,
        q,
        k_ptrs,
        v_ptrs,
        sm_scale,
        stride_kn,
        stride_vn,
        start_m,
        seqlen_k,
        BLOCK_M,
        BLOCK_N,
        HEAD_DIM,
        CAUSAL,
    )
    acc = acc / l_i[:, None]
    lse = m_i + tl.math.log2(l_i) / 1.4426950408889634
    o_ptrs = (
        Out
        + off_hz * stride_oh
        + offs_m[:, None] * stride_om
        + offs_d[None, :] * stride_ok
    )
    tl.store(o_ptrs, acc.to(Out.dtype.element_ty))
    tl.store(Lse + off_hz * seqlen_q + offs_m, lse)

# config = {"BLOCK_M": 128, "BLOCK_N": 64, "HEAD_DIM": 256, "arch": "sm_80", "causal": true, "dtype": "fp16", "num_stages": 2, "num_warps": 4}
# arch = sm_80


// ===== COMPILED SASS (sm_80) =====

	.target	sm_80

	.elftype	@"ET_EXEC"


//--------------------- .note.nv.tkinfo           --------------------------
	.section	.note.nv.tkinfo,"",@"SHT_NOTE"
	.sectionflags	@"SHF_NOTE_NV_TKINFO"
	.tkinfo
        /*0018*/ 	.word	0x00000002
        /*0030*/ 	.string	""
        /*0030*/ 	.string	"ptxas"
        /*0030*/ 	.string	"Cuda compilation tools, release 13.0, V13.0.88"
        /*0030*/ 	.string	"Build cuda_13.0.r13.0/compiler.36424714_0"
        /*0030*/ 	.string	"-v  -suppress-debug-info  -lineinfo  -arch sm_80 "



//--------------------- .note.nv.cuinfo           --------------------------
	.section	.note.nv.cuinfo,"",@"SHT_NOTE"
	.sectionflags	@"SHF_NOTE_NV_CUINFO"
        /*0018*/ 	.short	0x0002
        /*001a*/ 	.short	0x0050
        /*001c*/ 	.short	0x0082
	.zero		2


//--------------------- .nv.info                  --------------------------
	.section	.nv.info,"",@"SHT_CUDA_INFO"
	.align	4


	//----- nvinfo : EIATTR_REGCOUNT
	.align		4
        /*0000*/ 	.byte	0x04, 0x2f
        /*0002*/ 	.short	(.L_2 - .L_1)
	.align		4
.L_1:
        /*0004*/ 	.word	index@(attn_fwd)
        /*0008*/ 	.word	0x00000020


	//----- nvinfo : EIATTR_FRAME_SIZE
	.align		4
.L_2:
        /*000c*/ 	.byte	0x04, 0x11
        /*000e*/ 	.short	(.L_4 - .L_3)
	.align		4
.L_3:
        /*0010*/ 	.word	index@(attn_fwd)
        /*0014*/ 	.word	0x000024f0


	//----- nvinfo : EIATTR_MIN_STACK_SIZE
	.align		4
.L_4:
        /*0018*/ 	.byte	0x04, 0x12
        /*001a*/ 	.short	(.L_6 - .L_5)
	.align		4
.L_5:
        /*001c*/ 	.word	index@(attn_fwd)
        /*0020*/ 	.word	0x000024f0
.L_6:


//--------------------- .nv.info.attn_fwd         --------------------------
	.section	.nv.info.attn_fwd,"",@"SHT_CUDA_INFO"
	.sectionflags	@""
	.align	4


	//----- nvinfo : EIATTR_CUDA_API_VERSION
	.align		4
        /*0000*/ 	.byte	0x04, 0x37
        /*0002*/ 	.short	(.L_8 - .L_7)
.L_7:
        /*0004*/ 	.word	0x00000082


	//----- nvinfo : EIATTR_SW2861232_WAR
	.align		4
.L_8:
        /*0008*/ 	.byte	0x01, 0x35
	.zero		2


	//----- nvinfo : EIATTR_PARAM_CBANK
	.align		4
        /*000c*/ 	.byte	0x04, 0x0a
        /*000e*/ 	.short	(.L_10 - .L_9)
	.align		4
.L_9:
        /*0010*/ 	.word	index@(.nv.constant0.attn_fwd)
        /*0014*/ 	.short	0x0160
        /*0016*/ 	.short	0x0088


	//----- nvinfo : EIATTR_CBANK_PARAM_SIZE
	.align		4
.L_10:
        /*0018*/ 	.byte	0x03, 0x19
        /*001a*/ 	.short	0x0088


	//----- nvinfo : EIATTR_KPARAM_INFO
	.align		4
        /*001c*/ 	.byte	0x04, 0x17
        /*001e*/ 	.short	(.L_12 - .L_11)
.L_11:
        /*0020*/ 	.word	0x00000000
        /*0024*/ 	.short	0x0019
        /*0026*/ 	.short	0x0080
        /*0028*/ 	.byte	0x00, 0xf4, 0x21, 0x00


	//----- nvinfo : EIATTR_KPARAM_INFO
	.align		4
.L_12:
        /*002c*/ 	.byte	0x04, 0x17
        /*002e*/ 	.short	(.L_14 - .L_13)
.L_13:
        /*0030*/ 	.word	0x00000000
        /*0034*/ 	.short	0x0018
        /*0036*/ 	.short	0x0078
        /*0038*/ 	.byte	0x00, 0xf4, 0x21, 0x00


	//----- nvinfo : EIATTR_KPARAM_INFO
	.align		4
.L_14:
        /*003c*/ 	.byte	0x04, 0x17
        /*003e*/ 	.short	(.L_16 - .L_15)
.L_15:
        /*0040*/ 	.word	0x00000000
        /*0044*/ 	.short	0x0017
        /*0046*/ 	.short	0x0070
        /*0048*/ 	.byte	0x00, 0xf0, 0x11, 0x00


	//----- nvinfo : EIATTR_KPARAM_INFO
	.align		4
.L_16:
        /*004c*/ 	.byte	0x04, 0x17
        /*004e*/ 	.short	(.L_18 - .L_17)
.L_17:
        /*0050*/ 	.word	0x00000000
        /*0054*/ 	.short	0x0016
        /*0056*/ 	.short	0x006c
        /*0058*/ 	.byte	0x00, 0xf0, 0x11, 0x00


	//----- nvinfo : EIATTR_KPARAM_INFO
	.align		4
.L_18:
        /*005c*/ 	.byte	0x04, 0x17
        /*005e*/ 	.short	(.L_20 - .L_19)
.L_19:
        /*0060*/ 	.word	0x00000000
        /*0064*/ 	.short	0x0015
        /*0066*/ 	.short	0x0068
        /*0068*/ 	.byte	0x00, 0xf0, 0x11, 0x00


	//----- nvinfo : EIATTR_KPARAM_INFO
	.align		4
.L_20:
        /*006c*/ 	.byte	0x04, 0x17
        /*006e*/ 	.short	(.L_22 - .L_21)
.L_21:
        /*0070*/ 	.word	0x00000000
        /*0074*/ 	.short	0x0014
        /*0076*/ 	.short	0x0064
        /*0078*/ 	.byte	0x00, 0xf0, 0x11, 0x00


	//----- nvinfo : EIATTR_KPARAM_INFO
	.align		4
.L_22:
        /*007c*/ 	.byte	0x04, 0x17
        /*007e*/ 	.short	(.L_24 - .L_23)
.L_23:
        /*0080*/ 	.word	0x00000000
        /*0084*/ 	.short	0x0013
        /*0086*/ 	.short	0x0060
        /*0088*/ 	.byte	0x00, 0xf0, 0x11, 0x00


	//----- nvinfo : EIATTR_KPARAM_INFO
	.align		4
.L_24:
        /*008c*/ 	.byte	0x04, 0x17
        /*008e*/ 	.short	(.L_26 - .L_25)
.L_25:
        /*0090*/ 	.word	0x00000000
        /*0094*/ 	.short	0x0012
        /*0096*/ 	.short	0x005c
        /*0098*/ 	.byte	0x00, 0xf0, 0x11, 0x00


	//----- nvinfo : EIATTR_KPARAM_INFO
	.align		4
.L_26:
        /*009c*/ 	.byte	0x04, 0x17
        /*009e*/ 	.short	(.L_28 - .L_27)
.L_27:
        /*00a0*/ 	.word	0x00000000
        /*00a4*/ 	.short	0x0011
        /*00a6*/ 	.short	0x0058
        /*00a8*/ 	.byte	0x00, 0xf0, 0x11, 0x00


	//----- nvinfo : EIATTR_KPARAM_INFO
	.align		4
.L_28:
        /*00ac*/ 	.byte	0x04, 0x17
        /*00ae*/ 	.short	(.L_30 - .L_29)
.L_29:
        /*00b0*/ 	.word	0x00000000
        /*00b4*/ 	.short	0x0010
        /*00b6*/ 	.short	0x0054
        /*00b8*/ 	.byte	0x00, 0xf0, 0x11, 0x00


	//----- nvinfo : EIATTR_KPARAM_INFO
	.align		4
.L_30:
        /*00bc*/ 	.byte	0x04, 0x17
        /*00be*/ 	.short	(.L_32 - .L_31)
.L_31:
        /*00c0*/ 	.word	0x00000000
        /*00c4*/ 	.short	0x000f
        /*00c6*/ 	.short	0x0050
        /*00c8*/ 	.byte	0x00, 0xf0, 0x11, 0x00


	//----- nvinfo : EIATTR_KPARAM_INFO
	.align		4
.L_32:
        /*00cc*/ 	.byte	0x04, 0x17
        /*00ce*/ 	.short	(.L_34 - .L_33)
.L_33:
        /*00d0*/ 	.word	0x00000000
        /*00d4*/ 	.short	0x000e
        /*00d6*/ 	.short	0x004c
        /*00d8*/ 	.byte	0x00, 0xf0, 0x11, 0x00


	//----- nvinfo : EIATTR_KPARAM_INFO
	.align		4
.L_34:
        /*00dc*/ 	.byte	0x04, 0x17
        /*00de*/ 	.short	(.L_36 - .L_35)
.L_35:
        /*00e0*/ 	.word	0x00000000
        /*00e4*/ 	.short	0x000d
        /*00e6*/ 	.short	0x0048
        /*00e8*/ 	.byte	0x00, 0xf0, 0x11, 0x00


	//----- nvinfo : EIATTR_KPARAM_INFO
	.align		4
.L_36:
        /*00ec*/ 	.byte	0x04, 0x17
        /*00ee*/ 	.short	(.L_38 - .L_37)
.L_37:
        /*00f0*/ 	.word	0x00000000
        /*00f4*/ 	.short	0x000c
        /*00f6*/ 	.short	0x0044
        /*00f8*/ 	.byte	0x00, 0xf0, 0x11, 0x00


	//----- nvinfo : EIATTR_KPARAM_INFO
	.align		4
.L_38:
        /*00fc*/ 	.byte	0x04, 0x17
        /*00fe*/ 	.short	(.L_40 - .L_39)
.L_39:
        /*0100*/ 	.word	0x00000000
        /*0104*/ 	.short	0x000b
        /*0106*/ 	.short	0x0040
        /*0108*/ 	.byte	0x00, 0xf0, 0x11, 0x00


	//----- nvinfo : EIATTR_KPARAM_INFO
	.align		4
.L_40:
        /*010c*/ 	.byte	0x04, 0x17
        /*010e*/ 	.short	(.L_42 - .L_41)
.L_41:
        /*0110*/ 	.word	0x00000000
        /*0114*/ 	.short	0x000a
        /*0116*/ 	.short	0x003c
        /*0118*/ 	.byte	0x00, 0xf0, 0x11, 0x00


	//----- nvinfo : EIATTR_KPARAM_INFO
	.align		4
.L_42:
        /*011c*/ 	.byte	0x04, 0x17
        /*011e*/ 	.short	(.L_44 - .L_43)
.L_43:
        /*0120*/ 	.word	0x00000000
        /*0124*/ 	.short	0x0009
        /*0126*/ 	.short	0x0038
        /*0128*/ 	.byte	0x00, 0xf0, 0x11, 0x00


	//----- nvinfo : EIATTR_KPARAM_INFO
	.align		4
.L_44:
        /*012c*/ 	.byte	0x04, 0x17
        /*012e*/ 	.short	(.L_46 - .L_45)
.L_45:
        /*0130*/ 	.word	0x00000000
        /*0134*/ 	.short	0x0008
        /*0136*/ 	.short	0x0034
        /*0138*/ 	.byte	0x00, 0xf0, 0x11, 0x00


	//----- nvinfo : EIATTR_KPARAM_INFO
	.align		4
.L_46:
        /*013c*/ 	.byte	0x04, 0x17
        /*013e*/ 	.short	(.L_48 - .L_47)
.L_47:
        /*0140*/ 	.word	0x00000000
        /*0144*/ 	.short	0x0007
        /*0146*/ 	.short	0x0030
        /*0148*/ 	.byte	0x00, 0xf0, 0x11, 0x00


	//----- nvinfo : EIATTR_KPARAM_INFO
	.align		4
.L_48:
        /*014c*/ 	.byte	0x04, 0x17
        /*014e*/ 	.short	(.L_50 - .L_49)
.L_49:
        /*0150*/ 	.word	0x00000000
        /*0154*/ 	.short	0x0006
        /*0156*/ 	.short	0x002c
        /*0158*/ 	.byte	0x00, 0xf0, 0x11, 0x00


	//----- nvinfo : EIATTR_KPARAM_INFO
	.align		4
.L_50:
        /*015c*/ 	.byte	0x04, 0x17
        /*015e*/ 	.short	(.L_52 - .L_51)
.L_51:
        /*0160*/ 	.word	0x00000000
        /*0164*/ 	.short	0x0005
        /*0166*/ 	.short	0x0028
        /*0168*/ 	.byte	0x00, 0xf0, 0x11, 0x00


	//----- nvinfo : EIATTR_KPARAM_INFO
	.align		4
.L_52:
        /*016c*/ 	.byte	0x04, 0x17
        /*016e*/ 	.short	(.L_54 - .L_53)
.L_53:
        /*0170*/ 	.word	0x00000000
        /*0174*/ 	.short	0x0004
        /*0176*/ 	.short	0x0020
        /*0178*/ 	.byte	0x00, 0xf4, 0x21, 0x00


	//----- nvinfo : EIATTR_KPARAM_INFO
	.align		4
.L_54:
        /*017c*/ 	.byte	0x04, 0x17
        /*017e*/ 	.short	(.L_56 - .L_55)
.L_55:
        /*0180*/ 	.word	0x00000000
        /*0184*/ 	.short	0x0003
        /*0186*/ 	.short	0x0018
        /*0188*/ 	.byte	0x00, 0xf4, 0x21, 0x00


	//----- nvinfo : EIATTR_KPARAM_INFO
	.align		4
.L_56:
        /*018c*/ 	.byte	0x04, 0x17
        /*018e*/ 	.short	(.L_58 - .L_57)
.L_57:
        /*0190*/ 	.word	0x00000000
        /*0194*/ 	.short	0x0002
        /*0196*/ 	.short	0x0010
        /*0198*/ 	.byte	0x00, 0xf4, 0x21, 0x00


	//----- nvinfo : EIATTR_KPARAM_INFO
	.align		4
.L_58:
        /*019c*/ 	.byte	0x04, 0x17
        /*019e*/ 	.short	(.L_60 - .L_59)
.L_59:
        /*01a0*/ 	.word	0x00000000
        /*01a4*/ 	.short	0x0001
        /*01a6*/ 	.short	0x0008
        /*01a8*/ 	.byte	0x00, 0xf4, 0x21, 0x00


	//----- nvinfo : EIATTR_KPARAM_INFO
	.align		4
.L_60:
        /*01ac*/ 	.byte	0x04, 0x17
        /*01ae*/ 	.short	(.L_62 - .L_61)
.L_61:
        /*01b0*/ 	.word	0x00000000
        /*01b4*/ 	.short	0x0000
        /*01b6*/ 	.short	0x0000
        /*01b8*/ 	.byte	0x00, 0xf4, 0x21, 0x00


	//----- nvinfo : EIATTR_MAXREG_COUNT
	.align		4
.L_62:
        /*01bc*/ 	.byte	0x03, 0x1b
        /*01be*/ 	.short	0x00ff


	//----- nvinfo : EIATTR_NUM_BARRIERS
	.align		4
        /*01c0*/ 	.byte	0x02, 0x4c
        /*01c2*/ 	.byte	0x01
	.zero		1


	//----- nvinfo : EIATTR_ANNOTATIONS
	.align		4
        /*01c4*/ 	.byte	0x04, 0x55
        /*01c6*/ 	.short	(.L_64 - .L_63)


	//   ....[0]....
.L_63:
        /*01c8*/ 	.word	0x00000001
        /*01cc*/ 	.byte	0x10, 0x03, 0x00, 0x00, 0x01, 0x00, 0x00, 0x00, 0xc0, 0x03, 0x00, 0x00, 0x01, 0x00, 0x00, 0x00
        /* <DEDUP_REMOVED lines=1409> */
        /*59ec*/ 	.byte	0x30, 0x82, 0x01, 0x00, 0x01, 0x00, 0x00, 0x00, 0x40, 0x82, 0x01, 0x00


	//----- nvinfo : EIATTR_MERCURY_ISA_VERSION
	.align		4
.L_64:
        /*59f8*/ 	.byte	0x03, 0x5f
        /*59fa*/ 	.short	0x0000


	//----- nvinfo : EIATTR_COOP_GROUP_MASK_REGIDS
	.align		4
        /*59fc*/ 	.byte	0x04, 0x29
        /*59fe*/ 	.short	(.L_66 - .L_65)


	//   ....[0]....
.L_65:
        /*5a00*/ 	.word	0xffffffff


	//   ....[1]....
        /*5a04*/ 	.word	0xffffffff


	//   ....[2]....
        /*5a08*/ 	.word	0xffffffff


	//   ....[3]....
        /*5a0c*/ 	.word	0xffffffff


	//   ....[4]....
        /*5a10*/ 	.word	0xffffffff


	//   ....[5]....
        /*5a14*/ 	.word	0xffffffff


	//   ....[6]....
        /*5a18*/ 	.word	0xffffffff


	//   ....[7]....
        /*5a1c*/ 	.word	0xffffffff


	//   ....[8]....
        /*5a20*/ 	.word	0xffffffff


	//   ....[9]....
        /*5a24*/ 	.word	0xffffffff


	//   ....[10]....
        /*5a28*/ 	.word	0xffffffff


	//   ....[11]....
        /*5a2c*/ 	.word	0xffffffff


	//   ....[12]....
        /*5a30*/ 	.word	0xffffffff


	//   ....[13]....
        /*5a34*/ 	.word	0xffffffff


	//   ....[14]....
        /*5a38*/ 	.word	0xffffffff


	//   ....[15]....
        /*5a3c*/ 	.word	0xffffffff


	//   ....[16]....
        /*5a40*/ 	.word	0xffffffff


	//   ....[17]....
        /*5a44*/ 	.word	0xffffffff


	//   ....[18]....
        /*5a48*/ 	.word	0xffffffff


	//   ....[19]....
        /*5a4c*/ 	.word	0xffffffff


	//   ....[20]....
        /*5a50*/ 	.word	0xffffffff


	//   ....[21]....
        /*5a54*/ 	.word	0xffffffff


	//   ....[22]....
        /*5a58*/ 	.word	0xffffffff


	//   ....[23]....
        /*5a5c*/ 	.word	0xffffffff


	//   ....[24]....
        /*5a60*/ 	.word	0xffffffff


	//   ....[25]....
        /*5a64*/ 	.word	0xffffffff


	//   ....[26]....
        /*5a68*/ 	.word	0xffffffff


	//   ....[27]....
        /*5a6c*/ 	.word	0xffffffff


	//   ....[28]....
        /*5a70*/ 	.word	0xffffffff


	//   ....[29]....
        /*5a74*/ 	.word	0xffffffff


	//   ....[30]....
        /*5a78*/ 	.word	0xffffffff


	//   ....[31]....
        /*5a7c*/ 	.word	0xffffffff


	//   ....[32]....
        /*5a80*/ 	.word	0xffffffff


	//   ....[33]....
        /*5a84*/ 	.word	0xffffffff


	//   ....[34]....
        /*5a88*/ 	.word	0xffffffff


	//   ....[35]....
        /*5a8c*/ 	.word	0xffffffff


	//   ....[36]....
        /*5a90*/ 	.word	0xffffffff


	//   ....[37]....
        /*5a94*/ 	.word	0xffffffff


	//   ....[38]....
        /*5a98*/ 	.word	0xffffffff


	//   ....[39]....
        /*5a9c*/ 	.word	0xffffffff


	//   ....[40]....
        /*5aa0*/ 	.word	0xffffffff


	//   ....[41]....
        /*5aa4*/ 	.word	0xffffffff


	//   ....[42]....
        /*5aa8*/ 	.word	0xffffffff


	//   ....[43]....
        /*5aac*/ 	.word	0xffffffff


	//   ....[44]....
        /*5ab0*/ 	.word	0xffffffff


	//   ....[45]....
        /*5ab4*/ 	.word	0xffffffff


	//   ....[46]....
        /*5ab8*/ 	.word	0xffffffff


	//   ....[47]....
        /*5abc*/ 	.word	0xffffffff


	//   ....[48]....
        /*5ac0*/ 	.word	0xffffffff


	//   ....[49]....
        /*5ac4*/ 	.word	0xffffffff


	//   ....[50]....
        /*5ac8*/ 	.word	0xffffffff


	//   ....[51]....
        /*5acc*/ 	.word	0xffffffff


	//   ....[52]....
        /*5ad0*/ 	.word	0xffffffff


	//   ....[53]....
        /*5ad4*/ 	.word	0xffffffff


	//   ....[54]....
        /*5ad8*/ 	.word	0xffffffff


	//   ....[55]....
        /*5adc*/ 	.word	0xffffffff


	//   ....[56]....
        /*5ae0*/ 	.word	0xffffffff


	//   ....[57]....
        /*5ae4*/ 	.word	0xffffffff


	//   ....[58]....
        /*5ae8*/ 	.word	0xffffffff


	//   ....[59]....
        /*5aec*/ 	.word	0xffffffff


	//   ....[60]....
        /*5af0*/ 	.word	0xffffffff


	//   ....[61]....
        /*5af4*/ 	.word	0xffffffff


	//   ....[62]....
        /*5af8*/ 	.word	0xffffffff


	//   ....[63]....
        /*5afc*/ 	.word	0xffffffff


	//   ....[64]....
        /*5b00*/ 	.word	0xffffffff


	//   ....[65]....
        /*5b04*/ 	.word	0xffffffff


	//   ....[66]....
        /*5b08*/ 	.word	0xffffffff


	//   ....[67]....
        /*5b0c*/ 	.word	0xffffffff


	//   ....[68]....
        /*5b10*/ 	.word	0xffffffff


	//   ....[69]....
        /*5b14*/ 	.word	0xffffffff


	//   ....[70]....
        /*5b18*/ 	.word	0xffffffff


	//   ....[71]....
        /*5b1c*/ 	.word	0xffffffff


	//   ....[72]....
        /*5b20*/ 	.word	0xffffffff


	//   ....[73]....
        /*5b24*/ 	.word	0xffffffff


	//   ....[74]....
        /*5b28*/ 	.word	0xffffffff


	//   ....[75]....
        /*5b2c*/ 	.word	0xffffffff


	//   ....[76]....
        /*5b30*/ 	.word	0xffffffff


	//   ....[77]....
        /*5b34*/ 	.word	0xffffffff


	//   ....[78]....
        /*5b38*/ 	.word	0xffffffff


	//   ....[79]....
        /*5b3c*/ 	.word	0xffffffff


	//----- nvinfo : EIATTR_COOP_GROUP_INSTR_OFFSETS
	.align		4
.L_66:
        /*5b40*/ 	.byte	0x04, 0x28
        /*5b42*/ 	.short	(.L_68 - .L_67)


	//   ....[0]....
.L_67:
        /*5b44*/ 	.word	0x00025890


	//   ....[1]....
        /*5b48*/ 	.word	0x000258b0


	//   ....[2]....
        /*5b4c*/ 	.word	0x00025fb0


	//   ....[3]....
        /*5b50*/ 	.word	0x00025fe0


	//   ....[4]....
        /*5b54*/ 	.word	0x00026000


	//   ....[5]....
        /*5b58*/ 	.word	0x00026020


	//   ....[6]....
        /*5b5c*/ 	.word	0x00026030


	//   ....[7]....
        /*5b60*/ 	.word	0x00026050


	//   ....[8]....
        /*5b64*/ 	.word	0x000260f0


	//   ....[9]....
        /*5b68*/ 	.word	0x00026100


	//   ....[10]....
        /*5b6c*/ 	.word	0x00026150


	//   ....[11]....
        /*5b70*/ 	.word	0x00026160


	//   ....[12]....
        /*5b74*/ 	.word	0x00026170


	//   ....[13]....
        /*5b78*/ 	.word	0x00026180


	//   ....[14]....
        /*5b7c*/ 	.word	0x00026190


	//   ....[15]....
        /*5b80*/ 	.word	0x000261a0


	//   ....[16]....
        /*5b84*/ 	.word	0x000261b0


	//   ....[17]....
        /*5b88*/ 	.word	0x000261c0


	//   ....[18]....
        /*5b8c*/ 	.word	0x000261f0


	//   ....[19]....
        /*5b90*/ 	.word	0x00026200


	//   ....[20]....
        /*5b94*/ 	.word	0x000262a0


	//   ....[21]....
        /*5b98*/ 	.word	0x000262b0


	//   ....[22]....
        /*5b9c*/ 	.word	0x000262c0


	//   ....[23]....
        /*5ba0*/ 	.word	0x000262d0


	//   ....[24]....
        /*5ba4*/ 	.word	0x000262e0


	//   ....[25]....
        /*5ba8*/ 	.word	0x00026320


	//   ....[26]....
        /*5bac*/ 	.word	0x00026330


	//   ....[27]....
        /*5bb0*/ 	.word	0x00026370


	//   ....[28]....
        /*5bb4*/ 	.word	0x00026380


	//   ....[29]....
        /*5bb8*/ 	.word	0x00026390


	//   ....[30]....
        /*5bbc*/ 	.word	0x000263a0


	//   ....[31]....
        /*5bc0*/ 	.word	0x000263b0


	//   ....[32]....
        /*5bc4*/ 	.word	0x00026f10


	//   ....[33]....
        /*5bc8*/ 	.word	0x00026f20


	//   ....[34]....
        /*5bcc*/ 	.word	0x00026f30


	//   ....[35]....
        /*5bd0*/ 	.word	0x00026f40


	//   ....[36]....
        /*5bd4*/ 	.word	0x00026f80


	//   ....[37]....
        /*5bd8*/ 	.word	0x00026fa0


	//   ....[38]....
        /*5bdc*/ 	.word	0x00026fb0


	//   ....[39]....
        /*5be0*/ 	.word	0x00026fc0


	//   ....[40]....
        /*5be4*/ 	.word	0x000286b0


	//   ....[41]....
        /*5be8*/ 	.word	0x00028a90


	//   ....[42]....
        /*5bec*/ 	.word	0x00028ac0


	//   ....[43]....
        /*5bf0*/ 	.word	0x00028bb0


	//   ....[44]....
        /*5bf4*/ 	.word	0x00028bc0


	//   ....[45]....
        /*5bf8*/ 	.word	0x00028c30


	//   ....[46]....
        /*5bfc*/ 	.word	0x00028da0


	//   ....[47]....
        /*5c00*/ 	.word	0x00028db0


	//   ....[48]....
        /*5c04*/ 	.word	0x00028dc0


	//   ....[49]....
        /*5c08*/ 	.word	0x00028dd0


	//   ....[50]....
        /*5c0c*/ 	.word	0x00028e00


	//   ....[51]....
        /*5c10*/ 	.word	0x00028e40


	//   ....[52]....
        /*5c14*/ 	.word	0x00028e50


	//   ....[53]....
        /*5c18*/ 	.word	0x00028e70


	//   ....[54]....
        /*5c1c*/ 	.word	0x00028e90


	//   ....[55]....
        /*5c20*/ 	.word	0x00028fc0


	//   ....[56]....
        /*5c24*/ 	.word	0x00029270


	//   ....[57]....
        /*5c28*/ 	.word	0x00029280


	//   ....[58]....
        /*5c2c*/ 	.word	0x00029290


	//   ....[59]....
        /*5c30*/ 	.word	0x000292c0


	//   ....[60]....
        /*5c34*/ 	.word	0x000292d0


	//   ....[61]....
        /*5c38*/ 	.word	0x000292e0


	//   ....[62]....
        /*5c3c*/ 	.word	0x00029300


	//   ....[63]....
        /*5c40*/ 	.word	0x00029330


	//   ....[64]....
        /*5c44*/ 	.word	0x00029340


	//   ....[65]....
        /*5c48*/ 	.word	0x00029390


	//   ....[66]....
        /*5c4c*/ 	.word	0x000293b0


	//   ....[67]....
        /*5c50*/ 	.word	0x000293d0


	//   ....[68]....
        /*5c54*/ 	.word	0x000293e0


	//   ....[69]....
        /*5c58*/ 	.word	0x00029430


	//   ....[70]....
        /*5c5c*/ 	.word	0x00029440


	//   ....[71]....
        /*5c60*/ 	.word	0x00029450


	//   ....[72]....
        /*5c64*/ 	.word	0x0002a550


	//   ....[73]....
        /*5c68*/ 	.word	0x0002a560


	//   ....[74]....
        /*5c6c*/ 	.word	0x0002a570


	//   ....[75]....
        /*5c70*/ 	.word	0x0002a580


	//   ....[76]....
        /*5c74*/ 	.word	0x0002a5d0


	//   ....[77]....
        /*5c78*/ 	.word	0x0002a5e0


	//   ....[78]....
        /*5c7c*/ 	.word	0x0002a5f0


	//   ....[79]....
        /*5c80*/ 	.word	0x0002a600


	//----- nvinfo : EIATTR_EXIT_INSTR_OFFSETS
	.align		4
.L_68:
        /*5c84*/ 	.byte	0x04, 0x1c
        /*5c86*/ 	.short	(.L_70 - .L_69)


	//   ....[0]....
.L_69:
        /*5c88*/ 	.word	0x00055730


	//----- nvinfo : EIATTR_REQNTID
	.align		4
.L_70:
        /*5c8c*/ 	.byte	0x04, 0x10
        /*5c8e*/ 	.short	(.L_72 - .L_71)
.L_71:
        /*5c90*/ 	.word	0x00000080
        /*5c94*/ 	.word	0x00000001
        /*5c98*/ 	.word	0x00000001


	//----- nvinfo : EIATTR_CRS_STACK_SIZE
	.align		4
.L_72:
        /*5c9c*/ 	.byte	0x04, 0x1e
        /*5c9e*/ 	.short	(.L_74 - .L_73)
.L_73:
        /*5ca0*/ 	.word	0x00000000
.L_74:


//--------------------- .nv.callgraph             --------------------------
	.section	.nv.callgraph,"",@"SHT_CUDA_CALLGRAPH"
	.align	4
	.sectionentsize	8
	.align		4
        /*0000*/ 	.word	0x00000000
	.align		4
        /*0004*/ 	.word	0xffffffff
	.align		4
        /*0008*/ 	.word	0x00000000
	.align		4
        /*000c*/ 	.word	0xfffffffe
	.align		4
        /*0010*/ 	.word	0x00000000
	.align		4
        /*0014*/ 	.word	0xfffffffd
	.align		4
        /*0018*/ 	.word	0x00000000
	.align		4
        /*001c*/ 	.word	0xfffffffc


//--------------------- .nv.rel.action            --------------------------
	.section	.nv.rel.action,"",@"SHT_CUDA_RELOCINFO"
	.align	8
	.sectionentsize	8
        /*0000*/ 	.byte	0x73, 0x00, 0x00, 0x00, 0x00, 0x00, 0x00, 0x00, 0x00, 0x00, 0x00, 0x11, 0x25, 0x00, 0x05, 0x36


//--------------------- .nv.constant4             --------------------------
	.section	.nv.constant4,"a",@progbits
	.align	8
	.align		8
.nv.constant4:
        /*0000*/ 	.dword	_$_str


//--------------------- .nv.constant0.attn_fwd    --------------------------
	.section	.nv.constant0.attn_fwd,"a",@progbits
	.sectionflags	@""
	.align	4
.nv.constant0.attn_fwd:
	.zero		488


//--------------------- .text.attn_fwd            --------------------------
	.section	.text.attn_fwd,"ax",@progbits
	.sectioninfo	@"SHI_REGISTERS=32"
	.align	128
        .global         attn_fwd
        .type           attn_fwd,@function
        .size           attn_fwd,(.L_x_37 - attn_fwd)
        .other          attn_fwd,@"STO_CUDA_ENTRY STV_DEFAULT"
attn_fwd:
.text.attn_fwd:
[----:B------:R-:W-:Y:S02]  /*0000*/  MOV R1, c[0x0][0x28] ;  /* 0x00000a0000017a02 */ /* 0x000fe40000000f00 */
[----:B------:R-:W0:Y:S01]  /*0010*/  S2R R0, SR_CTAID.X ;  /* 0x0000000000007919 */ /* 0x000e220000002500 */
[----:B------:R-:W-:Y:S01]  /*0020*/  ULDC.64 UR6, c[0x0][0x118] ;  /* 0x0000460000067ab9 */ /* 0x000fe20000000a00 */
[----:B------:R-:W-:Y:S02]  /*0030*/  IADD3 R1, R1, -0x24f0, RZ ;  /* 0xffffdb1001017810 */ /* 0x000fe40007ffe0ff */
[----:B------:R-:W1:Y:S04]  /*0040*/  S2R R3, SR_TID.X ;  /* 0x0000000000037919 */ /* 0x000e680000002100 */
[----:B------:R-:W2:Y:S01]  /*0050*/  S2R R2, SR_CTAID.Y ;  /* 0x0000000000027919 */ /* 0x000ea20000002600 */
[----:B0-----:R-:W-:-:S05]  /*0060*/  IMAD.SHL.U32 R0, R0, 0x80, RZ ;  /* 0x0000008000007824 */ /* 0x001fca00078e00ff */
[----:B-1----:R-:W-:Y:S02]  /*0070*/  LOP3.LUT R3, R0, 0x7f, R3, 0xf8, !PT ;  /* 0x0000007f00037812 */ /* 0x002fe400078ef803 */
[----:B------:R-:W-:Y:S01]  /*0080*/  MOV R0, c[0x0][0x198] ;  /* 0x0000660000007a02 */ /* 0x000fe20000000f00 */
[----:B--2---:R-:W-:Y:S02]  /*0090*/  IMAD R2, R2, c[0x0][0x190], RZ ;  /* 0x0000640002027a24 */ /* 0x004fe400078e02ff */
[----:B------:R-:W-:Y:S01]  /*00a0*/  IMAD R3, R3, c[0x0][0x194], RZ ;  /* 0x0000650003037a24 */ /* 0x000fe200078e02ff */
[C---:B------:R-:W-:Y:S01]  /*00b0*/  SHF.L.U32 R7, R0.reuse, 0x4, RZ ;  /* 0x0000000400077819 */ /* 0x040fe200000006ff */
[----:B------:R-:W-:Y:S01]  /*00c0*/  IMAD.SHL.U32 R5, R0, 0x8, RZ ;  /* 0x0000000800057824 */ /* 0x000fe200078e00ff */
[C---:B------:R-:W-:Y:S01]  /*00d0*/  SHF.L.U32 R26, R2.reuse, 0x1, RZ ;  /* 0x00000001021a7819 */ /* 0x040fe200000006ff */
[----:B------:R-:W-:Y:S02]  /*00e0*/  IMAD.SHL.U32 R27, R3, 0x2, RZ ;  /* 0x00000002031b7824 */ /* 0x000fe400078e00ff */
[----:B------:R-:W-:-:S03]  /*00f0*/  IMAD.HI R2, R2, 0x2, RZ ;  /* 0x0000000202027827 */ /* 0x000fc600078e02ff */
[----:B------:R-:W-:Y:S01]  /*0100*/  IADD3 R26, P0, P1, R27, c[0x0][0x160], R26 ;  /* 0x000058001b1a7a10 */ /* 0x000fe2000791e01a */
[----:B------:R-:W-:-:S05]  /*0110*/  IMAD.HI R3, R3, 0x2, RZ ;  /* 0x0000000203037827 */ /* 0x000fca00078e02ff */
[----:B------:R-:W-:Y:S02]  /*0120*/  IADD3.X R27, R3, c[0x0][0x164], R2, P0, P1 ;  /* 0x00005900031b7a10 */ /* 0x000fe400007e2402 */
[CC--:B------:R-:W-:Y:S02]  /*0130*/  LEA R6, P1, R0.reuse, R26.reuse, 0x5 ;  /* 0x0000001a00067211 */ /* 0x0c0fe400078228ff */
[CC--:B------:R-:W-:Y:S01]  /*0140*/  LEA R2, P0, R0.reuse, R26.reuse, 0x4 ;  /* 0x0000001a00027211 */ /* 0x0c0fe200078020ff */
[----:B------:R-:W2:Y:S01]  /*0150*/  LDG.E.U16 R14, [R26.64] ;  /* 0x000000061a0e7981 */ /* 0x000ea2000c1e1500 */
[-C--:B------:R-:W-:Y:S02]  /*0160*/  LEA.HI.X.SX32 R7, R7, R27.reuse, 0x1, P1 ;  /* 0x0000001b07077211 */ /* 0x080fe400008f0eff */
[-C--:B------:R-:W-:Y:S01]  /*0170*/  LEA.HI.X.SX32 R3, R5, R27.reuse, 0x1, P0 ;  /* 0x0000001b05037211 */ /* 0x080fe200000f0eff */
[C---:B------:R-:W-:Y:S01]  /*0180*/  IMAD.SHL.U32 R5, R0.reuse, 0x20, RZ ;  /* 0x0000002000057824 */ /* 0x040fe200078e00ff */
[CC--:B------:R-:W-:Y:S01]  /*0190*/  LEA R20, P0, R0.reuse, R26.reuse, 0x6 ;  /* 0x0000001a00147211 */ /* 0x0c0fe200078030ff */
[----:B------:R0:W3:Y:S03]  /*01a0*/  LDG.E.U16 R22, [R6.64] ;  /* 0x0000000606167981 */ /* 0x0000e6000c1e1500 */
[----:B------:R-:W-:Y:S01]  /*01b0*/  LEA.HI.X.SX32 R21, R5, R27, 0x1, P0 ;  /* 0x0000001b05157211 */ /* 0x000fe200000f0eff */
[C---:B------:R-:W-:Y:S01]  /*01c0*/  IMAD.SHL.U32 R11, R0.reuse, 0x80, RZ ;  /* 0x00000080000b7824 */ /* 0x040fe200078e00ff */
[C---:B------:R-:W-:Y:S01]  /*01d0*/  SHF.L.U32 R9, R0.reuse, 0x6, RZ ;  /* 0x0000000600097819 */ /* 0x040fe200000006ff */
[C---:B------:R-:W-:Y:S01]  /*01e0*/  IMAD R13, R0.reuse, 0x110, RZ ;  /* 0x00000110000d7824 */ /* 0x040fe200078e02ff */
[CC--:B------:R-:W-:Y:S01]  /*01f0*/  LEA R16, P1, R0.reuse, R26.reuse, 0x7 ;  /* 0x0000001a00107211 */ /* 0x0c0fe200078238ff */
[----:B------:R1:W4:Y:S01]  /*0200*/  LDG.E.U16 R12, [R20.64] ;  /* 0x00000006140c7981 */ /* 0x000322000c1e1500 */
[----:B------:R-:W-:-:S02]  /*0210*/  LEA R4, P2, R0, R26, 0x8 ;  /* 0x0000001a00047211 */ /* 0x000fc400078440ff */
[-C--:B------:R-:W-:Y:S01]  /*0220*/  LEA.HI.X.SX32 R17, R9, R27.reuse, 0x1, P1 ;  /* 0x0000001b09117211 */ /* 0x080fe200008f0eff */
[C---:B------:R-:W-:Y:S01]  /*0230*/  IMAD R24, R0.reuse, 0x88, RZ ;  /* 0x0000008800187824 */ /* 0x040fe200078e02ff */
[-C--:B------:R-:W-:Y:S01]  /*0240*/  LEA.HI.X.SX32 R5, R11, R27.reuse, 0x1, P2 ;  /* 0x0000001b0b057211 */ /* 0x080fe200010f0eff */
[----:B------:R-:W-:Y:S01]  /*0250*/  IMAD R9, R0, 0x12, RZ ;  /* 0x0000001200097824 */ /* 0x000fe200078e02ff */
[----:B------:R-:W-:Y:S01]  /*0260*/  IADD3 R10, P0, R13, R26, RZ ;  /* 0x0000001a0d0a7210 */ /* 0x000fe20007f1e0ff */
[----:B------:R5:W3:Y:S04]  /*0270*/  LDG.E.U16 R23, [R16.64] ;  /* 0x0000000610177981 */ /* 0x000ae8000c1e1500 */
[----:B-1----:R1:W4:Y:S01]  /*0280*/  LDG.E.U16 R21, [R4.64] ;  /* 0x0000000604157981 */ /* 0x002322000c1e1500 */
[----:B------:R-:W-:-:S03]  /*0290*/  LEA.HI.X.SX32 R11, R24, R27, 0x1, P0 ;  /* 0x0000001b180b7211 */ /* 0x000fc600000f0eff */
[----:B------:R0:W4:Y:S04]  /*02a0*/  LDG.E.U16 R19, [R2.64] ;  /* 0x0000000602137981 */ /* 0x000128000c1e1500 */
[----:B------:R1:W4:Y:S01]  /*02b0*/  LDG.E.U16 R18, [R10.64] ;  /* 0x000000060a127981 */ /* 0x000322000c1e1500 */
[----:B0-----:R-:W-:Y:S01]  /*02c0*/  IMAD R3, R0, 0x9, RZ ;  /* 0x0000000900037824 */ /* 0x001fe200078e02ff */
[----:B------:R-:W-:-:S04]  /*02d0*/  IADD3 R2, P0, R9, R26, RZ ;  /* 0x0000001a09027210 */ /* 0x000fc80007f1e0ff */
[----:B------:R-:W-:Y:S01]  /*02e0*/  LEA.HI.X.SX32 R3, R3, R27, 0x1, P0 ;  /* 0x0000001b03037211 */ /* 0x000fe200000f0eff */
[C---:B------:R-:W-:Y:S02]  /*02f0*/  IMAD R7, R0.reuse, 0x24, RZ ;  /* 0x0000002400077824 */ /* 0x040fe400078e02ff */
[C---:B------:R-:W-:Y:S01]  /*0300*/  IMAD R15, R0.reuse, 0x48, RZ ;  /* 0x00000048000f7824 */ /* 0x040fe200078e02ff */
[----:B--2---:R0:W-:Y:S04]  /*0310*/  STL [R1+0x428], R14 ;  /* 0x0004280e01007387 */ /* 0x0041e80000100800 */
[----:B0-----:R0:W2:Y:S01]  /*0320*/  LDG.E.U16 R14, [R2.64] ;  /* 0x00000006020e7981 */ /* 0x0010a2000c1e1500 */
[C---:B------:R-:W-:Y:S01]  /*0330*/  IMAD R13, R0.reuse, 0x90, RZ ;  /* 0x00000090000d7824 */ /* 0x040fe200078e02ff */
[-C--:B------:R-:W-:Y:S01]  /*0340*/  IADD3 R8, P1, R7, R26.reuse, RZ ;  /* 0x0000001a07087210 */ /* 0x080fe20007f3e0ff */
[----:B-----5:R-:W-:Y:S01]  /*0350*/  IMAD R17, R0, 0x120, RZ ;  /* 0x0000012000117824 */ /* 0x020fe200078e02ff */
[----:B------:R-:W-:-:S02]  /*0360*/  IADD3 R6, P0, R15, R26, RZ ;  /* 0x0000001a0f067210 */ /* 0x000fc40007f1e0ff */
[-C--:B-1----:R-:W-:Y:S02]  /*0370*/  IADD3 R4, P2, R13, R26.reuse, RZ ;  /* 0x0000001a0d047210 */ /* 0x082fe40007f5e0ff */
[-C--:B------:R-:W-:Y:S02]  /*0380*/  LEA.HI.X.SX32 R9, R9, R27.reuse, 0x1, P1 ;  /* 0x0000001b09097211 */ /* 0x080fe400008f0eff */
[----:B0-----:R-:W-:Y:S02]  /*0390*/  IADD3 R2, P1, R17, R26, RZ ;  /* 0x0000001a11027210 */ /* 0x001fe40007f3e0ff */
[-C--:B------:R-:W-:Y:S02]  /*03a0*/  LEA.HI.X.SX32 R7, R7, R27.reuse, 0x1, P0 ;  /* 0x0000001b07077211 */ /* 0x080fe400000f0eff */
[-C--:B------:R-:W-:Y:S01]  /*03b0*/  LEA.HI.X.SX32 R5, R15, R27.reuse, 0x1, P2 ;  /* 0x0000001b0f057211 */ /* 0x080fe200010f0eff */
[----:B---3--:R0:W-:Y:S01]  /*03c0*/  STL [R1+0x420], R22 ;  /* 0x0004201601007387 */ /* 0x0081e20000100800 */
[----:B------:R-:W-:Y:S01]  /*03d0*/  LEA.HI.X.SX32 R3, R13, R27, 0x1, P1 ;  /* 0x0000001b0d037211 */ /* 0x000fe200008f0eff */
[----:B------:R-:W-:-:S02]  /*03e0*/  IMAD R11, R0, 0x130, RZ ;  /* 0x00000130000b7824 */ /* 0x000fc400078e02ff */
[----:B------:R1:W3:Y:S04]  /*03f0*/  LDG.E.U16 R20, [R6.64] ;  /* 0x0000000606147981 */ /* 0x0002e8000c1e1500 */
[----:B------:R5:W3:Y:S04]  /*0400*/  LDG.E.U16 R16, [R4.64] ;  /* 0x0000000604107981 */ /* 0x000ae8000c1e1500 */
[----:B0-----:R0:W3:Y:S04]  /*0410*/  LDG.E.U16 R22, [R8.64] ;  /* 0x0000000608167981 */ /* 0x0010e8000c1e1500 */
[----:B------:R0:W3:Y:S01]  /*0420*/  LDG.E.U16 R13, [R2.64] ;  /* 0x00000006020d7981 */ /* 0x0000e2000c1e1500 */
[----:B-----5:R-:W-:-:S02]  /*0430*/  IMAD R4, R0, 0x98, RZ ;  /* 0x0000009800047824 */ /* 0x020fc400078e02ff */
[----:B------:R-:W-:Y:S01]  /*0440*/  IMAD R5, R0, 0xa, RZ ;  /* 0x0000000a00057824 */ /* 0x000fe200078e02ff */
[----:B----4-:R4:W-:Y:S01]  /*0450*/  STL [R1+0x40c], R12 ;  /* 0x00040c0c01007387 */ /* 0x0109e20000100800 */
[----:B0-----:R-:W-:-:S04]  /*0460*/  IADD3 R2, P1, R11, R26, RZ ;  /* 0x0000001a0b027210 */ /* 0x001fc80007f3e0ff */
[-C--:B------:R-:W-:Y:S01]  /*0470*/  LEA.HI.X.SX32 R3, R4, R27.reuse, 0x1, P1 ;  /* 0x0000001b04037211 */ /* 0x080fe200008f0eff */
[C---:B----4-:R-:W-:Y:S01]  /*0480*/  IMAD R12, R0.reuse, 0x14, RZ ;  /* 0x00000014000c7824 */ /* 0x050fe200078e02ff */
[-C--:B------:R-:W-:Y:S01]  /*0490*/  IADD3 R8, P0, R5, R26.reuse, RZ ;  /* 0x0000001a05087210 */ /* 0x080fe20007f1e0ff */
[C---:B-1----:R-:W-:Y:S02]  /*04a0*/  IMAD R7, R0.reuse, 0x5, RZ ;  /* 0x0000000500077824 */ /* 0x042fe400078e02ff */
[----:B------:R0:W3:Y:S01]  /*04b0*/  LDG.E.U16 R17, [R2.64] ;  /* 0x0000000602117981 */ /* 0x0000e2000c1e1500 */
[----:B------:R-:W-:Y:S01]  /*04c0*/  IMAD R11, R0, 0x28, RZ ;  /* 0x00000028000b7824 */ /* 0x000fe200078e02ff */
[----:B------:R-:W-:Y:S02]  /*04d0*/  IADD3 R6, P1, R12, R26, RZ ;  /* 0x0000001a0c067210 */ /* 0x000fe40007f3e0ff */
[-C--:B------:R-:W-:Y:S02]  /*04e0*/  LEA.HI.X.SX32 R9, R7, R27.reuse, 0x1, P0 ;  /* 0x0000001b07097211 */ /* 0x080fe400000f0eff */
[----:B------:R-:W-:-:S02]  /*04f0*/  LEA.HI.X.SX32 R7, R5, R27, 0x1, P1 ;  /* 0x0000001b05077211 */ /* 0x000fc400008f0eff */
[-C--:B------:R-:W-:Y:S01]  /*0500*/  IADD3 R4, P2, R11, R26.reuse, RZ ;  /* 0x0000001a0b047210 */ /* 0x080fe20007f5e0ff */
[----:B------:R1:W-:Y:S01]  /*0510*/  STL [R1+0x400], R23 ;  /* 0x0004001701007387 */ /* 0x0003e20000100800 */
[----:B------:R-:W-:Y:S02]  /*0520*/  IMAD R10, R0, 0x50, RZ ;  /* 0x00000050000a7824 */ /* 0x000fe400078e02ff */
[----:B------:R-:W-:Y:S01]  /*0530*/  LEA.HI.X.SX32 R5, R12, R27, 0x1, P2 ;  /* 0x0000001b0c057211 */ /* 0x000fe200010f0eff */
[----:B------:R5:W-:Y:S04]  /*0540*/  STL [R1+0x3e4], R21 ;  /* 0x0003e41501007387 */ /* 0x000be80000100800 */
[----:B-1----:R1:W3:Y:S04]  /*0550*/  LDG.E.U16 R23, [R8.64] ;  /* 0x0000000608177981 */ /* 0x0022e8000c1e1500 */
[----:B-----5:R5:W3:Y:S01]  /*0560*/  LDG.E.U16 R21, [R6.64] ;  /* 0x0000000606157981 */ /* 0x020ae2000c1e1500 */
[----:B0-----:R-:W-:-:S03]  /*0570*/  IADD3 R2, P0, R10, R26, RZ ;  /* 0x0000001a0a027210 */ /* 0x001fc60007f1e0ff */
[----:B------:R0:W3:Y:S01]  /*0580*/  LDG.E.U16 R15, [R4.64] ;  /* 0x00000006040f7981 */ /* 0x0000e2000c1e1500 */
[----:B------:R-:W-:-:S03]  /*0590*/  LEA.HI.X.SX32 R3, R11, R27, 0x1, P0 ;  /* 0x0000001b0b037211 */ /* 0x000fc600000f0eff */
[----:B------:R-:W-:Y:S04]  /*05a0*/  STL [R1+0x3dc], R18 ;  /* 0x0003dc1201007387 */ /* 0x000fe80000100800 */
[----:B--2---:R2:W-:Y:S04]  /*05b0*/  STL [R1+0x424], R14 ;  /* 0x0004240e01007387 */ /* 0x0045e80000100800 */
[----:B--2---:R2:W4:Y:S01]  /*05c0*/  LDG.E.U16 R14, [R2.64] ;  /* 0x00000006020e7981 */ /* 0x004522000c1e1500 */
[C---:B0-----:R-:W-:Y:S02]  /*05d0*/  IMAD R5, R0.reuse, 0xa0, RZ ;  /* 0x000000a000057824 */ /* 0x041fe400078e02ff */
[----:B-1----:R-:W-:-:S02]  /*05e0*/  IMAD R8, R0, 0x140, RZ ;  /* 0x0000014000087824 */ /* 0x002fc400078e02ff */
[----:B------:R-:W-:-:S03]  /*05f0*/  IMAD R11, R0, 0xb0, RZ ;  /* 0x000000b0000b7824 */ /* 0x000fc600078e02ff */
[-C--:B------:R-:W-:Y:S02]  /*0600*/  IADD3 R8, P1, R8, R26.reuse, RZ ;  /* 0x0000001a08087210 */ /* 0x080fe40007f3e0ff */
[CC--:B--2---:R-:W-:Y:S01]  /*0610*/  IADD3 R2, P0, R5.reuse, R26.reuse, RZ ;  /* 0x0000001a05027210 */ /* 0x0c4fe20007f1e0ff */
[----:B-----5:R-:W-:Y:S01]  /*0620*/  IMAD R6, R0, 0x150, RZ ;  /* 0x0000015000067824 */ /* 0x020fe200078e02ff */
[-C--:B------:R-:W-:Y:S02]  /*0630*/  LEA.HI.X.SX32 R9, R5, R27.reuse, 0x1, P1 ;  /* 0x0000001b05097211 */ /* 0x080fe400008f0eff */
[----:B------:R-:W-:Y:S01]  /*0640*/  LEA.HI.X.SX32 R3, R10, R27, 0x1, P0 ;  /* 0x0000001b0a037211 */ /* 0x000fe200000f0eff */
[C---:B------:R-:W-:Y:S01]  /*0650*/  IMAD R12, R0.reuse, 0x58, RZ ;  /* 0x00000058000c7824 */ /* 0x040fe200078e02ff */
[----:B------:R-:W-:Y:S01]  /*0660*/  IADD3 R4, P0, R11, R26, RZ ;  /* 0x0000001a0b047210 */ /* 0x000fe20007f1e0ff */
[----:B---3--:R-:W-:Y:S01]  /*0670*/  STL [R1+0x41c], R22 ;  /* 0x00041c1601007387 */ /* 0x008fe20000100800 */
[----:B------:R-:W-:-:S03]  /*0680*/  IMAD R7, R0, 0x160, RZ ;  /* 0x0000016000077824 */ /* 0x000fc600078e02ff */
[----:B------:R0:W-:Y:S01]  /*0690*/  STL [R1+0x408], R20 ;  /* 0x0004081401007387 */ /* 0x0001e20000100800 */
[----:B------:R-:W-:Y:S01]  /*06a0*/  IMAD R18, R0, 0xa8, RZ ;  /* 0x000000a800127824 */ /* 0x000fe200078e02ff */
[----:B------:R-:W-:Y:S02]  /*06b0*/  IADD3 R6, P2, R6, R26, RZ ;  /* 0x0000001a06067210 */ /* 0x000fe40007f5e0ff */
[----:B------:R1:W-:Y:S01]  /*06c0*/  STL [R1+0x3fc], R16 ;  /* 0x0003fc1001007387 */ /* 0x0003e20000100800 */
[----:B------:R-:W-:-:S03]  /*06d0*/  LEA.HI.X.SX32 R5, R12, R27, 0x1, P0 ;  /* 0x0000001b0c057211 */ /* 0x000fc600000f0eff */
[----:B------:R2:W-:Y:S04]  /*06e0*/  STL [R1+0x3d8], R13 ;  /* 0x0003d80d01007387 */ /* 0x0005e80000100800 */
[----:B0-----:R0:W3:Y:S04]  /*06f0*/  LDG.E.U16 R20, [R4.64] ;  /* 0x0000000604147981 */ /* 0x0010e8000c1e1500 */
[----:B-1----:R1:W5:Y:S04]  /*0700*/  LDG.E.U16 R16, [R2.64] ;  /* 0x0000000602107981 */ /* 0x002368000c1e1500 */
[----:B--2---:R2:W3:Y:S01]  /*0710*/  LDG.E.U16 R13, [R8.64] ;  /* 0x00000006080d7981 */ /* 0x0044e2000c1e1500 */
[----:B-1----:R-:W-:-:S02]  /*0720*/  IADD3 R2, P1, R7, R26, RZ ;  /* 0x0000001a07027210 */ /* 0x002fc40007f3e0ff */
[-C--:B------:R-:W-:Y:S01]  /*0730*/  LEA.HI.X.SX32 R7, R18, R27.reuse, 0x1, P2 ;  /* 0x0000001b12077211 */ /* 0x080fe200010f0eff */
[C---:B0-----:R-:W-:Y:S01]  /*0740*/  IMAD R4, R0.reuse, 0x170, RZ ;  /* 0x0000017000047824 */ /* 0x041fe200078e02ff */
[----:B------:R-:W-:Y:S01]  /*0750*/  LEA.HI.X.SX32 R3, R11, R27, 0x1, P1 ;  /* 0x0000001b0b037211 */ /* 0x000fe200008f0eff */
[----:B------:R0:W-:Y:S01]  /*0760*/  STL [R1+0x3d4], R17 ;  /* 0x0003d41101007387 */ /* 0x0001e20000100800 */
[----:B------:R-:W-:-:S03]  /*0770*/  IMAD R5, R0, 0x30, RZ ;  /* 0x0000003000057824 */ /* 0x000fc600078e02ff */
[----:B------:R1:W3:Y:S01]  /*0780*/  LDG.E.U16 R22, [R6.64] ;  /* 0x0000000606167981 */ /* 0x0002e2000c1e1500 */
[----:B------:R-:W-:-:S03]  /*0790*/  IMAD R28, R0, 0x18, RZ ;  /* 0x00000018001c7824 */ /* 0x000fc600078e02ff */
[----:B0-----:R0:W3:Y:S01]  /*07a0*/  LDG.E.U16 R17, [R2.64] ;  /* 0x0000000602117981 */ /* 0x0010e2000c1e1500 */
[----:B-1----:R-:W-:Y:S01]  /*07b0*/  IMAD R6, R0, 0xb8, RZ ;  /* 0x000000b800067824 */ /* 0x002fe200078e02ff */
[-C--:B--2---:R-:W-:Y:S02]  /*07c0*/  IADD3 R8, P0, R5, R26.reuse, RZ ;  /* 0x0000001a05087210 */ /* 0x084fe40007f1e0ff */
[----:B0-----:R-:W-:Y:S01]  /*07d0*/  IADD3 R2, P1, R4, R26, RZ ;  /* 0x0000001a04027210 */ /* 0x001fe20007f3e0ff */
[----:B------:R-:W-:Y:S03]  /*07e0*/  STL [R1+0x418], R23 ;  /* 0x0004181701007387 */ /* 0x000fe60000100800 */
[-C--:B------:R-:W-:Y:S01]  /*07f0*/  LEA.HI.X.SX32 R3, R6, R27.reuse, 0x1, P1 ;  /* 0x0000001b06037211 */ /* 0x080fe200008f0eff */
[----:B------:R0:W-:Y:S01]  /*0800*/  STL [R1+0x414], R21 ;  /* 0x0004141501007387 */ /* 0x0001e20000100800 */
[----:B------:R-:W-:Y:S01]  /*0810*/  IMAD R11, R0, 0x60, RZ ;  /* 0x00000060000b7824 */ /* 0x000fe200078e02ff */
[----:B------:R-:W-:Y:S01]  /*0820*/  LEA.HI.X.SX32 R9, R28, R27, 0x1, P0 ;  /* 0x0000001b1c097211 */ /* 0x000fe200000f0eff */
[C---:B------:R-:W-:Y:S01]  /*0830*/  IMAD R10, R0.reuse, 0xc0, RZ ;  /* 0x000000c0000a7824 */ /* 0x040fe200078e02ff */
[----:B------:R1:W-:Y:S01]  /*0840*/  STL [R1+0x410], R15 ;  /* 0x0004100f01007387 */ /* 0x0003e20000100800 */
[----:B------:R-:W-:-:S03]  /*0850*/  IMAD R7, R0, 0x180, RZ ;  /* 0x0000018000077824 */ /* 0x000fc600078e02ff */
[----:B0-----:R0:W3:Y:S01]  /*0860*/  LDG.E.U16 R21, [R2.64] ;  /* 0x0000000602157981 */ /* 0x0010e2000c1e1500 */
[-C--:B------:R-:W-:Y:S02]  /*0870*/  IADD3 R6, P1, R11, R26.reuse, RZ ;  /* 0x0000001a0b067210 */ /* 0x080fe40007f3e0ff */
[-C--:B------:R-:W-:Y:S01]  /*0880*/  IADD3 R4, P2, R10, R26.reuse, RZ ;  /* 0x0000001a0a047210 */ /* 0x080fe20007f5e0ff */
[----:B-1----:R1:W3:Y:S01]  /*0890*/  LDG.E.U16 R15, [R8.64] ;  /* 0x00000006080f7981 */ /* 0x0022e2000c1e1500 */
[----:B0-----:R-:W-:Y:S02]  /*08a0*/  IADD3 R2, P0, R7, R26, RZ ;  /* 0x0000001a07027210 */ /* 0x001fe40007f1e0ff */
[-C--:B------:R-:W-:Y:S02]  /*08b0*/  LEA.HI.X.SX32 R7, R5, R27.reuse, 0x1, P1 ;  /* 0x0000001b05077211 */ /* 0x080fe400008f0eff */
[----:B------:R-:W-:-:S05]  /*08c0*/  LEA.HI.X.SX32 R5, R11, R27, 0x1, P2 ;  /* 0x0000001b0b057211 */ /* 0x000fca00010f0eff */
[----:B------:R0:W3:Y:S04]  /*08d0*/  LDG.E.U16 R12, [R4.64] ;  /* 0x00000006040c7981 */ /* 0x0000e8000c1e1500 */
[----:B----4-:R4:W-:Y:S04]  /*08e0*/  STL [R1+0x404], R14 ;  /* 0x0004040e01007387 */ /* 0x0109e80000100800 */
[----:B----4-:R4:W2:Y:S01]  /*08f0*/  LDG.E.U16 R14, [R6.64] ;  /* 0x00000006060e7981 */ /* 0x0108a2000c1e1500 */
[----:B------:R-:W-:Y:S01]  /*0900*/  LEA.HI.X.SX32 R3, R10, R27, 0x1, P0 ;  /* 0x0000001b0a037211 */ /* 0x000fe200000f0eff */
[----:B-1----:R-:W-:-:S04]  /*0910*/  IMAD R8, R0, 0x190, RZ ;  /* 0x0000019000087824 */ /* 0x002fc800078e02ff */
[----:B------:R1:W2:Y:S01]  /*0920*/  LDG.E.U16 R11, [R2.64] ;  /* 0x00000006020b7981 */ /* 0x0002a2000c1e1500 */
[----:B0-----:R-:W-:Y:S01]  /*0930*/  IMAD R4, R0, 0x1a0, RZ ;  /* 0x000001a000047824 */ /* 0x001fe200078e02ff */
[----:B------:R-:W-:Y:S01]  /*0940*/  IADD3 R8, P1, R8, R26, RZ ;  /* 0x0000001a08087210 */ /* 0x000fe20007f3e0ff */
[C---:B-1----:R-:W-:Y:S02]  /*0950*/  IMAD R3, R0.reuse, 0xd0, RZ ;  /* 0x000000d000037824 */ /* 0x042fe400078e02ff */
[----:B------:R-:W-:-:S03]  /*0960*/  IMAD R2, R0, 0x1b0, RZ ;  /* 0x000001b000027824 */ /* 0x000fc600078e02ff */
[-C--:B----4-:R-:W-:Y:S01]  /*0970*/  IADD3 R6, P0, R3, R26.reuse, RZ ;  /* 0x0000001a03067210 */ /* 0x090fe20007f1e0ff */
[----:B-----5:R0:W-:Y:S04]  /*0980*/  STL [R1+0x3f8], R16 ;  /* 0x0003f81001007387 */ /* 0x0201e80000100800 */
[----:B---3--:R1:W-:Y:S01]  /*0990*/  STL [R1+0x3c8], R13 ;  /* 0x0003c80d01007387 */ /* 0x0083e20000100800 */
[----:B------:R-:W-:Y:S01]  /*09a0*/  IADD3 R4, P2, R4, R26, RZ ;  /* 0x0000001a04047210 */ /* 0x000fe20007f5e0ff */
[C---:B0-----:R-:W-:Y:S02]  /*09b0*/  IMAD R16, R0.reuse, 0xc8, RZ ;  /* 0x000000c800107824 */ /* 0x041fe400078e02ff */
[----:B-1----:R-:W-:-:S03]  /*09c0*/  IMAD R13, R0, 0x68, RZ ;  /* 0x00000068000d7824 */ /* 0x002fc600078e02ff */
[-C--:B------:R-:W-:Y:S01]  /*09d0*/  LEA.HI.X.SX32 R9, R16, R27.reuse, 0x1, P1 ;  /* 0x0000001b10097211 */ /* 0x080fe200008f0eff */
[----:B------:R-:W-:Y:S01]  /*09e0*/  IMAD R10, R0, 0xd8, RZ ;  /* 0x000000d8000a7824 */ /* 0x000fe200078e02ff */
[----:B------:R-:W-:Y:S02]  /*09f0*/  IADD3 R2, P1, R2, R26, RZ ;  /* 0x0000001a02027210 */ /* 0x000fe40007f3e0ff */
[-C--:B------:R-:W-:Y:S01]  /*0a00*/  LEA.HI.X.SX32 R7, R13, R27.reuse, 0x1, P0 ;  /* 0x0000001b0d077211 */ /* 0x080fe200000f0eff */
[----:B------:R0:W-:Y:S01]  /*0a10*/  STL [R1+0x3c4], R22 ;  /* 0x0003c41601007387 */ /* 0x0001e20000100800 */
[-C--:B------:R-:W-:Y:S02]  /*0a20*/  LEA.HI.X.SX32 R5, R3, R27.reuse, 0x1, P2 ;  /* 0x0000001b03057211 */ /* 0x080fe400010f0eff */
[----:B------:R-:W-:Y:S02]  /*0a30*/  LEA.HI.X.SX32 R3, R10, R27, 0x1, P1 ;  /* 0x0000001b0a037211 */ /* 0x000fe400008f0eff */
[----:B------:R1:W3:Y:S04]  /*0a40*/  LDG.E.U16 R10, [R6.64] ;  /* 0x00000006060a7981 */ /* 0x0002e8000c1e1500 */
[----:B0-----:R0:W4:Y:S04]  /*0a50*/  LDG.E.U16 R22, [R8.64] ;  /* 0x0000000608167981 */ /* 0x001128000c1e1500 */
[----:B------:R5:W-:Y:S04]  /*0a60*/  STL [R1+0x3f4], R20 ;  /* 0x0003f41401007387 */ /* 0x000be80000100800 */
[----:B------:R0:W-:Y:S04]  /*0a70*/  STL [R1+0x3b8], R17 ;  /* 0x0003b81101007387 */ /* 0x0001e80000100800 */
[----:B-----5:R5:W3:Y:S04]  /*0a80*/  LDG.E.U16 R20, [R4.64] ;  /* 0x0000000604147981 */ /* 0x020ae8000c1e1500 */
[----:B0-----:R0:W3:Y:S01]  /*0a90*/  LDG.E.U16 R17, [R2.64] ;  /* 0x0000000602117981 */ /* 0x0010e2000c1e1500 */
[----:B-----5:R-:W-:-:S03]  /*0aa0*/  IMAD R5, R0, 0x70, RZ ;  /* 0x0000007000057824 */ /* 0x020fc600078e02ff */
[----:B------:R5:W-:Y:S01]  /*0ab0*/  STL [R1+0x3b4], R21 ;  /* 0x0003b41501007387 */ /* 0x000be20000100800 */
[C---:B------:R-:W-:Y:S02]  /*0ac0*/  IMAD R4, R0.reuse, 0x1c0, RZ ;  /* 0x000001c000047824 */ /* 0x040fe400078e02ff */
[C---:B0-----:R-:W-:Y:S01]  /*0ad0*/  IMAD R3, R0.reuse, 0xe0, RZ ;  /* 0x000000e000037824 */ /* 0x041fe200078e02ff */
[-C--:B------:R-:W-:Y:S01]  /*0ae0*/  IADD3 R8, P0, R5, R26.reuse, RZ ;  /* 0x0000001a05087210 */ /* 0x080fe20007f1e0ff */
[C---:B------:R-:W-:Y:S01]  /*0af0*/  IMAD R2, R0.reuse, 0x1d0, RZ ;  /* 0x000001d000027824 */ /* 0x040fe200078e02ff */
[----:B------:R0:W-:Y:S01]  /*0b00*/  STL [R1+0x3f0], R15 ;  /* 0x0003f00f01007387 */ /* 0x0001e20000100800 */
[----:B-----5:R-:W-:Y:S01]  /*0b10*/  IMAD R21, R0, 0x38, RZ ;  /* 0x0000003800157824 */ /* 0x020fe200078e02ff */
[-C--:B-1----:R-:W-:Y:S02]  /*0b20*/  IADD3 R6, P1, R3, R26.reuse, RZ ;  /* 0x0000001a03067210 */ /* 0x082fe40007f3e0ff */
[----:B------:R-:W-:-:S02]  /*0b30*/  IADD3 R4, P2, R4, R26, RZ ;  /* 0x0000001a04047210 */ /* 0x000fc40007f5e0ff */
[-C--:B------:R-:W-:Y:S01]  /*0b40*/  LEA.HI.X.SX32 R9, R21, R27.reuse, 0x1, P0 ;  /* 0x0000001b15097211 */ /* 0x080fe200000f0eff */
[----:B0-----:R-:W-:Y:S01]  /*0b50*/  IMAD R15, R0, 0xe8, RZ ;  /* 0x000000e8000f7824 */ /* 0x001fe200078e02ff */
[----:B------:R-:W-:Y:S02]  /*0b60*/  IADD3 R2, P0, R2, R26, RZ ;  /* 0x0000001a02027210 */ /* 0x000fe40007f1e0ff */
[-C--:B------:R-:W-:Y:S01]  /*0b70*/  LEA.HI.X.SX32 R7, R5, R27.reuse, 0x1, P1 ;  /* 0x0000001b05077211 */ /* 0x080fe200008f0eff */
[----:B------:R0:W3:Y:S01]  /*0b80*/  LDG.E.U16 R29, [R8.64] ;  /* 0x00000006081d7981 */ /* 0x0000e2000c1e1500 */
[-C--:B------:R-:W-:Y:S02]  /*0b90*/  LEA.HI.X.SX32 R5, R3, R27.reuse, 0x1, P2 ;  /* 0x0000001b03057211 */ /* 0x080fe400010f0eff */
[----:B------:R-:W-:Y:S01]  /*0ba0*/  LEA.HI.X.SX32 R3, R15, R27, 0x1, P0 ;  /* 0x0000001b0f037211 */ /* 0x000fe200000f0eff */
[----:B------:R1:W3:Y:S04]  /*0bb0*/  LDG.E.U16 R23, [R6.64] ;  /* 0x0000000606177981 */ /* 0x0002e8000c1e1500 */
[----:B--2---:R2:W-:Y:S04]  /*0bc0*/  STL [R1+0x3ec], R14 ;  /* 0x0003ec0e01007387 */ /* 0x0045e80000100800 */
[----:B------:R0:W-:Y:S04]  /*0bd0*/  STL [R1+0x3e8], R12 ;  /* 0x0003e80c01007387 */ /* 0x0001e80000100800 */
[----:B--2---:R2:W5:Y:S04]  /*0be0*/  LDG.E.U16 R14, [R4.64] ;  /* 0x00000006040e7981 */ /* 0x004568000c1e1500 */
[----:B0-----:R0:W5:Y:S01]  /*0bf0*/  LDG.E.U16 R12, [R2.64] ;  /* 0x00000006020c7981 */ /* 0x001162000c1e1500 */
[----:B------:R-:W-:-:S02]  /*0c00*/  IMAD R25, R0, 0x78, RZ ;  /* 0x0000007800197824 */ /* 0x000fc400078e02ff */
[C---:B-1----:R-:W-:Y:S01]  /*0c10*/  IMAD R6, R0.reuse, 0x1e0, RZ ;  /* 0x000001e000067824 */ /* 0x042fe200078e02ff */
[----:B------:R1:W-:Y:S01]  /*0c20*/  STL [R1+0x394], R11 ;  /* 0x0003940b01007387 */ /* 0x0003e20000100800 */
[C---:B0-----:R-:W-:Y:S02]  /*0c30*/  IMAD R3, R0.reuse, 0xf0, RZ ;  /* 0x000000f000037824 */ /* 0x041fe400078e02ff */
[C---:B------:R-:W-:Y:S02]  /*0c40*/  IMAD R2, R0.reuse, 0x102, RZ ;  /* 0x0000010200027824 */ /* 0x040fe400078e02ff */
[C---:B--2---:R-:W-:Y:S01]  /*0c50*/  IMAD R4, R0.reuse, 0x1f0, RZ ;  /* 0x000001f000047824 */ /* 0x044fe200078e02ff */
[-C--:B------:R-:W-:Y:S01]  /*0c60*/  IADD3 R8, P0, R3, R26.reuse, RZ ;  /* 0x0000001a03087210 */ /* 0x080fe20007f1e0ff */
[----:B-1----:R-:W-:Y:S01]  /*0c70*/  IMAD R11, R0, 0xf8, RZ ;  /* 0x000000f8000b7824 */ /* 0x002fe200078e02ff */
[----:B------:R-:W-:Y:S02]  /*0c80*/  IADD3 R6, P1, R6, R26, RZ ;  /* 0x0000001a06067210 */ /* 0x000fe40007f3e0ff */
[----:B------:R-:W-:-:S02]  /*0c90*/  LEA.HI.X.SX32 R9, R25, R27, 0x1, P0 ;  /* 0x0000001b19097211 */ /* 0x000fc400000f0eff */
[-C--:B------:R-:W-:Y:S02]  /*0ca0*/  IADD3 R2, P0, R2, R26.reuse, RZ ;  /* 0x0000001a02027210 */ /* 0x080fe40007f1e0ff */
[----:B------:R-:W-:Y:S02]  /*0cb0*/  IADD3 R4, P2, R4, R26, RZ ;  /* 0x0000001a04047210 */ /* 0x000fe40007f5e0ff */
[-C--:B------:R-:W-:Y:S02]  /*0cc0*/  LEA.HI.X.SX32 R7, R3, R27.reuse, 0x1, P1 ;  /* 0x0000001b03077211 */ /* 0x080fe400008f0eff */
[----:B------:R-:W-:Y:S01]  /*0cd0*/  LEA.HI.X.SX32 R5, R11, R27, 0x1, P2 ;  /* 0x0000001b0b057211 */ /* 0x000fe200010f0eff */
[----:B----4-:R0:W-:Y:S04]  /*0ce0*/  STL [R1+0x38c], R22 ;  /* 0x00038c1601007387 */ /* 0x0101e80000100800 */
[----:B---3--:R1:W-:Y:S04]  /*0cf0*/  STL [R1+0x3e0], R10 ;  /* 0x0003e00a01007387 */ /* 0x0083e80000100800 */
[----:B0-----:R0:W2:Y:S01]  /*0d00*/  LDG.E.U16 R22, [R8.64] ;  /* 0x0000000608167981 */ /* 0x0010a2000c1e1500 */
[----:B-1----:R-:W-:-:S03]  /*0d10*/  IMAD R10, R0, 0x81, RZ ;  /* 0x00000081000a7824 */ /* 0x002fc600078e02ff */
[----:B------:R1:W-:Y:S02]  /*0d20*/  STL [R1+0x384], R20 ;  /* 0x0003841401007387 */ /* 0x0003e40000100800 */
[----:B------:R-:W-:Y:S01]  /*0d30*/  LEA.HI.X.SX32 R3, R10, R27, 0x1, P0 ;  /* 0x0000001b0a037211 */ /* 0x000fe200000f0eff */
[----:B0-----:R-:W-:Y:S01]  /*0d40*/  IMAD R8, R0, 0x112, RZ ;  /* 0x0000011200087824 */ /* 0x001fe200078e02ff */
[----:B------:R0:W-:Y:S04]  /*0d50*/  STL [R1+0x378], R17 ;  /* 0x0003781101007387 */ /* 0x0001e80000100800 */
[----:B-1----:R1:W3:Y:S01]  /*0d60*/  LDG.E.U16 R20, [R6.64] ;  /* 0x0000000606147981 */ /* 0x0022e2000c1e1500 */
[----:B------:R-:W-:-:S03]  /*0d70*/  IADD3 R8, P0, R8, R26, RZ ;  /* 0x0000001a08087210 */ /* 0x000fc60007f1e0ff */
[----:B------:R4:W3:Y:S04]  /*0d80*/  LDG.E.U16 R11, [R2.64] ;  /* 0x00000006020b7981 */ /* 0x0008e8000c1e1500 */
[----:B0-----:R0:W3:Y:S01]  /*0d90*/  LDG.E.U16 R17, [R4.64] ;  /* 0x0000000604117981 */ /* 0x0010e2000c1e1500 */
[C---:B-1----:R-:W-:Y:S02]  /*0da0*/  IMAD R6, R0.reuse, 0x122, RZ ;  /* 0x0000012200067824 */ /* 0x042fe400078e02ff */
[C---:B----4-:R-:W-:Y:S02]  /*0db0*/  IMAD R3, R0.reuse, 0x89, RZ ;  /* 0x0000008900037824 */ /* 0x050fe400078e02ff */
[C---:B------:R-:W-:Y:S02]  /*0dc0*/  IMAD R2, R0.reuse, 0x142, RZ ;  /* 0x0000014200027824 */ /* 0x040fe400078e02ff */
[----:B0-----:R-:W-:Y:S01]  /*0dd0*/  IMAD R4, R0, 0x132, RZ ;  /* 0x0000013200047824 */ /* 0x001fe200078e02ff */
[-C--:B------:R-:W-:Y:S01]  /*0de0*/  IADD3 R6, P1, R6, R26.reuse, RZ ;  /* 0x0000001a06067210 */ /* 0x080fe20007f3e0ff */
[C---:B------:R-:W-:Y:S01]  /*0df0*/  IMAD R7, R0.reuse, 0x91, RZ ;  /* 0x0000009100077824 */ /* 0x040fe200078e02ff */
[----:B------:R-:W-:Y:S01]  /*0e00*/  LEA.HI.X.SX32 R9, R3, R27, 0x1, P0 ;  /* 0x0000001b03097211 */ /* 0x000fe200000f0eff */
[----:B------:R-:W-:Y:S01]  /*0e10*/  IMAD R5, R0, 0x99, RZ ;  /* 0x0000009900057824 */ /* 0x000fe200078e02ff */
[-C--:B------:R-:W-:Y:S01]  /*0e20*/  IADD3 R4, P2, R4, R26.reuse, RZ ;  /* 0x0000001a04047210 */ /* 0x080fe20007f5e0ff */
[----:B------:R-:W-:Y:S01]  /*0e30*/  IMAD R3, R0, 0xa1, RZ ;  /* 0x000000a100037824 */ /* 0x000fe200078e02ff */
[----:B------:R-:W-:-:S02]  /*0e40*/  IADD3 R2, P0, R2, R26, RZ ;  /* 0x0000001a02027210 */ /* 0x000fc40007f1e0ff */
[-C--:B------:R-:W-:Y:S01]  /*0e50*/  LEA.HI.X.SX32 R7, R7, R27.reuse, 0x1, P1 ;  /* 0x0000001b07077211 */ /* 0x080fe200008f0eff */
[----:B------:R-:W-:Y:S01]  /*0e60*/  STL [R1+0x3d0], R29 ;  /* 0x0003d01d01007387 */ /* 0x000fe20000100800 */
[-C--:B------:R-:W-:Y:S02]  /*0e70*/  LEA.HI.X.SX32 R5, R5, R27.reuse, 0x1, P2 ;  /* 0x0000001b05057211 */ /* 0x080fe400010f0eff */
[----:B------:R-:W-:Y:S01]  /*0e80*/  LEA.HI.X.SX32 R3, R3, R27, 0x1, P0 ;  /* 0x0000001b03037211 */ /* 0x000fe200000f0eff */
[----:B------:R0:W-:Y:S04]  /*0e90*/  STL [R1+0x3cc], R23 ;  /* 0x0003cc1701007387 */ /* 0x0001e80000100800 */
[----:B------:R1:W3:Y:S04]  /*0ea0*/  LDG.E.U16 R10, [R2.64] ;  /* 0x00000006020a7981 */ /* 0x0002e8000c1e1500 */
[----:B0-----:R0:W3:Y:S04]  /*0eb0*/  LDG.E.U16 R23, [R8.64] ;  /* 0x0000000608177981 */ /* 0x0010e8000c1e1500 */
[----:B-----5:R5:W-:Y:S04]  /*0ec0*/  STL [R1+0x254], R14 ;  /* 0x0002540e01007387 */ /* 0x020be80000100800 */
[----:B------:R0:W-:Y:S04]  /*0ed0*/  STL [R1+0x240], R12 ;  /* 0x0002400c01007387 */ /* 0x0001e80000100800 */
[----:B-----5:R5:W4:Y:S04]  /*0ee0*/  LDG.E.U16 R14, [R6.64] ;  /* 0x00000006060e7981 */ /* 0x020b28000c1e1500 */
[----:B0-----:R0:W4:Y:S01]  /*0ef0*/  LDG.E.U16 R12, [R4.64] ;  /* 0x00000006040c7981 */ /* 0x001122000c1e1500 */
[----:B------:R-:W-:-:S02]  /*0f00*/  IMAD R8, R0, 0x152, RZ ;  /* 0x0000015200087824 */ /* 0x000fc400078e02ff */
[C---:B-1----:R-:W-:Y:S02]  /*0f10*/  IMAD R3, R0.reuse, 0xa9, RZ ;  /* 0x000000a900037824 */ /* 0x042fe400078e02ff */
[----:B-----5:R-:W-:Y:S01]  /*0f20*/  IMAD R6, R0, 0x162, RZ ;  /* 0x0000016200067824 */ /* 0x020fe200078e02ff */
[-C--:B------:R-:W-:Y:S01]  /*0f30*/  IADD3 R8, P0, R8, R26.reuse, RZ ;  /* 0x0000001a08087210 */ /* 0x080fe20007f1e0ff */
[C---:B------:R-:W-:Y:S02]  /*0f40*/  IMAD R7, R0.reuse, 0xb1, RZ ;  /* 0x000000b100077824 */ /* 0x040fe400078e02ff */
[----:B------:R-:W-:Y:S01]  /*0f50*/  IMAD R2, R0, 0x182, RZ ;  /* 0x0000018200027824 */ /* 0x000fe200078e02ff */
[----:B------:R-:W-:Y:S02]  /*0f60*/  IADD3 R6, P1, R6, R26, RZ ;  /* 0x0000001a06067210 */ /* 0x000fe40007f3e0ff */
[-C--:B------:R-:W-:Y:S01]  /*0f70*/  LEA.HI.X.SX32 R9, R3, R27.reuse, 0x1, P0 ;  /* 0x0000001b03097211 */ /* 0x080fe200000f0eff */
[----:B------:R-:W-:Y:S01]  /*0f80*/  IMAD R3, R0, 0xc1, RZ ;  /* 0x000000c100037824 */ /* 0x000fe200078e02ff */
[----:B------:R-:W-:-:S02]  /*0f90*/  LEA.HI.X.SX32 R7, R7, R27, 0x1, P1 ;  /* 0x0000001b07077211 */ /* 0x000fc400008f0eff */
[----:B------:R-:W-:Y:S01]  /*0fa0*/  IADD3 R2, P0, R2, R26, RZ ;  /* 0x0000001a02027210 */ /* 0x000fe20007f1e0ff */
[----:B0-----:R-:W-:-:S03]  /*0fb0*/  IMAD R4, R0, 0x172, RZ ;  /* 0x0000017200047824 */ /* 0x001fc600078e02ff */
[----:B------:R-:W-:Y:S01]  /*0fc0*/  LEA.HI.X.SX32 R3, R3, R27, 0x1, P0 ;  /* 0x0000001b03037211 */ /* 0x000fe200000f0eff */
[----:B------:R-:W-:Y:S01]  /*0fd0*/  IMAD R5, R0, 0xb9, RZ ;  /* 0x000000b900057824 */ /* 0x000fe200078e02ff */
[----:B------:R-:W-:-:S04]  /*0fe0*/  IADD3 R4, P2, R4, R26, RZ ;  /* 0x0000001a04047210 */ /* 0x000fc80007f5e0ff */
[----:B------:R-:W-:Y:S01]  /*0ff0*/  LEA.HI.X.SX32 R5, R5, R27, 0x1, P2 ;  /* 0x0000001b05057211 */ /* 0x000fe200010f0eff */
[----:B--2---:R0:W-:Y:S04]  /*1000*/  STL [R1+0x3c0], R22 ;  /* 0x0003c01601007387 */ /* 0x0041e80000100800 */
[----:B0-----:R0:W2:Y:S04]  /*1010*/  LDG.E.U16 R22, [R6.64] ;  /* 0x0000000606167981 */ /* 0x0010a8000c1e1500 */
[----:B---3--:R1:W-:Y:S01]  /*1020*/  STL [R1+0x134], R20 ;  /* 0x0001341401007387 */ /* 0x0083e20000100800 */
[----:B0-----:R-:W-:-:S03]  /*1030*/  IMAD R6, R0, 0x1a2, RZ ;  /* 0x000001a200067824 */ /* 0x001fc600078e02ff */
[----:B------:R0:W-:Y:S04]  /*1040*/  STL [R1+0xe4], R17 ;  /* 0x0000e41101007387 */ /* 0x0001e80000100800 */
[----:B------:R3:W-:Y:S01]  /*1050*/  STL [R1+0x3bc], R11 ;  /* 0x0003bc0b01007387 */ /* 0x0007e20000100800 */
[----:B------:R-:W-:Y:S01]  /*1060*/  IMAD R7, R0, 0xd1, RZ ;  /* 0x000000d100077824 */ /* 0x000fe200078e02ff */
[----:B------:R-:W-:Y:S02]  /*1070*/  IADD3 R6, P1, R6, R26, RZ ;  /* 0x0000001a06067210 */ /* 0x000fe40007f3e0ff */
[----:B-1----:R1:W5:Y:S04]  /*1080*/  LDG.E.U16 R20, [R4.64] ;  /* 0x0000000604147981 */ /* 0x002368000c1e1500 */
[----:B0-----:R0:W2:Y:S04]  /*1090*/  LDG.E.U16 R17, [R2.64] ;  /* 0x0000000602117981 */ /* 0x0010a8000c1e1500 */
[----:B---3--:R3:W2:Y:S01]  /*10a0*/  LDG.E.U16 R11, [R8.64] ;  /* 0x00000006080b7981 */ /* 0x0086a2000c1e1500 */
[----:B------:R-:W-:Y:S01]  /*10b0*/  LEA.HI.X.SX32 R7, R7, R27, 0x1, P1 ;  /* 0x0000001b07077211 */ /* 0x000fe200008f0eff */
[----:B0-----:R-:W-:-:S02]  /*10c0*/  IMAD R3, R0, 0xc9, RZ ;  /* 0x000000c900037824 */ /* 0x001fc400078e02ff */
[----:B---3--:R-:W-:-:S05]  /*10d0*/  IMAD R8, R0, 0x192, RZ ;  /* 0x0000019200087824 */ /* 0x008fca00078e02ff */
[-C--:B------:R-:W-:Y:S01]  /*10e0*/  IADD3 R8, P0, R8, R26.reuse, RZ ;  /* 0x0000001a08087210 */ /* 0x080fe20007f1e0ff */
[----:B------:R0:W-:Y:S03]  /*10f0*/  STL [R1+0x3b0], R23 ;  /* 0x0003b01701007387 */ /* 0x0001e60000100800 */
[----:B------:R-:W-:Y:S01]  /*1100*/  LEA.HI.X.SX32 R9, R3, R27, 0x1, P0 ;  /* 0x0000001b03097211 */ /* 0x000fe200000f0eff */
[C---:B-1----:R-:W-:Y:S02]  /*1110*/  IMAD R4, R0.reuse, 0x1b2, RZ ;  /* 0x000001b200047824 */ /* 0x042fe400078e02ff */
[C---:B------:R-:W-:Y:S02]  /*1120*/  IMAD R2, R0.reuse, 0x1c2, RZ ;  /* 0x000001c200027824 */ /* 0x040fe400078e02ff */
[----:B------:R-:W-:Y:S01]  /*1130*/  IMAD R5, R0, 0xd9, RZ ;  /* 0x000000d900057824 */ /* 0x000fe200078e02ff */
[-C--:B------:R-:W-:Y:S01]  /*1140*/  IADD3 R4, P2, R4, R26.reuse, RZ ;  /* 0x0000001a04047210 */ /* 0x080fe20007f5e0ff */
[----:B------:R-:W-:Y:S01]  /*1150*/  IMAD R3, R0, 0xe1, RZ ;  /* 0x000000e100037824 */ /* 0x000fe200078e02ff */
[----:B------:R-:W-:-:S02]  /*1160*/  IADD3 R2, P0, R2, R26, RZ ;  /* 0x0000001a02027210 */ /* 0x000fc40007f1e0ff */
[-C--:B------:R-:W-:Y:S02]  /*1170*/  LEA.HI.X.SX32 R5, R5, R27.reuse, 0x1, P2 ;  /* 0x0000001b05057211 */ /* 0x080fe400010f0eff */
[----:B------:R-:W-:-:S03]  /*1180*/  LEA.HI.X.SX32 R3, R3, R27, 0x1, P0 ;  /* 0x0000001b03037211 */ /* 0x000fc600000f0eff */
[----:B0-----:R0:W3:Y:S04]  /*1190*/  LDG.E.U16 R23, [R4.64] ;  /* 0x0000000604177981 */ /* 0x0010e8000c1e1500 */
[----:B----4-:R1:W-:Y:S04]  /*11a0*/  STL [R1+0x3ac], R14 ;  /* 0x0003ac0e01007387 */ /* 0x0103e80000100800 */
[----:B------:R4:W-:Y:S04]  /*11b0*/  STL [R1+0x3a8], R12 ;  /* 0x0003a80c01007387 */ /* 0x0009e80000100800 */
[----:B------:R0:W-:Y:S04]  /*11c0*/  STL [R1+0x3a4], R10 ;  /* 0x0003a40a01007387 */ /* 0x0001e80000100800 */
[----:B-1----:R1:W3:Y:S04]  /*11d0*/  LDG.E.U16 R14, [R2.64] ;  /* 0x00000006020e7981 */ /* 0x0022e8000c1e1500 */
[----:B----4-:R4:W3:Y:S04]  /*11e0*/  LDG.E.U16 R12, [R8.64] ;  /* 0x00000006080c7981 */ /* 0x0108e8000c1e1500 */
[----:B0-----:R0:W3:Y:S01]  /*11f0*/  LDG.E.U16 R10, [R6.64] ;  /* 0x00000006060a7981 */ /* 0x0010e2000c1e1500 */
[----:B-1----:R-:W-:-:S02]  /*1200*/  IMAD R2, R0, 0xe9, RZ ;  /* 0x000000e900027824 */ /* 0x002fc400078e02ff */
[C---:B----4-:R-:W-:Y:S02]  /*1210*/  IMAD R8, R0.reuse, 0x1d2, RZ ;  /* 0x000001d200087824 */ /* 0x050fe400078e02ff */
[C---:B------:R-:W-:Y:S02]  /*1220*/  IMAD R4, R0.reuse, 0x1f2, RZ ;  /* 0x000001f200047824 */ /* 0x040fe400078e02ff */
[----:B0-----:R-:W-:Y:S01]  /*1230*/  IMAD R6, R0, 0x1e2, RZ ;  /* 0x000001e200067824 */ /* 0x001fe200078e02ff */
[-C--:B------:R-:W-:Y:S01]  /*1240*/  IADD3 R8, P0, R8, R26.reuse, RZ ;  /* 0x0000001a08087210 */ /* 0x080fe20007f1e0ff */
[C---:B------:R-:W-:Y:S02]  /*1250*/  IMAD R3, R0.reuse, 0x11, RZ ;  /* 0x0000001100037824 */ /* 0x040fe400078e02ff */
[----:B------:R-:W-:Y:S01]  /*1260*/  IMAD R7, R0, 0xf1, RZ ;  /* 0x000000f100077824 */ /* 0x000fe200078e02ff */
[----:B------:R-:W-:Y:S01]  /*1270*/  LEA.HI.X.SX32 R9, R2, R27, 0x1, P0 ;  /* 0x0000001b02097211 */ /* 0x000fe200000f0eff */
[----:B------:R-:W-:Y:S01]  /*1280*/  IMAD R5, R0, 0xf9, RZ ;  /* 0x000000f900057824 */ /* 0x000fe200078e02ff */
[----:B------:R-:W-:-:S02]  /*1290*/  IADD3 R6, P1, R6, R26, RZ ;  /* 0x0000001a06067210 */ /* 0x000fc40007f3e0ff */
[----:B------:R-:W-:Y:S01]  /*12a0*/  IADD3 R4, P2, R4, R26, RZ ;  /* 0x0000001a04047210 */ /* 0x000fe20007f5e0ff */
[----:B------:R0:W4:Y:S01]  /*12b0*/  LDG.E.U16 R29, [R8.64] ;  /* 0x00000006081d7981 */ /* 0x000122000c1e1500 */
[-C--:B------:R-:W-:Y:S02]  /*12c0*/  LEA.HI.X.SX32 R7, R7, R27.reuse, 0x1, P1 ;  /* 0x0000001b07077211 */ /* 0x080fe400008f0eff */
[----:B------:R-:W-:Y:S01]  /*12d0*/  LEA.HI.X.SX32 R5, R5, R27, 0x1, P2 ;  /* 0x0000001b05057211 */ /* 0x000fe200010f0eff */
[----:B--2---:R1:W-:Y:S04]  /*12e0*/  STL [R1+0x3a0], R11 ;  /* 0x0003a00b01007387 */ /* 0x0043e80000100800 */
[----:B------:R-:W-:Y:S01]  /*12f0*/  STL [R1+0x39c], R22 ;  /* 0x00039c1601007387 */ /* 0x000fe20000100800 */
[----:B-1----:R-:W-:-:S03]  /*1300*/  IMAD R11, R0, 0x22, RZ ;  /* 0x00000022000b7824 */ /* 0x002fc600078e02ff */
[----:B-----5:R1:W-:Y:S02]  /*1310*/  STL [R1+0x398], R20 ;  /* 0x0003981401007387 */ /* 0x0203e40000100800 */
[----:B------:R-:W-:Y:S02]  /*1320*/  IADD3 R2, P0, R11, R26, RZ ;  /* 0x0000001a0b027210 */ /* 0x000fe40007f1e0ff */
[----:B------:R2:W-:Y:S02]  /*1330*/  STL [R1+0x390], R17 ;  /* 0x0003901101007387 */ /* 0x0005e40000100800 */
[----:B------:R-:W-:Y:S02]  /*1340*/  LEA.HI.X.SX32 R3, R3, R27, 0x1, P0 ;  /* 0x0000001b03037211 */ /* 0x000fe400000f0eff */
[----:B-1----:R1:W5:Y:S04]  /*1350*/  LDG.E.U16 R20, [R4.64] ;  /* 0x0000000604147981 */ /* 0x002368000c1e1500 */
[----:B------:R0:W5:Y:S04]  /*1360*/  LDG.E.U16 R22, [R2.64] ;  /* 0x0000000602167981 */ /* 0x000168000c1e1500 */
[----:B--2---:R2:W5:Y:S01]  /*1370*/  LDG.E.U16 R17, [R6.64] ;  /* 0x0000000606117981 */ /* 0x004562000c1e1500 */
[----:B0-----:R-:W-:-:S02]  /*1380*/  IMAD R2, R0, 0x19, RZ ;  /* 0x0000001900027824 */ /* 0x001fc400078e02ff */
[C---:B-1----:R-:W-:Y:S02]  /*1390*/  IMAD R4, R0.reuse, 0x52, RZ ;  /* 0x0000005200047824 */ /* 0x042fe400078e02ff */
[C---:B--2---:R-:W-:Y:S02]  /*13a0*/  IMAD R6, R0.reuse, 0x42, RZ ;  /* 0x0000004200067824 */ /* 0x044fe400078e02ff */
[----:B------:R-:W-:Y:S01]  /*13b0*/  IMAD R7, R0, 0x21, RZ ;  /* 0x0000002100077824 */ /* 0x000fe200078e02ff */
[-C--:B------:R-:W-:Y:S01]  /*13c0*/  IADD3 R4, P2, R4, R26.reuse, RZ ;  /* 0x0000001a04047210 */ /* 0x080fe20007f5e0ff */
[----:B------:R-:W-:Y:S01]  /*13d0*/  IMAD R5, R0, 0x29, RZ ;  /* 0x0000002900057824 */ /* 0x000fe200078e02ff */
[----:B------:R-:W-:-:S04]  /*13e0*/  IADD3 R6, P1, R6, R26, RZ ;  /* 0x0000001a06067210 */ /* 0x000fc80007f3e0ff */
[-C--:B------:R-:W-:Y:S02]  /*13f0*/  LEA.HI.X.SX32 R7, R7, R27.reuse, 0x1, P1 ;  /* 0x0000001b07077211 */ /* 0x080fe400008f0eff */
[----:B------:R-:W-:Y:S01]  /*1400*/  LEA.HI.X.SX32 R5, R5, R27, 0x1, P2 ;  /* 0x0000001b05057211 */ /* 0x000fe200010f0eff */
[----:B---3--:R-:W-:Y:S04]  /*1410*/  STL [R1+0x37c], R10 ;  /* 0x00037c0a01007387 */ /* 0x008fe80000100800 */
[----:B------:R0:W-:Y:S02]  /*1420*/  STL [R1+0x388], R12 ;  /* 0x0003880c01007387 */ /* 0x0001e40000100800 */
[C---:B0-----:R-:W-:Y:S02]  /*1430*/  IMAD R12, R0.reuse, 0x32, RZ ;  /* 0x00000032000c7824 */ /* 0x041fe400078e02ff */
[----:B------:R-:W-:-:S03]  /*1440*/  IMAD R10, R0, 0x62, RZ ;  /* 0x00000062000a7824 */ /* 0x000fc600078e02ff */
[----:B------:R-:W-:-:S04]  /*1450*/  IADD3 R8, P0, R12, R26, RZ ;  /* 0x0000001a0c087210 */ /* 0x000fc80007f1e0ff */
[----:B------:R-:W-:Y:S02]  /*1460*/  LEA.HI.X.SX32 R9, R2, R27, 0x1, P0 ;  /* 0x0000001b02097211 */ /* 0x000fe400000f0eff */
[----:B------:R-:W-:-:S03]  /*1470*/  IADD3 R2, P0, R10, R26, RZ ;  /* 0x0000001a0a027210 */ /* 0x000fc60007f1e0ff */
[----:B------:R0:W2:Y:S04]  /*1480*/  LDG.E.U16 R10, [R8.64] ;  /* 0x00000006080a7981 */ /* 0x0000a8000c1e1500 */
[----:B------:R1:W-:Y:S04]  /*1490*/  STL [R1+0x374], R23 ;  /* 0x0003741701007387 */ /* 0x0003e80000100800 */
[----:B------:R3:W-:Y:S04]  /*14a0*/  STL [R1+0x250], R14 ;  /* 0x0002500e01007387 */ /* 0x0007e80000100800 */
[----:B-1----:R1:W2:Y:S04]  /*14b0*/  LDG.E.U16 R23, [R6.64] ;  /* 0x0000000606177981 */ /* 0x0022a8000c1e1500 */
[----:B---3--:R3:W2:Y:S01]  /*14c0*/  LDG.E.U16 R14, [R4.64] ;  /* 0x00000006040e7981 */ /* 0x0086a2000c1e1500 */
[----:B------:R-:W-:-:S05]  /*14d0*/  IMAD R3, R0, 0x31, RZ ;  /* 0x0000003100037824 */ /* 0x000fca00078e02ff */
[----:B------:R-:W-:Y:S01]  /*14e0*/  LEA.HI.X.SX32 R3, R3, R27, 0x1, P0 ;  /* 0x0000001b03037211 */ /* 0x000fe200000f0eff */
[----:B----4-:R4:W-:Y:S01]  /*14f0*/  STL [R1+0x1d4], R29 ;  /* 0x0001d41d01007387 */ /* 0x0109e20000100800 */
[C---:B---3--:R-:W-:Y:S02]  /*1500*/  IMAD R4, R0.reuse, 0x72, RZ ;  /* 0x0000007200047824 */ /* 0x048fe400078e02ff */
[----:B-1----:R-:W-:-:S03]  /*1510*/  IMAD R7, R0, 0x41, RZ ;  /* 0x0000004100077824 */ /* 0x002fc600078e02ff */
[----:B0-----:R-:W-:Y:S01]  /*1520*/  IADD3 R8, P0, R4, R26, RZ ;  /* 0x0000001a04087210 */ /* 0x001fe20007f1e0ff */
[----:B----4-:R0:W3:Y:S01]  /*1530*/  LDG.E.U16 R29, [R2.64] ;  /* 0x00000006021d7981 */ /* 0x0100e2000c1e1500 */
[C---:B------:R-:W-:Y:S02]  /*1540*/  IMAD R5, R0.reuse, 0x49, RZ ;  /* 0x0000004900057824 */ /* 0x040fe400078e02ff */
[----:B0-----:R-:W-:-:S05]  /*1550*/  IMAD R2, R0, 0x39, RZ ;  /* 0x0000003900027824 */ /* 0x001fca00078e02ff */
[----:B------:R-:W-:Y:S01]  /*1560*/  LEA.HI.X.SX32 R9, R2, R27, 0x1, P0 ;  /* 0x0000001b02097211 */ /* 0x000fe200000f0eff */
[----:B-----5:R0:W-:Y:S04]  /*1570*/  STL [R1+0x130], R17 ;  /* 0x0001301101007387 */ /* 0x0201e80000100800 */
[----:B------:R1:W-:Y:S01]  /*1580*/  STL [R1+0xe0], R20 ;  /* 0x0000e01401007387 */ /* 0x0003e20000100800 */
[C---:B0-----:R-:W-:Y:S02]  /*1590*/  IMAD R17, R0.reuse, 0x82, RZ ;  /* 0x0000008200117824 */ /* 0x041fe400078e02ff */
[----:B-1----:R-:W-:-:S03]  /*15a0*/  IMAD R20, R0, 0x92, RZ ;  /* 0x0000009200147824 */ /* 0x002fc600078e02ff */
[-C--:B------:R-:W-:Y:S01]  /*15b0*/  IADD3 R6, P1, R17, R26.reuse, RZ ;  /* 0x0000001a11067210 */ /* 0x080fe20007f3e0ff */
[----:B------:R0:W-:Y:S01]  /*15c0*/  STL [R1+0x380], R22 ;  /* 0x0003801601007387 */ /* 0x0001e20000100800 */
[----:B------:R-:W-:Y:S02]  /*15d0*/  IADD3 R4, P2, R20, R26, RZ ;  /* 0x0000001a14047210 */ /* 0x000fe40007f5e0ff */
[-C--:B------:R-:W-:Y:S02]  /*15e0*/  LEA.HI.X.SX32 R7, R7, R27.reuse, 0x1, P1 ;  /* 0x0000001b07077211 */ /* 0x080fe400008f0eff */
[----:B------:R-:W-:Y:S01]  /*15f0*/  LEA.HI.X.SX32 R5, R5, R27, 0x1, P2 ;  /* 0x0000001b05057211 */ /* 0x000fe200010f0eff */
[C---:B0-----:R-:W-:Y:S02]  /*1600*/  IMAD R22, R0.reuse, 0xa2, RZ ;  /* 0x000000a200167824 */ /* 0x041fe400078e02ff */
[----:B------:R-:W-:-:S03]  /*1610*/  IMAD R3, R0, 0x51, RZ ;  /* 0x0000005100037824 */ /* 0x000fc600078e02ff */
[----:B------:R-:W-:-:S04]  /*1620*/  IADD3 R2, P0, R22, R26, RZ ;  /* 0x0000001a16027210 */ /* 0x000fc80007f1e0ff */
[----:B------:R-:W-:Y:S01]  /*1630*/  LEA.HI.X.SX32 R3, R3, R27, 0x1, P0 ;  /* 0x0000001b03037211 */ /* 0x000fe200000f0eff */
[----:B--2---:R0:W-:Y:S04]  /*1640*/  STL [R1+0x370], R10 ;  /* 0x0003700a01007387 */ /* 0x0041e80000100800 */
[----:B0-----:R0:W2:Y:S04]  /*1650*/  LDG.E.U16 R10, [R8.64] ;  /* 0x00000006080a7981 */ /* 0x0010a8000c1e1500 */
[----:B0-----:R0:W4:Y:S04]  /*1660*/  LDG.E.U16 R8, [R6.64] ;  /* 0x0000000606087981 */ /* 0x001128000c1e1500 */
[----:B------:R1:W5:Y:S04]  /*1670*/  LDG.E.U16 R9, [R4.64] ;  /* 0x0000000604097981 */ /* 0x000368000c1e1500 */
[----:B------:R-:W-:Y:S04]  /*1680*/  STL [R1+0x36c], R23 ;  /* 0x00036c1701007387 */ /* 0x000fe80000100800 */
[----:B------:R0:W-:Y:S04]  /*1690*/  STL [R1+0x368], R14 ;  /* 0x0003680e01007387 */ /* 0x0001e80000100800 */
[----:B0-----:R0:W5:Y:S01]  /*16a0*/  LDG.E.U16 R14, [R2.64] ;  /* 0x00000006020e7981 */ /* 0x001162000c1e1500 */
[----:B------:R-:W-:-:S03]  /*16b0*/  IMAD R23, R0, 0xb2, RZ ;  /* 0x000000b200177824 */ /* 0x000fc600078e02ff */
[----:B---3--:R3:W-:Y:S02]  /*16c0*/  STL [R1+0x364], R29 ;  /* 0x0003641d01007387 */ /* 0x0087e40000100800 */
[-C--:B-1----:R-:W-:Y:S01]  /*16d0*/  IADD3 R4, P0, R23, R26.reuse, RZ ;  /* 0x0000001a17047210 */ /* 0x082fe20007f1e0ff */
[C---:B0-----:R-:W-:Y:S02]  /*16e0*/  IMAD R2, R0.reuse, 0x59, RZ ;  /* 0x0000005900027824 */ /* 0x041fe400078e02ff */
[C---:B---3--:R-:W-:Y:S02]  /*16f0*/  IMAD R29, R0.reuse, 0xc2, RZ ;  /* 0x000000c2001d7824 */ /* 0x048fe400078e02ff */
[----:B------:R-:W-:Y:S01]  /*1700*/  IMAD R3, R0, 0x61, RZ ;  /* 0x0000006100037824 */ /* 0x000fe200078e02ff */
[----:B------:R-:W-:Y:S02]  /*1710*/  LEA.HI.X.SX32 R5, R2, R27, 0x1, P0 ;  /* 0x0000001b02057211 */ /* 0x000fe400000f0eff */
[----:B------:R-:W-:-:S04]  /*1720*/  IADD3 R6, P1, R29, R26, RZ ;  /* 0x0000001a1d067210 */ /* 0x000fc80007f3e0ff */
[----:B------:R-:W-:-:S06]  /*1730*/  LEA.HI.X.SX32 R7, R3, R27, 0x1, P1 ;  /* 0x0000001b03077211 */ /* 0x000fcc00008f0eff */
[----:B------:R0:W3:Y:S04]  /*1740*/  LDG.E.U16 R7, [R6.64] ;  /* 0x0000000606077981 */ /* 0x0000e8000c1e1500 */
[----:B--2---:R1:W-:Y:S02]  /*1750*/  STL [R1+0x360], R10 ;  /* 0x0003600a01007387 */ /* 0x0043e40000100800 */
[----:B-1----:R-:W-:Y:S02]  /*1760*/  IMAD R10, R0, 0xd2, RZ ;  /* 0x000000d2000a7824 */ /* 0x002fe400078e02ff */
[----:B----4-:R1:W-:Y:S04]  /*1770*/  STL [R1+0x35c], R8 ;  /* 0x00035c0801007387 */ /* 0x0103e80000100800 */
[----:B-----5:R2:W-:Y:S01]  /*1780*/  STL [R1+0x358], R9 ;  /* 0x0003580901007387 */ /* 0x0205e20000100800 */
[----:B------:R-:W-:-:S03]  /*1790*/  IADD3 R2, P0, R10, R26, RZ ;  /* 0x0000001a0a027210 */ /* 0x000fc60007f1e0ff */
[----:B------:R4:W5:Y:S01]  /*17a0*/  LDG.E.U16 R10, [R4.64] ;  /* 0x00000006040a7981 */ /* 0x000962000c1e1500 */
[C---:B-1----:R-:W-:Y:S02]  /*17b0*/  IMAD R8, R0.reuse, 0x69, RZ ;  /* 0x0000006900087824 */ /* 0x042fe400078e02ff */
[----:B--2---:R-:W-:-:S03]  /*17c0*/  IMAD R9, R0, 0xe2, RZ ;  /* 0x000000e200097824 */ /* 0x004fc600078e02ff */
[-C--:B------:R-:W-:Y:S01]  /*17d0*/  LEA.HI.X.SX32 R3, R8, R27.reuse, 0x1, P0 ;  /* 0x0000001b08037211 */ /* 0x080fe200000f0eff */
[C---:B------:R-:W-:Y:S02]  /*17e0*/  IMAD R8, R0.reuse, 0xf2, RZ ;  /* 0x000000f200087824 */ /* 0x040fe400078e02ff */
[----:B----4-:R-:W-:Y:S01]  /*17f0*/  IMAD R5, R0, 0x71, RZ ;  /* 0x0000007100057824 */ /* 0x010fe200078e02ff */
[----:B------:R-:W-:Y:S01]  /*1800*/  IADD3 R4, P1, R9, R26, RZ ;  /* 0x0000001a09047210 */ /* 0x000fe20007f3e0ff */
[----:B0-----:R0:W2:Y:S03]  /*1810*/  LDG.E.U16 R6, [R2.64] ;  /* 0x0000000602067981 */ /* 0x0010a6000c1e1500 */
[----:B------:R-:W-:-:S05]  /*1820*/  LEA.HI.X.SX32 R5, R5, R27, 0x1, P1 ;  /* 0x0000001b05057211 */ /* 0x000fca00008f0eff */
[----:B------:R1:W4:Y:S01]  /*1830*/  LDG.E.U16 R4, [R4.64] ;  /* 0x0000000604047981 */ /* 0x000322000c1e1500 */
[----:B0-----:R-:W-:Y:S01]  /*1840*/  IMAD R3, R0, 0x79, RZ ;  /* 0x0000007900037824 */ /* 0x001fe200078e02ff */
[----:B------:R-:W-:-:S04]  /*1850*/  IADD3 R2, P1, R8, R26, RZ ;  /* 0x0000001a08027210 */ /* 0x000fc80007f3e0ff */
[----:B------:R-:W-:-:S06]  /*1860*/  LEA.HI.X.SX32 R3, R3, R27, 0x1, P1 ;  /* 0x0000001b03037211 */ /* 0x000fcc00008f0eff */
[----:B------:R0:W4:Y:S04]  /*1870*/  LDG.E.U16 R3, [R2.64] ;  /* 0x0000000602037981 */ /* 0x000128000c1e1500 */
[----:B------:R0:W-:Y:S02]  /*1880*/  STL [R1+0x354], R14 ;  /* 0x0003540e01007387 */ /* 0x0001e40000100800 */
[----:B0-----:R-:W-:-:S04]  /*1890*/  SHF.L.U32 R14, R0, 0x1, RZ ;  /* 0x00000001000e7819 */ /* 0x001fc800000006ff */
[----:B------:R-:W-:-:S04]  /*18a0*/  IADD3 R8, P0, R14, R26, RZ ;  /* 0x0000001a0e087210 */ /* 0x000fc80007f1e0ff */
[----:B------:R-:W-:-:S05]  /*18b0*/  LEA.HI.X.SX32 R9, R0, R27, 0x1, P0 ;  /* 0x0000001b00097211 */ /* 0x000fca00000f0eff */
[----:B------:R0:W4:Y:S01]  /*18c0*/  LDG.E.U16 R8, [R8.64] ;  /* 0x0000000608087981 */ /* 0x000122000c1e1500 */
[----:B-1----:R-:W-:-:S05]  /*18d0*/  IMAD R5, R0, 0x34, RZ ;  /* 0x0000003400057824 */ /* 0x002fca00078e02ff */
[----:B------:R-:W-:Y:S01]  /*18e0*/  IADD3 R2, P0, R5, R26, RZ ;  /* 0x0000001a05027210 */ /* 0x000fe20007f1e0ff */
[C---:B0-----:R-:W-:Y:S01]  /*18f0*/  IMAD R9, R0.reuse, 0x44, RZ ;  /* 0x0000004400097824 */ /* 0x041fe200078e02ff */
[----:B-----5:R0:W-:Y:S04]  /*1900*/  STL [R1+0x34c], R10 ;  /* 0x00034c0a01007387 */ /* 0x0201e80000100800 */
[----:B---3--:R1:W-:Y:S01]  /*1910*/  STL [R1+0x348], R7 ;  /* 0x0003480701007387 */ /* 0x0083e20000100800 */
[----:B0-----:R-:W-:-:S03]  /*1920*/  IMAD R10, R0, 0x1a, RZ ;  /* 0x0000001a000a7824 */ /* 0x001fc600078e02ff */
[----:B--2---:R0:W-:Y:S01]  /*1930*/  STL [R1+0x344], R6 ;  /* 0x0003440601007387 */ /* 0x0041e20000100800 */
[----:B-1----:R-:W-:Y:S01]  /*1940*/  IMAD R7, R0, 0xd, RZ ;  /* 0x0000000d00077824 */ /* 0x002fe200078e02ff */
[CC--:B0-----:R-:W-:Y:S02]  /*1950*/  IADD3 R6, P1, R10.reuse, R26.reuse, RZ ;  /* 0x0000001a0a067210 */ /* 0x0c1fe40007f3e0ff */
[----:B----4-:R0:W-:Y:S02]  /*1960*/  STL [R1+0x340], R4 ;  /* 0x0003400401007387 */ /* 0x0101e40000100800 */
[-C--:B------:R-:W-:Y:S02]  /*1970*/  LEA.HI.X.SX32 R7, R7, R27.reuse, 0x1, P1 ;  /* 0x0000001b07077211 */ /* 0x080fe400008f0eff */
[----:B------:R1:W-:Y:S01]  /*1980*/  STL [R1+0x33c], R3 ;  /* 0x00033c0301007387 */ /* 0x0003e20000100800 */
[----:B0-----:R-:W-:Y:S02]  /*1990*/  IADD3 R4, P2, R13, R26, RZ ;  /* 0x0000001a0d047210 */ /* 0x001fe40007f5e0ff */
[----:B-1----:R-:W-:-:S02]  /*19a0*/  LEA.HI.X.SX32 R3, R10, R27, 0x1, P0 ;  /* 0x0000001b0a037211 */ /* 0x002fc400000f0eff */
[----:B------:R0:W2:Y:S01]  /*19b0*/  LDG.E.U16 R10, [R6.64] ;  /* 0x00000006060a7981 */ /* 0x0000a2000c1e1500 */
[----:B------:R-:W-:-:S05]  /*19c0*/  LEA.HI.X.SX32 R5, R5, R27, 0x1, P2 ;  /* 0x0000001b05057211 */ /* 0x000fca00010f0eff */
[----:B------:R1:W3:Y:S04]  /*19d0*/  LDG.E.U16 R13, [R4.64] ;  /* 0x00000006040d7981 */ /* 0x0002e8000c1e1500 */
[----:B0-----:R0:W4:Y:S02]  /*19e0*/  LDG.E.U16 R6, [R2.64] ;  /* 0x0000000602067981 */ /* 0x001124000c1e1500 */
[----:B0-----:R-:W-:Y:S02]  /*19f0*/  IADD3 R2, P0, R9, R26, RZ ;  /* 0x0000001a09027210 */ /* 0x001fe40007f1e0ff */
[----:B------:R0:W-:Y:S02]  /*1a00*/  STL [R1+0x338], R8 ;  /* 0x0003380801007387 */ /* 0x0001e40000100800 */
[----:B------:R-:W-:-:S02]  /*1a10*/  LEA.HI.X.SX32 R3, R11, R27, 0x1, P0 ;  /* 0x0000001b0b037211 */ /* 0x000fc400000f0eff */
[----:B0-----:R-:W-:-:S03]  /*1a20*/  IADD3 R8, P1, R24, R26, RZ ;  /* 0x0000001a18087210 */ /* 0x001fc60007f3e0ff */
[----:B------:R0:W5:Y:S01]  /*1a30*/  LDG.E.U16 R24, [R2.64] ;  /* 0x0000000602187981 */ /* 0x000162000c1e1500 */
[C---:B-1----:R-:W-:Y:S02]  /*1a40*/  IMAD R5, R0.reuse, 0x2a, RZ ;  /* 0x0000002a00057824 */ /* 0x042fe400078e02ff */
[----:B------:R-:W-:Y:S01]  /*1a50*/  IMAD R7, R0, 0x15, RZ ;  /* 0x0000001500077824 */ /* 0x000fe200078e02ff */
[----:B------:R-:W-:Y:S02]  /*1a60*/  LEA.HI.X.SX32 R9, R9, R27, 0x1, P1 ;  /* 0x0000001b09097211 */ /* 0x000fe400008f0eff */
[-C--:B0-----:R-:W-:Y:S01]  /*1a70*/  IADD3 R2, P2, R18, R26.reuse, RZ ;  /* 0x0000001a12027210 */ /* 0x081fe20007f5e0ff */
[----:B--2---:R-:W-:Y:S04]  /*1a80*/  STL [R1+0x330], R10 ;  /* 0x0003300a01007387 */ /* 0x004fe80000100800 */
[----:B----4-:R0:W-:Y:S02]  /*1a90*/  STL [R1+0x32c], R6 ;  /* 0x00032c0601007387 */ /* 0x0101e40000100800 */
[----:B0-----:R-:W-:-:S02]  /*1aa0*/  IADD3 R6, P0, R5, R26, RZ ;  /* 0x0000001a05067210 */ /* 0x001fc40007f1e0ff */
[----:B---3--:R0:W-:Y:S02]  /*1ab0*/  STL [R1+0x324], R13 ;  /* 0x0003240d01007387 */ /* 0x0081e40000100800 */
[----:B------:R-:W-:-:S05]  /*1ac0*/  LEA.HI.X.SX32 R7, R7, R27, 0x1, P0 ;  /* 0x0000001b07077211 */ /* 0x000fca00000f0eff */
[----:B------:R1:W2:Y:S04]  /*1ad0*/  LDG.E.U16 R18, [R6.64] ;  /* 0x0000000606127981 */ /* 0x0002a8000c1e1500 */
[----:B0-----:R0:W3:Y:S01]  /*1ae0*/  LDG.E.U16 R13, [R8.64] ;  /* 0x00000006080d7981 */ /* 0x0010e2000c1e1500 */
[----:B------:R-:W-:-:S05]  /*1af0*/  IMAD R10, R0, 0x54, RZ ;  /* 0x00000054000a7824 */ /* 0x000fca00078e02ff */
[C---:B------:R-:W-:Y:S02]  /*1b00*/  IADD3 R4, P1, R10.reuse, R26, RZ ;  /* 0x0000001a0a047210 */ /* 0x040fe40007f3e0ff */
[-C--:B------:R-:W-:Y:S02]  /*1b10*/  LEA.HI.X.SX32 R3, R10, R27.reuse, 0x1, P2 ;  /* 0x0000001b0a037211 */ /* 0x080fe400010f0eff */
[----:B------:R-:W-:Y:S01]  /*1b20*/  LEA.HI.X.SX32 R5, R5, R27, 0x1, P1 ;  /* 0x0000001b05057211 */ /* 0x000fe200008f0eff */
[----:B-----5:R4:W-:Y:S04]  /*1b30*/  STL [R1+0x328], R24 ;  /* 0x0003281801007387 */ /* 0x0209e80000100800 */
[----:B------:R5:W2:Y:S04]  /*1b40*/  LDG.E.U16 R10, [R4.64] ;  /* 0x00000006040a7981 */ /* 0x000aa8000c1e1500 */
[----:B----4-:R4:W2:Y:S01]  /*1b50*/  LDG.E.U16 R24, [R2.64] ;  /* 0x0000000602187981 */ /* 0x0108a2000c1e1500 */
[----:B------:R-:W-:-:S05]  /*1b60*/  IMAD R11, R0, 0x64, RZ ;  /* 0x00000064000b7824 */ /* 0x000fca00078e02ff */
[CC--:B-----5:R-:W-:Y:S02]  /*1b70*/  IADD3 R4, P0, R11.reuse, R26.reuse, RZ ;  /* 0x0000001a0b047210 */ /* 0x0e0fe40007f1e0ff */
[-C--:B----4-:R-:W-:Y:S02]  /*1b80*/  IADD3 R2, P1, R16, R26.reuse, RZ ;  /* 0x0000001a10027210 */ /* 0x090fe40007f3e0ff */
[-C--:B------:R-:W-:Y:S01]  /*1b90*/  LEA.HI.X.SX32 R5, R12, R27.reuse, 0x1, P0 ;  /* 0x0000001b0c057211 */ /* 0x080fe200000f0eff */
[C---:B0-----:R-:W-:Y:S01]  /*1ba0*/  IMAD R8, R0.reuse, 0x3a, RZ ;  /* 0x0000003a00087824 */ /* 0x041fe200078e02ff */
[----:B------:R-:W-:Y:S01]  /*1bb0*/  LEA.HI.X.SX32 R3, R11, R27, 0x1, P1 ;  /* 0x0000001b0b037211 */ /* 0x000fe200008f0eff */
[C---:B------:R-:W-:Y:S02]  /*1bc0*/  IMAD R9, R0.reuse, 0x74, RZ ;  /* 0x0000007400097824 */ /* 0x040fe400078e02ff */
[----:B------:R0:W4:Y:S01]  /*1bd0*/  LDG.E.U16 R11, [R4.64] ;  /* 0x00000006040b7981 */ /* 0x000122000c1e1500 */
[----:B-1----:R-:W-:Y:S01]  /*1be0*/  IMAD R7, R0, 0x1d, RZ ;  /* 0x0000001d00077824 */ /* 0x002fe200078e02ff */
[----:B------:R-:W-:-:S02]  /*1bf0*/  IADD3 R6, P0, R8, R26, RZ ;  /* 0x0000001a08067210 */ /* 0x000fc40007f1e0ff */
[----:B------:R1:W5:Y:S02]  /*1c00*/  LDG.E.U16 R12, [R2.64] ;  /* 0x00000006020c7981 */ /* 0x000364000c1e1500 */
[----:B------:R-:W-:Y:S02]  /*1c10*/  LEA.HI.X.SX32 R7, R7, R27, 0x1, P0 ;  /* 0x0000001b07077211 */ /* 0x000fe400000f0eff */
[----:B0-----:R-:W-:-:S04]  /*1c20*/  IADD3 R4, P1, R9, R26, RZ ;  /* 0x0000001a09047210 */ /* 0x001fc80007f3e0ff */
[----:B------:R-:W-:Y:S02]  /*1c30*/  LEA.HI.X.SX32 R5, R8, R27, 0x1, P1 ;  /* 0x0000001b08057211 */ /* 0x000fe400008f0eff */
[----:B-1----:R-:W-:-:S04]  /*1c40*/  IADD3 R2, P0, R15, R26, RZ ;  /* 0x0000001a0f027210 */ /* 0x002fc80007f1e0ff */
[----:B------:R-:W-:-:S05]  /*1c50*/  LEA.HI.X.SX32 R3, R9, R27, 0x1, P0 ;  /* 0x0000001b09037211 */ /* 0x000fca00000f0eff */
[----:B------:R0:W5:Y:S04]  /*1c60*/  LDG.E.U16 R16, [R2.64] ;  /* 0x0000000602107981 */ /* 0x000168000c1e1500 */
[----:B---3--:R1:W-:Y:S04]  /*1c70*/  STL [R1+0x318], R13 ;  /* 0x0003180d01007387 */ /* 0x0083e80000100800 */
[----:B--2---:R2:W-:Y:S04]  /*1c80*/  STL [R1+0x320], R18 ;  /* 0x0003201201007387 */ /* 0x0045e80000100800 */
[----:B-1----:R1:W3:Y:S04]  /*1c90*/  LDG.E.U16 R13, [R6.64] ;  /* 0x00000006060d7981 */ /* 0x0022e8000c1e1500 */
[----:B--2---:R2:W3:Y:S01]  /*1ca0*/  LDG.E.U16 R18, [R4.64] ;  /* 0x0000000604127981 */ /* 0x0044e2000c1e1500 */
[----:B-1----:R-:W-:-:S02]  /*1cb0*/  IMAD R7, R0, 0x6, RZ ;  /* 0x0000000600077824 */ /* 0x002fc400078e02ff */
[----:B--2---:R-:W-:-:S03]  /*1cc0*/  IMAD R5, R0, 0xc, RZ ;  /* 0x0000000c00057824 */ /* 0x004fc600078e02ff */
[-C--:B------:R-:W-:Y:S01]  /*1cd0*/  IADD3 R8, P0, R7, R26.reuse, RZ ;  /* 0x0000001a07087210 */ /* 0x080fe20007f1e0ff */
[----:B------:R-:W-:Y:S01]  /*1ce0*/  IMAD R4, R0, 0x3, RZ ;  /* 0x0000000300047824 */ /* 0x000fe200078e02ff */
[----:B------:R-:W-:-:S04]  /*1cf0*/  IADD3 R6, P1, R5, R26, RZ ;  /* 0x0000001a05067210 */ /* 0x000fc80007f3e0ff */
[-C--:B------:R-:W-:Y:S02]  /*1d00*/  LEA.HI.X.SX32 R9, R4, R27.reuse, 0x1, P0 ;  /* 0x0000001b04097211 */ /* 0x080fe400000f0eff */
[----:B------:R-:W-:Y:S01]  /*1d10*/  LEA.HI.X.SX32 R7, R7, R27, 0x1, P1 ;  /* 0x0000001b07077211 */ /* 0x000fe200008f0eff */
[----:B------:R-:W-:Y:S04]  /*1d20*/  STL [R1+0x31c], R10 ;  /* 0x00031c0a01007387 */ /* 0x000fe80000100800 */
[----:B------:R1:W-:Y:S04]  /*1d30*/  STL [R1+0x30c], R24 ;  /* 0x00030c1801007387 */ /* 0x0003e80000100800 */
[----:B------:R2:W3:Y:S04]  /*1d40*/  LDG.E.U16 R15, [R6.64] ;  /* 0x00000006060f7981 */ /* 0x0004e8000c1e1500 */
[----:B-1----:R1:W3:Y:S01]  /*1d50*/  LDG.E.U16 R24, [R8.64] ;  /* 0x0000000608187981 */ /* 0x0022e2000c1e1500 */
[----:B------:R-:W-:Y:S01]  /*1d60*/  IMAD R10, R0, 0xe, RZ ;  /* 0x0000000e000a7824 */ /* 0x000fe200078e02ff */
[----:B------:R-:W-:Y:S01]  /*1d70*/  IADD3 R4, P2, R28, R26, RZ ;  /* 0x0000001a1c047210 */ /* 0x000fe20007f5e0ff */
[----:B0-----:R-:W-:-:S03]  /*1d80*/  IMAD R3, R0, 0x7, RZ ;  /* 0x0000000700037824 */ /* 0x001fc600078e02ff */
[-C--:B------:R-:W-:Y:S02]  /*1d90*/  IADD3 R2, P0, R10, R26.reuse, RZ ;  /* 0x0000001a0a027210 */ /* 0x080fe40007f1e0ff */
[-C--:B------:R-:W-:Y:S01]  /*1da0*/  LEA.HI.X.SX32 R5, R5, R27.reuse, 0x1, P2 ;  /* 0x0000001b05057211 */ /* 0x080fe200010f0eff */
[----:B----4-:R0:W-:Y:S01]  /*1db0*/  STL [R1+0x310], R11 ;  /* 0x0003100b01007387 */ /* 0x0101e20000100800 */
[----:B-1----:R-:W-:Y:S01]  /*1dc0*/  IMAD R8, R0, 0x1c, RZ ;  /* 0x0000001c00087824 */ /* 0x002fe200078e02ff */
[----:B------:R-:W-:Y:S02]  /*1dd0*/  LEA.HI.X.SX32 R3, R3, R27, 0x1, P0 ;  /* 0x0000001b03037211 */ /* 0x000fe400000f0eff */
[----:B-----5:R1:W-:Y:S04]  /*1de0*/  STL [R1+0x300], R12 ;  /* 0x0003000c01007387 */ /* 0x0203e80000100800 */
[----:B0-----:R0:W4:Y:S04]  /*1df0*/  LDG.E.U16 R11, [R4.64] ;  /* 0x00000006040b7981 */ /* 0x001128000c1e1500 */
[----:B-1----:R1:W5:Y:S01]  /*1e00*/  LDG.E.U16 R12, [R2.64] ;  /* 0x00000006020c7981 */ /* 0x002362000c1e1500 */
[----:B0-----:R-:W-:-:S02]  /*1e10*/  IADD3 R4, P0, R8, R26, RZ ;  /* 0x0000001a08047210 */ /* 0x001fc40007f1e0ff */
[----:B-1----:R-:W-:Y:S02]  /*1e20*/  IADD3 R2, P1, R21, R26, RZ ;  /* 0x0000001a15027210 */ /* 0x002fe40007f3e0ff */
[-C--:B------:R-:W-:Y:S02]  /*1e30*/  LEA.HI.X.SX32 R5, R10, R27.reuse, 0x1, P0 ;  /* 0x0000001b0a057211 */ /* 0x080fe400000f0eff */
[----:B------:R-:W-:-:S03]  /*1e40*/  LEA.HI.X.SX32 R3, R8, R27, 0x1, P1 ;  /* 0x0000001b08037211 */ /* 0x000fc600008f0eff */
[----:B------:R0:W5:Y:S01]  /*1e50*/  LDG.E.U16 R28, [R4.64] ;  /* 0x00000006041c7981 */ /* 0x000162000c1e1500 */
[C---:B------:R-:W-:Y:S02]  /*1e60*/  IMAD R9, R0.reuse, 0x16, RZ ;  /* 0x0000001600097824 */ /* 0x040fe400078e02ff */
[C---:B--2---:R-:W-:Y:S02]  /*1e70*/  IMAD R7, R0.reuse, 0xb, RZ ;  /* 0x0000000b00077824 */ /* 0x044fe400078e02ff */
[----:B------:R-:W-:Y:S01]  /*1e80*/  IMAD R10, R0, 0x2c, RZ ;  /* 0x0000002c000a7824 */ /* 0x000fe200078e02ff */
[----:B------:R-:W-:-:S04]  /*1e90*/  IADD3 R6, P0, R9, R26, RZ ;  /* 0x0000001a09067210 */ /* 0x000fc80007f1e0ff */
[----:B0-----:R-:W-:Y:S02]  /*1ea0*/  IADD3 R4, P1, R10, R26, RZ ;  /* 0x0000001a0a047210 */ /* 0x001fe40007f3e0ff */
[-C--:B------:R-:W-:Y:S02]  /*1eb0*/  LEA.HI.X.SX32 R7, R7, R27.reuse, 0x1, P0 ;  /* 0x0000001b07077211 */ /* 0x080fe400000f0eff */
[----:B------:R-:W-:Y:S01]  /*1ec0*/  LEA.HI.X.SX32 R5, R9, R27, 0x1, P1 ;  /* 0x0000001b09057211 */ /* 0x000fe200008f0eff */
[----:B---3--:R-:W-:Y:S04]  /*1ed0*/  STL [R1+0x308], R13 ;  /* 0x0003080d01007387 */ /* 0x008fe80000100800 */
[----:B------:R0:W-:Y:S04]  /*1ee0*/  STL [R1+0x304], R18 ;  /* 0x0003041201007387 */ /* 0x0001e80000100800 */
[----:B0-----:R0:W2:Y:S01]  /*1ef0*/  LDG.E.U16 R18, [R2.64] ;  /* 0x0000000602127981 */ /* 0x0010a2000c1e1500 */
[----:B------:R-:W-:-:S03]  /*1f00*/  IMAD R13, R0, 0x58, RZ ;  /* 0x00000058000d7824 */ /* 0x000fc600078e02ff */
[----:B------:R1:W-:Y:S02]  /*1f10*/  STL [R1+0x2fc], R16 ;  /* 0x0002fc1001007387 */ /* 0x0003e40000100800 */
[----:B0-----:R-:W-:-:S04]  /*1f20*/  IADD3 R2, P0, R13, R26, RZ ;  /* 0x0000001a0d027210 */ /* 0x001fc80007f1e0ff */
[----:B------:R-:W-:Y:S01]  /*1f30*/  LEA.HI.X.SX32 R3, R10, R27, 0x1, P0 ;  /* 0x0000001b0a037211 */ /* 0x000fe200000f0eff */
[----:B-1----:R0:W3:Y:S04]  /*1f40*/  LDG.E.U16 R16, [R6.64] ;  /* 0x0000000606107981 */ /* 0x0020e8000c1e1500 */
[----:B------:R1:W-:Y:S04]  /*1f50*/  STL [R1+0x2f4], R24 ;  /* 0x0002f41801007387 */ /* 0x0003e80000100800 */
[----:B------:R0:W-:Y:S04]  /*1f60*/  STL [R1+0x2f0], R15 ;  /* 0x0002f00f01007387 */ /* 0x0001e80000100800 */
[----:B-1----:R1:W3:Y:S04]  /*1f70*/  LDG.E.U16 R24, [R4.64] ;  /* 0x0000000604187981 */ /* 0x0022e8000c1e1500 */
[----:B0-----:R0:W3:Y:S01]  /*1f80*/  LDG.E.U16 R15, [R2.64] ;  /* 0x00000006020f7981 */ /* 0x0010e2000c1e1500 */
[----:B------:R-:W-:-:S02]  /*1f90*/  IMAD R9, R0, 0x1e, RZ ;  /* 0x0000001e00097824 */ /* 0x000fc400078e02ff */
[----:B-1----:R-:W-:-:S03]  /*1fa0*/  IMAD R4, R0, 0xf, RZ ;  /* 0x0000000f00047824 */ /* 0x002fc600078e02ff */
[-C--:B------:R-:W-:Y:S01]  /*1fb0*/  IADD3 R6, P0, R9, R26.reuse, RZ ;  /* 0x0000001a09067210 */ /* 0x080fe20007f1e0ff */
[----:B------:R-:W-:Y:S01]  /*1fc0*/  IMAD R5, R0, 0x3c, RZ ;  /* 0x0000003c00057824 */ /* 0x000fe200078e02ff */
[----:B----4-:R1:W-:Y:S02]  /*1fd0*/  STL [R1+0x2ec], R11 ;  /* 0x0002ec0b01007387 */ /* 0x0103e40000100800 */
[-C--:B------:R-:W-:Y:S01]  /*1fe0*/  LEA.HI.X.SX32 R7, R4, R27.reuse, 0x1, P0 ;  /* 0x0000001b04077211 */ /* 0x080fe200000f0eff */
[C---:B0-----:R-:W-:Y:S01]  /*1ff0*/  IMAD R3, R0.reuse, 0x13, RZ ;  /* 0x0000001300037824 */ /* 0x041fe200078e02ff */
[-C--:B------:R-:W-:Y:S02]  /*2000*/  IADD3 R8, P1, R5, R26.reuse, RZ ;  /* 0x0000001a05087210 */ /* 0x080fe40007f3e0ff */
[----:B------:R-:W-:Y:S01]  /*2010*/  IADD3 R4, P2, R25, R26, RZ ;  /* 0x0000001a19047210 */ /* 0x000fe20007f5e0ff */
[----:B------:R0:W4:Y:S01]  /*2020*/  LDG.E.U16 R21, [R6.64] ;  /* 0x0000000606157981 */ /* 0x000122000c1e1500 */
[----:B-1----:R-:W-:Y:S01]  /*2030*/  IMAD R11, R0, 0x26, RZ ;  /* 0x00000026000b7824 */ /* 0x002fe200078e02ff */
[----:B------:R-:W-:-:S04]  /*2040*/  LEA.HI.X.SX32 R9, R9, R27, 0x1, P1 ;  /* 0x0000001b09097211 */ /* 0x000fc800008f0eff */
[----:B------:R-:W-:Y:S02]  /*2050*/  IADD3 R2, P0, R11, R26, RZ ;  /* 0x0000001a0b027210 */ /* 0x000fe40007f1e0ff */
[-C--:B------:R-:W-:Y:S02]  /*2060*/  LEA.HI.X.SX32 R5, R5, R27.reuse, 0x1, P2 ;  /* 0x0000001b05057211 */ /* 0x080fe400010f0eff */
[----:B------:R-:W-:Y:S01]  /*2070*/  LEA.HI.X.SX32 R3, R3, R27, 0x1, P0 ;  /* 0x0000001b03037211 */ /* 0x000fe200000f0eff */
[----:B-----5:R1:W-:Y:S04]  /*2080*/  STL [R1+0x350], R12 ;  /* 0x0003500c01007387 */ /* 0x0203e80000100800 */
[----:B------:R5:W-:Y:S04]  /*2090*/  STL [R1+0x2e8], R28 ;  /* 0x0002e81c01007387 */ /* 0x000be80000100800 */
[----:B-1----:R1:W4:Y:S04]  /*20a0*/  LDG.E.U16 R12, [R8.64] ;  /* 0x00000006080c7981 */ /* 0x002328000c1e1500 */
[----:B-----5:R5:W4:Y:S01]  /*20b0*/  LDG.E.U16 R28, [R4.64] ;  /* 0x00000006041c7981 */ /* 0x020b22000c1e1500 */
[----:B------:R-:W-:-:S02]  /*20c0*/  IMAD R13, R0, 0x98, RZ ;  /* 0x00000098000d7824 */ /* 0x000fc400078e02ff */
[C---:B-1----:R-:W-:Y:S02]  /*20d0*/  IMAD R9, R0.reuse, 0x4c, RZ ;  /* 0x0000004c00097824 */ /* 0x042fe400078e02ff */
[C---:B0-----:R-:W-:Y:S01]  /*20e0*/  IMAD R7, R0.reuse, 0x2e, RZ ;  /* 0x0000002e00077824 */ /* 0x041fe200078e02ff */
[-C--:B------:R-:W-:Y:S01]  /*20f0*/  IADD3 R8, P2, R13, R26.reuse, RZ ;  /* 0x0000001a0d087210 */ /* 0x080fe20007f5e0ff */
[----:B-----5:R-:W-:Y:S01]  /*2100*/  IMAD R5, R0, 0x17, RZ ;  /* 0x0000001700057824 */ /* 0x020fe200078e02ff */
[----:B--2---:R0:W-:Y:S04]  /*2110*/  STL [R1+0x2dc], R18 ;  /* 0x0002dc1201007387 */ /* 0x0041e80000100800 */
[----:B0-----:R0:W2:Y:S02]  /*2120*/  LDG.E.U16 R18, [R2.64] ;  /* 0x0000000602127981 */ /* 0x0010a4000c1e1500 */
[----:B0-----:R-:W-:-:S04]  /*2130*/  IADD3 R2, P0, R9, R26, RZ ;  /* 0x0000001a09027210 */ /* 0x001fc80007f1e0ff */
[-C--:B------:R-:W-:Y:S02]  /*2140*/  LEA.HI.X.SX32 R3, R11, R27.reuse, 0x1, P0 ;  /* 0x0000001b0b037211 */ /* 0x080fe400000f0eff */
[----:B------:R-:W-:Y:S01]  /*2150*/  IADD3 R4, P0, R7, R26, RZ ;  /* 0x0000001a07047210 */ /* 0x000fe20007f1e0ff */
[----:B---3--:R0:W-:Y:S01]  /*2160*/  STL [R1+0x2e4], R16 ;  /* 0x0002e41001007387 */ /* 0x0081e20000100800 */
[-C--:B------:R-:W-:Y:S02]  /*2170*/  LEA.HI.X.SX32 R9, R9, R27.reuse, 0x1, P2 ;  /* 0x0000001b09097211 */ /* 0x080fe400010f0eff */
[----:B------:R-:W-:-:S03]  /*2180*/  LEA.HI.X.SX32 R5, R5, R27, 0x1, P0 ;  /* 0x0000001b05057211 */ /* 0x000fc600000f0eff */
[----:B------:R1:W3:Y:S04]  /*2190*/  LDG.E.U16 R25, [R8.64] ;  /* 0x0000000608197981 */ /* 0x0002e8000c1e1500 */
[----:B0-----:R0:W5:Y:S04]  /*21a0*/  LDG.E.U16 R16, [R2.64] ;  /* 0x0000000602107981 */ /* 0x001168000c1e1500 */
[----:B------:R-:W-:Y:S04]  /*21b0*/  STL [R1+0x2e0], R24 ;  /* 0x0002e01801007387 */ /* 0x000fe80000100800 */
[----:B------:R0:W-:Y:S04]  /*21c0*/  STL [R1+0x2d8], R15 ;  /* 0x0002d80f01007387 */ /* 0x0001e80000100800 */
[----:B0-----:R0:W3:Y:S01]  /*21d0*/  LDG.E.U16 R15, [R4.64] ;  /* 0x00000006040f7981 */ /* 0x0010e2000c1e1500 */
[----:B------:R-:W-:-:S02]  /*21e0*/  IMAD R10, R0, 0x5c, RZ ;  /* 0x0000005c000a7824 */ /* 0x000fc400078e02ff */
[----:B------:R-:W-:-:S03]  /*21f0*/  IMAD R13, R0, 0xb8, RZ ;  /* 0x000000b8000d7824 */ /* 0x000fc600078e02ff */
[CC--:B------:R-:W-:Y:S02]  /*2200*/  IADD3 R6, P1, R10.reuse, R26.reuse, RZ ;  /* 0x0000001a0a067210 */ /* 0x0c0fe40007f3e0ff */
[----:B------:R-:W-:Y:S02]  /*2210*/  IADD3 R2, P2, R13, R26, RZ ;  /* 0x0000001a0d027210 */ /* 0x000fe40007f5e0ff */
[-C--:B------:R-:W-:Y:S02]  /*2220*/  LEA.HI.X.SX32 R7, R7, R27.reuse, 0x1, P1 ;  /* 0x0000001b07077211 */ /* 0x080fe400008f0eff */
[----:B------:R-:W-:-:S03]  /*2230*/  LEA.HI.X.SX32 R3, R10, R27, 0x1, P2 ;  /* 0x0000001b0a037211 */ /* 0x000fc600010f0eff */
[----:B------:R0:W3:Y:S04]  /*2240*/  LDG.E.U16 R24, [R6.64] ;  /* 0x0000000606187981 */ /* 0x0000e8000c1e1500 */
[----:B----4-:R4:W-:Y:S01]  /*2250*/  STL [R1+0x334], R21 ;  /* 0x0003341501007387 */ /* 0x0109e20000100800 */
[----:B0-----:R-:W-:-:S03]  /*2260*/  IMAD R7, R0, 0x36, RZ ;  /* 0x0000003600077824 */ /* 0x001fc600078e02ff */
[----:B----4-:R0:W4:Y:S02]  /*2270*/  LDG.E.U16 R21, [R2.64] ;  /* 0x0000000602157981 */ /* 0x010124000c1e1500 */
[----:B------:R-:W-:Y:S01]  /*2280*/  IADD3 R4, P0, R7, R26, RZ ;  /* 0x0000001a07047210 */ /* 0x000fe20007f1e0ff */
[----:B0-----:R-:W-:Y:S01]  /*2290*/  IMAD R2, R0, 0x1b, RZ ;  /* 0x0000001b00027824 */ /* 0x001fe200078e02ff */
[----:B------:R0:W-:Y:S04]  /*22a0*/  STL [R1+0x2d0], R12 ;  /* 0x0002d00c01007387 */ /* 0x0001e80000100800 */
[----:B------:R-:W-:Y:S01]  /*22b0*/  LEA.HI.X.SX32 R5, R2, R27, 0x1, P0 ;  /* 0x0000001b02057211 */ /* 0x000fe200000f0eff */
[----:B------:R0:W-:Y:S01]  /*22c0*/  STL [R1+0x2cc], R28 ;  /* 0x0002cc1c01007387 */ /* 0x0001e20000100800 */
[----:B------:R-:W-:-:S02]  /*22d0*/  IMAD R3, R0, 0x6c, RZ ;  /* 0x0000006c00037824 */ /* 0x000fc400078e02ff */
[C---:B------:R-:W-:Y:S02]  /*22e0*/  IMAD R13, R0.reuse, 0xd8, RZ ;  /* 0x000000d8000d7824 */ /* 0x040fe400078e02ff */
[C---:B------:R-:W-:Y:S01]  /*22f0*/  IMAD R10, R0.reuse, 0x3e, RZ ;  /* 0x0000003e000a7824 */ /* 0x040fe200078e02ff */
[-C--:B-1----:R-:W-:Y:S01]  /*2300*/  IADD3 R8, P1, R3, R26.reuse, RZ ;  /* 0x0000001a03087210 */ /* 0x082fe20007f3e0ff */
[C---:B------:R-:W-:Y:S01]  /*2310*/  IMAD R11, R0.reuse, 0x7c, RZ ;  /* 0x0000007c000b7824 */ /* 0x040fe200078e02ff */
[-C--:B------:R-:W-:Y:S01]  /*2320*/  IADD3 R6, P2, R13, R26.reuse, RZ ;  /* 0x0000001a0d067210 */ /* 0x080fe20007f5e0ff */
[----:B0-----:R-:W-:Y:S01]  /*2330*/  IMAD R12, R0, 0x1f, RZ ;  /* 0x0000001f000c7824 */ /* 0x001fe200078e02ff */
[----:B------:R-:W-:Y:S02]  /*2340*/  IADD3 R2, P0, R10, R26, RZ ;  /* 0x0000001a0a027210 */ /* 0x000fe40007f1e0ff */
[-C--:B------:R-:W-:Y:S02]  /*2350*/  LEA.HI.X.SX32 R9, R7, R27.reuse, 0x1, P1 ;  /* 0x0000001b07097211 */ /* 0x080fe400008f0eff */
[----:B------:R-:W-:-:S02]  /*2360*/  LEA.HI.X.SX32 R7, R3, R27, 0x1, P2 ;  /* 0x0000001b03077211 */ /* 0x000fc400010f0eff */
[----:B------:R-:W-:Y:S01]  /*2370*/  LEA.HI.X.SX32 R3, R12, R27, 0x1, P0 ;  /* 0x0000001b0c037211 */ /* 0x000fe200000f0eff */
[----:B------:R0:W4:Y:S04]  /*2380*/  LDG.E.U16 R28, [R8.64] ;  /* 0x00000006081c7981 */ /* 0x000128000c1e1500 */
[----:B--2---:R1:W-:Y:S04]  /*2390*/  STL [R1+0x2d4], R18 ;  /* 0x0002d41201007387 */ /* 0x0043e80000100800 */
[----:B-1----:R1:W2:Y:S02]  /*23a0*/  LDG.E.U16 R18, [R4.64] ;  /* 0x0000000604127981 */ /* 0x0022a4000c1e1500 */
[----:B-1----:R-:W-:-:S04]  /*23b0*/  IADD3 R4, P1, R11, R26, RZ ;  /* 0x0000001a0b047210 */ /* 0x002fc80007f3e0ff */
[----:B------:R-:W-:Y:S01]  /*23c0*/  LEA.HI.X.SX32 R5, R10, R27, 0x1, P1 ;  /* 0x0000001b0a057211 */ /* 0x000fe200008f0eff */
[----:B-----5:R1:W-:Y:S04]  /*23d0*/  STL [R1+0x2c8], R16 ;  /* 0x0002c81001007387 */ /* 0x0203e80000100800 */
[----:B---3--:R3:W-:Y:S04]  /*23e0*/  STL [R1+0x2c0], R25 ;  /* 0x0002c01901007387 */ /* 0x0087e80000100800 */
[----:B-1----:R1:W5:Y:S04]  /*23f0*/  LDG.E.U16 R16, [R6.64] ;  /* 0x0000000606107981 */ /* 0x002368000c1e1500 */
[----:B---3--:R3:W5:Y:S04]  /*2400*/  LDG.E.U16 R25, [R2.64] ;  /* 0x0000000602197981 */ /* 0x008768000c1e1500 */
[----:B------:R0:W-:Y:S04]  /*2410*/  STL [R1+0x314], R15 ;  /* 0x0003140f01007387 */ /* 0x0001e80000100800 */
[----:B0-----:R0:W5:Y:S01]  /*2420*/  LDG.E.U16 R15, [R4.64] ;  /* 0x00000006040f7981 */ /* 0x001162000c1e1500 */
[----:B------:R-:W-:-:S02]  /*2430*/  IMAD R13, R0, 0xf8, RZ ;  /* 0x000000f8000d7824 */ /* 0x000fc400078e02ff */
[C---:B---3--:R-:W-:Y:S01]  /*2440*/  IMAD R2, R0.reuse, 0x104, RZ ;  /* 0x0000010400027824 */ /* 0x048fe200078e02ff */
[CC--:B-1----:R-:W-:Y:S02]  /*2450*/  LEA R6, P0, R0.reuse, R26.reuse, 0x2 ;  /* 0x0000001a00067211 */ /* 0x0c2fe400078010ff */
[-C--:B------:R-:W-:Y:S01]  /*2460*/  IADD3 R8, P1, R13, R26.reuse, RZ ;  /* 0x0000001a0d087210 */ /* 0x080fe20007f3e0ff */
[----:B------:R-:W-:Y:S01]  /*2470*/  IMAD R3, R0, 0x114, RZ ;  /* 0x0000011400037824 */ /* 0x000fe200078e02ff */
[-C--:B0-----:R-:W-:Y:S02]  /*2480*/  IADD3 R4, P2, R2, R26.reuse, RZ ;  /* 0x0000001a02047210 */ /* 0x081fe40007f5e0ff */
[-C--:B------:R-:W-:Y:S01]  /*2490*/  LEA.HI.X.SX32 R9, R11, R27.reuse, 0x1, P1 ;  /* 0x0000001b0b097211 */ /* 0x080fe200008f0eff */
[----:B------:R-:W-:Y:S01]  /*24a0*/  IMAD R10, R0, 0x8a, RZ ;  /* 0x0000008a000a7824 */ /* 0x000fe200078e02ff */
[-C--:B------:R-:W-:Y:S02]  /*24b0*/  LEA.HI.X.SX32 R7, R14, R27.reuse, 0x1, P0 ;  /* 0x0000001b0e077211 */ /* 0x080fe400000f0eff */
[----:B------:R-:W-:Y:S01]  /*24c0*/  LEA.HI.X.SX32 R5, R17, R27, 0x1, P2 ;  /* 0x0000001b11057211 */ /* 0x000fe200010f0eff */
[----:B------:R0:W-:Y:S01]  /*24d0*/  STL [R1+0x2c4], R24 ;  /* 0x0002c41801007387 */ /* 0x0001e20000100800 */
[----:B------:R-:W-:-:S03]  /*24e0*/  IADD3 R2, P1, R3, R26, RZ ;  /* 0x0000001a03027210 */ /* 0x000fc60007f3e0ff */
[----:B----4-:R1:W-:Y:S01]  /*24f0*/  STL [R1+0x2bc], R21 ;  /* 0x0002bc1501007387 */ /* 0x0103e20000100800 */
[----:B------:R-:W-:-:S03]  /*2500*/  LEA.HI.X.SX32 R3, R10, R27, 0x1, P1 ;  /* 0x0000001b0a037211 */ /* 0x000fc600008f0eff */
[----:B0-----:R0:W3:Y:S04]  /*2510*/  LDG.E.U16 R24, [R8.64] ;  /* 0x0000000608187981 */ /* 0x0010e8000c1e1500 */
[----:B-1----:R1:W4:Y:S04]  /*2520*/  LDG.E.U16 R21, [R6.64] ;  /* 0x0000000606157981 */ /* 0x002328000c1e1500 */
[----:B------:R2:W3:Y:S01]  /*2530*/  LDG.E.U16 R17, [R2.64] ;  /* 0x0000000602117981 */ /* 0x0004e2000c1e1500 */
[C---:B0-----:R-:W-:Y:S02]  /*2540*/  IMAD R8, R0.reuse, 0x134, RZ ;  /* 0x0000013400087824 */ /* 0x041fe400078e02ff */
[----:B------:R-:W-:-:S02]  /*2550*/  IMAD R12, R0, 0x45, RZ ;  /* 0x00000045000c7824 */ /* 0x000fc400078e02ff */
[----:B-1----:R-:W-:Y:S01]  /*2560*/  IMAD R7, R0, 0x144, RZ ;  /* 0x0000014400077824 */ /* 0x002fe200078e02ff */
[----:B------:R-:W-:Y:S01]  /*2570*/  IADD3 R8, P2, R8, R26, RZ ;  /* 0x0000001a08087210 */ /* 0x000fe20007f5e0ff */
[C---:B------:R-:W-:Y:S01]  /*2580*/  IMAD R11, R0.reuse, 0x4d, RZ ;  /* 0x0000004d000b7824 */ /* 0x040fe200078e02ff */
[----:B--2---:R0:W-:Y:S04]  /*2590*/  STL [R1+0x2b8], R18 ;  /* 0x0002b81201007387 */ /* 0x0041e80000100800 */
[----:B0-----:R0:W2:Y:S02]  /*25a0*/  LDG.E.U16 R18, [R4.64] ;  /* 0x0000000604127981 */ /* 0x0010a4000c1e1500 */
[C---:B0-----:R-:W-:Y:S02]  /*25b0*/  IMAD R4, R0.reuse, 0x124, RZ ;  /* 0x0000012400047824 */ /* 0x041fe400078e02ff */
[----:B------:R-:W-:-:S03]  /*25c0*/  IMAD R5, R0, 0x9a, RZ ;  /* 0x0000009a00057824 */ /* 0x000fc600078e02ff */
[-C--:B------:R-:W-:Y:S01]  /*25d0*/  IADD3 R2, P0, R4, R26.reuse, RZ ;  /* 0x0000001a04027210 */ /* 0x080fe20007f1e0ff */
[----:B------:R-:W-:Y:S03]  /*25e0*/  STL [R1+0x2b4], R28 ;  /* 0x0002b41c01007387 */ /* 0x000fe60000100800 */
[-C--:B------:R-:W-:Y:S01]  /*25f0*/  LEA.HI.X.SX32 R3, R20, R27.reuse, 0x1, P0 ;  /* 0x0000001b14037211 */ /* 0x080fe200000f0eff */
[----:B-----5:R0:W-:Y:S01]  /*2600*/  STL [R1+0x2ac], R16 ;  /* 0x0002ac1001007387 */ /* 0x0201e20000100800 */
[-C--:B------:R-:W-:Y:S02]  /*2610*/  IADD3 R6, P0, R10, R26.reuse, RZ ;  /* 0x0000001a0a067210 */ /* 0x080fe40007f1e0ff */
[C---:B------:R-:W-:Y:S02]  /*2620*/  IADD3 R4, P1, R5.reuse, R26, RZ ;  /* 0x0000001a05047210 */ /* 0x040fe40007f3e0ff */
[-C--:B------:R-:W-:Y:S01]  /*2630*/  LEA.HI.X.SX32 R9, R5, R27.reuse, 0x1, P2 ;  /* 0x0000001b05097211 */ /* 0x080fe200010f0eff */
[----:B------:R-:W-:Y:S01]  /*2640*/  STL [R1+0x2f8], R25 ;  /* 0x0002f81901007387 */ /* 0x000fe20000100800 */
[----:B------:R-:W-:-:S03]  /*2650*/  LEA.HI.X.SX32 R5, R11, R27, 0x1, P1 ;  /* 0x0000001b0b057211 */ /* 0x000fc600008f0eff */
[----:B0-----:R0:W5:Y:S04]  /*2660*/  LDG.E.U16 R16, [R2.64] ;  /* 0x0000000602107981 */ /* 0x001168000c1e1500 */
[----:B------:R1:W5:Y:S04]  /*2670*/  LDG.E.U16 R13, [R4.64] ;  /* 0x00000006040d7981 */ /* 0x000368000c1e1500 */
[----:B------:R1:W-:Y:S01]  /*2680*/  STL [R1+0x2b0], R15 ;  /* 0x0002b00f01007387 */ /* 0x0003e20000100800 */
[----:B0-----:R-:W-:Y:S02]  /*2690*/  IADD3 R2, P2, R7, R26, RZ ;  /* 0x0000001a07027210 */ /* 0x001fe40007f5e0ff */
[----:B------:R-:W-:-:S05]  /*26a0*/  LEA.HI.X.SX32 R7, R12, R27, 0x1, P0 ;  /* 0x0000001b0c077211 */ /* 0x000fca00000f0eff */
[----:B------:R0:W5:Y:S04]  /*26b0*/  LDG.E.U16 R14, [R6.64] ;  /* 0x00000006060e7981 */ /* 0x000168000c1e1500 */
[----:B-1----:R1:W5:Y:S01]  /*26c0*/  LDG.E.U16 R15, [R8.64] ;  /* 0x00000006080f7981 */ /* 0x002362000c1e1500 */
[----:B------:R-:W-:-:S05]  /*26d0*/  LEA.HI.X.SX32 R3, R22, R27, 0x1, P2 ;  /* 0x0000001b16037211 */ /* 0x000fca00010f0eff */
[----:B------:R4:W5:Y:S01]  /*26e0*/  LDG.E.U16 R12, [R2.64] ;  /* 0x00000006020c7981 */ /* 0x000962000c1e1500 */
[C---:B0-----:R-:W-:Y:S02]  /*26f0*/  IMAD R6, R0.reuse, 0x154, RZ ;  /* 0x0000015400067824 */ /* 0x041fe400078e02ff */
[C---:B------:R-:W-:Y:S02]  /*2700*/  IMAD R5, R0.reuse, 0xaa, RZ ;  /* 0x000000aa00057824 */ /* 0x040fe400078e02ff */
[----:B------:R-:W-:Y:S01]  /*2710*/  IMAD R4, R0, 0x164, RZ ;  /* 0x0000016400047824 */ /* 0x000fe200078e02ff */
[-C--:B------:R-:W-:Y:S01]  /*2720*/  IADD3 R6, P1, R6, R26.reuse, RZ ;  /* 0x0000001a06067210 */ /* 0x080fe20007f3e0ff */
[C---:B------:R-:W-:Y:S01]  /*2730*/  IMAD R10, R0.reuse, 0xba, RZ ;  /* 0x000000ba000a7824 */ /* 0x040fe200078e02ff */
[CC--:B-1----:R-:W-:Y:S01]  /*2740*/  IADD3 R8, P0, R5.reuse, R26.reuse, RZ ;  /* 0x0000001a05087210 */ /* 0x0c2fe20007f1e0ff */
[----:B----4-:R-:W-:Y:S01]  /*2750*/  IMAD R2, R0, 0x55, RZ ;  /* 0x0000005500027824 */ /* 0x010fe200078e02ff */
[----:B------:R-:W-:Y:S01]  /*2760*/  IADD3 R4, P2, R4, R26, RZ ;  /* 0x0000001a04047210 */ /* 0x000fe20007f5e0ff */
[----:B------:R-:W-:Y:S01]  /*2770*/  IMAD R3, R0, 0x5d, RZ ;  /* 0x0000005d00037824 */ /* 0x000fe200078e02ff */
[----:B------:R-:W-:-:S02]  /*2780*/  LEA.HI.X.SX32 R7, R5, R27, 0x1, P1 ;  /* 0x0000001b05077211 */ /* 0x000fc400008f0eff */
[-C--:B------:R-:W-:Y:S02]  /*2790*/  LEA.HI.X.SX32 R9, R2, R27.reuse, 0x1, P0 ;  /* 0x0000001b02097211 */ /* 0x080fe400000f0eff */
[----:B------:R-:W-:Y:S01]  /*27a0*/  LEA.HI.X.SX32 R5, R23, R27, 0x1, P2 ;  /* 0x0000001b17057211 */ /* 0x000fe200010f0eff */
[----:B---3--:R-:W-:Y:S01]  /*27b0*/  STL [R1+0x2a4], R24 ;  /* 0x0002a41801007387 */ /* 0x008fe20000100800 */
[----:B------:R-:W-:-:S03]  /*27c0*/  IADD3 R2, P0, R10, R26, RZ ;  /* 0x0000001a0a027210 */ /* 0x000fc60007f1e0ff */
[----:B------:R0:W-:Y:S01]  /*27d0*/  STL [R1+0x2a8], R21 ;  /* 0x0002a81501007387 */ /* 0x0001e20000100800 */
[----:B------:R-:W-:-:S03]  /*27e0*/  LEA.HI.X.SX32 R3, R3, R27, 0x1, P0 ;  /* 0x0000001b03037211 */ /* 0x000fc600000f0eff */
[----:B------:R1:W3:Y:S01]  /*27f0*/  LDG.E.U16 R22, [R8.64] ;  /* 0x0000000608167981 */ /* 0x0002e2000c1e1500 */
[----:B------:R-:W-:-:S03]  /*2800*/  IMAD R11, R0, 0x65, RZ ;  /* 0x00000065000b7824 */ /* 0x000fc600078e02ff */
[----:B0-----:R0:W4:Y:S01]  /*2810*/  LDG.E.U16 R21, [R6.64] ;  /* 0x0000000606157981 */ /* 0x001122000c1e1500 */
[----:B-1----:R-:W-:-:S05]  /*2820*/  IMAD R8, R0, 0x184, RZ ;  /* 0x0000018400087824 */ /* 0x002fca00078e02ff */
[----:B------:R-:W-:Y:S01]  /*2830*/  IADD3 R8, P1, R8, R26, RZ ;  /* 0x0000001a08087210 */ /* 0x000fe20007f3e0ff */
[----:B0-----:R-:W-:-:S03]  /*2840*/  IMAD R7, R0, 0x1a4, RZ ;  /* 0x000001a400077824 */ /* 0x001fc600078e02ff */
[----:B------:R-:W-:Y:S01]  /*2850*/  LEA.HI.X.SX32 R9, R29, R27, 0x1, P1 ;  /* 0x0000001b1d097211 */ /* 0x000fe200008f0eff */
[----:B--2---:R0:W-:Y:S04]  /*2860*/  STL [R1+0x2a0], R18 ;  /* 0x0002a01201007387 */ /* 0x0041e80000100800 */
[----:B------:R1:W-:Y:S04]  /*2870*/  STL [R1+0x29c], R17 ;  /* 0x00029c1101007387 */ /* 0x0003e80000100800 */
[----:B0-----:R0:W2:Y:S04]  /*2880*/  LDG.E.U16 R18, [R4.64] ;  /* 0x0000000604127981 */ /* 0x0010a8000c1e1500 */
[----:B-1----:R1:W2:Y:S01]  /*2890*/  LDG.E.U16 R17, [R2.64] ;  /* 0x0000000602117981 */ /* 0x0022a2000c1e1500 */
[----:B0-----:R-:W-:-:S02]  /*28a0*/  IMAD R4, R0, 0x174, RZ ;  /* 0x0000017400047824 */ /* 0x001fc400078e02ff */
[----:B------:R-:W-:-:S03]  /*28b0*/  IMAD R5, R0, 0xca, RZ ;  /* 0x000000ca00057824 */ /* 0x000fc600078e02ff */
[----:B-1----:R-:W-:-:S04]  /*28c0*/  IADD3 R2, P0, R4, R26, RZ ;  /* 0x0000001a04027210 */ /* 0x002fc80007f1e0ff */
[----:B------:R-:W-:Y:S02]  /*28d0*/  LEA.HI.X.SX32 R3, R10, R27, 0x1, P0 ;  /* 0x0000001b0a037211 */ /* 0x000fe400000f0eff */
[----:B------:R-:W-:-:S03]  /*28e0*/  IADD3 R6, P0, R5, R26, RZ ;  /* 0x0000001a05067210 */ /* 0x000fc60007f1e0ff */
[----:B------:R0:W2:Y:S01]  /*28f0*/  LDG.E.U16 R20, [R2.64] ;  /* 0x0000000602147981 */ /* 0x0000a2000c1e1500 */
[----:B------:R-:W-:-:S03]  /*2900*/  IMAD R4, R0, 0x194, RZ ;  /* 0x0000019400047824 */ /* 0x000fc600078e02ff */
[----:B-----5:R1:W-:Y:S01]  /*2910*/  STL [R1+0x298], R16 ;  /* 0x0002981001007387 */ /* 0x0203e20000100800 */
[-C--:B0-----:R-:W-:Y:S02]  /*2920*/  IADD3 R2, P1, R7, R26.reuse, RZ ;  /* 0x0000001a07027210 */ /* 0x081fe40007f3e0ff */
[----:B------:R-:W-:Y:S01]  /*2930*/  LEA.HI.X.SX32 R7, R11, R27, 0x1, P0 ;  /* 0x0000001b0b077211 */ /* 0x000fe200000f0eff */
[----:B-1----:R0:W5:Y:S04]  /*2940*/  LDG.E.U16 R16, [R8.64] ;  /* 0x0000000608107981 */ /* 0x002168000c1e1500 */
[----:B------:R1:W-:Y:S01]  /*2950*/  STL [R1+0x28c], R15 ;  /* 0x00028c0f01007387 */ /* 0x0003e20000100800 */
[----:B------:R-:W-:-:S03]  /*2960*/  IADD3 R4, P2, R4, R26, RZ ;  /* 0x0000001a04047210 */ /* 0x000fc60007f5e0ff */
[----:B------:R-:W-:Y:S04]  /*2970*/  STL [R1+0x294], R14 ;  /* 0x0002940e01007387 */ /* 0x000fe80000100800 */
[----:B-1----:R1:W5:Y:S04]  /*2980*/  LDG.E.U16 R15, [R6.64] ;  /* 0x00000006060f7981 */ /* 0x002368000c1e1500 */
[----:B------:R0:W-:Y:S01]  /*2990*/  STL [R1+0x290], R13 ;  /* 0x0002900d01007387 */ /* 0x0001e20000100800 */
[----:B------:R-:W-:Y:S01]  /*29a0*/  LEA.HI.X.SX32 R5, R5, R27, 0x1, P2 ;  /* 0x0000001b05057211 */ /* 0x000fe200010f0eff */
[----:B0-----:R-:W-:-:S02]  /*29b0*/  IMAD R13, R0, 0xd2, RZ ;  /* 0x000000d2000d7824 */ /* 0x001fc400078e02ff */
[----:B------:R0:W-:Y:S03]  /*29c0*/  STL [R1+0x288], R12 ;  /* 0x0002880c01007387 */ /* 0x0001e60000100800 */
[----:B------:R-:W-:Y:S01]  /*29d0*/  LEA.HI.X.SX32 R3, R13, R27, 0x1, P1 ;  /* 0x0000001b0d037211 */ /* 0x000fe200008f0eff */
[----:B------:R3:W5:Y:S04]  /*29e0*/  LDG.E.U16 R14, [R4.64] ;  /* 0x00000006040e7981 */ /* 0x000768000c1e1500 */
[----:B0-----:R0:W5:Y:S01]  /*29f0*/  LDG.E.U16 R12, [R2.64] ;  /* 0x00000006020c7981 */ /* 0x001162000c1e1500 */
[C---:B-1----:R-:W-:Y:S02]  /*2a00*/  IMAD R6, R0.reuse, 0x1b4, RZ ;  /* 0x000001b400067824 */ /* 0x042fe400078e02ff */
[----:B---3--:R-:W-:-:S02]  /*2a10*/  IMAD R5, R0, 0xda, RZ ;  /* 0x000000da00057824 */ /* 0x008fc400078e02ff */
[----:B------:R-:W-:Y:S01]  /*2a20*/  IMAD R4, R0, 0x1c4, RZ ;  /* 0x000001c400047824 */ /* 0x000fe200078e02ff */
[-C--:B------:R-:W-:Y:S01]  /*2a30*/  IADD3 R6, P1, R6, R26.reuse, RZ ;  /* 0x0000001a06067210 */ /* 0x080fe20007f3e0ff */
[C---:B------:R-:W-:Y:S01]  /*2a40*/  IMAD R13, R0.reuse, 0xe2, RZ ;  /* 0x000000e2000d7824 */ /* 0x040fe200078e02ff */
[CC--:B------:R-:W-:Y:S01]  /*2a50*/  IADD3 R8, P0, R5.reuse, R26.reuse, RZ ;  /* 0x0000001a05087210 */ /* 0x0c0fe20007f1e0ff */
[----:B0-----:R-:W-:Y:S01]  /*2a60*/  IMAD R2, R0, 0x6d, RZ ;  /* 0x0000006d00027824 */ /* 0x001fe200078e02ff */
[----:B------:R-:W-:Y:S01]  /*2a70*/  IADD3 R4, P2, R4, R26, RZ ;  /* 0x0000001a04047210 */ /* 0x000fe20007f5e0ff */
[C---:B------:R-:W-:Y:S01]  /*2a80*/  IMAD R10, R0.reuse, 0xea, RZ ;  /* 0x000000ea000a7824 */ /* 0x040fe200078e02ff */
[-C--:B------:R-:W-:Y:S01]  /*2a90*/  LEA.HI.X.SX32 R7, R5, R27.reuse, 0x1, P1 ;  /* 0x0000001b05077211 */ /* 0x080fe200008f0eff */
[----:B------:R-:W-:Y:S01]  /*2aa0*/  IMAD R3, R0, 0x75, RZ ;  /* 0x0000007500037824 */ /* 0x000fe200078e02ff */
[-C--:B------:R-:W-:Y:S01]  /*2ab0*/  LEA.HI.X.SX32 R9, R2, R27.reuse, 0x1, P0 ;  /* 0x0000001b02097211 */ /* 0x080fe200000f0eff */
[----:B------:R0:W-:Y:S01]  /*2ac0*/  STL [R1+0x284], R22 ;  /* 0x0002841601007387 */ /* 0x0001e20000100800 */
[----:B------:R-:W-:-:S02]  /*2ad0*/  LEA.HI.X.SX32 R5, R13, R27, 0x1, P2 ;  /* 0x0000001b0d057211 */ /* 0x000fc400010f0eff */
[----:B------:R-:W-:Y:S01]  /*2ae0*/  IADD3 R2, P0, R10, R26, RZ ;  /* 0x0000001a0a027210 */ /* 0x000fe20007f1e0ff */
[----:B----4-:R-:W-:Y:S03]  /*2af0*/  STL [R1+0x27c], R21 ;  /* 0x00027c1501007387 */ /* 0x010fe60000100800 */
[----:B------:R-:W-:Y:S01]  /*2b00*/  LEA.HI.X.SX32 R3, R3, R27, 0x1, P0 ;  /* 0x0000001b03037211 */ /* 0x000fe200000f0eff */
[----:B0-----:R0:W3:Y:S04]  /*2b10*/  LDG.E.U16 R22, [R8.64] ;  /* 0x0000000608167981 */ /* 0x0010e8000c1e1500 */
[----:B------:R1:W4:Y:S01]  /*2b20*/  LDG.E.U16 R11, [R2.64] ;  /* 0x00000006020b7981 */ /* 0x000322000c1e1500 */
[----:B------:R-:W-:-:S02]  /*2b30*/  IMAD R13, R0, 0xf2, RZ ;  /* 0x000000f2000d7824 */ /* 0x000fc400078e02ff */
[----:B0-----:R-:W-:-:S05]  /*2b40*/  IMAD R8, R0, 0x1e4, RZ ;  /* 0x000001e400087824 */ /* 0x001fca00078e02ff */
[----:B------:R-:W-:-:S04]  /*2b50*/  IADD3 R8, P2, R8, R26, RZ ;  /* 0x0000001a08087210 */ /* 0x000fc80007f5e0ff */
[----:B------:R-:W-:Y:S01]  /*2b60*/  LEA.HI.X.SX32 R9, R13, R27, 0x1, P2 ;  /* 0x0000001b0d097211 */ /* 0x000fe200010f0eff */
[----:B------:R-:W-:-:S04]  /*2b70*/  IMAD R13, R0, 0x42, RZ ;  /* 0x00000042000d7824 */ /* 0x000fc800078e02ff */
[----:B------:R0:W4:Y:S04]  /*2b80*/  LDG.E.U16 R24, [R8.64] ;  /* 0x0000000608187981 */ /* 0x000128000c1e1500 */
[----:B--2---:R2:W-:Y:S04]  /*2b90*/  STL [R1+0x278], R18 ;  /* 0x0002781201007387 */ /* 0x0045e80000100800 */
[----:B------:R0:W-:Y:S04]  /*2ba0*/  STL [R1+0x280], R17 ;  /* 0x0002801101007387 */ /* 0x0001e80000100800 */
[----:B--2---:R2:W4:Y:S04]  /*2bb0*/  LDG.E.U16 R18, [R6.64] ;  /* 0x0000000606127981 */ /* 0x004528000c1e1500 */
[----:B0-----:R0:W4:Y:S02]  /*2bc0*/  LDG.E.U16 R17, [R4.64] ;  /* 0x0000000604117981 */ /* 0x001124000c1e1500 */
[----:B0-----:R-:W-:-:S02]  /*2bd0*/  IMAD R4, R0, 0x1d4, RZ ;  /* 0x000001d400047824 */ /* 0x001fc400078e02ff */
[----:B------:R0:W-:Y:S01]  /*2be0*/  STL [R1+0x274], R20 ;  /* 0x0002741401007387 */ /* 0x0001e20000100800 */
[----:B------:R-:W-:Y:S02]  /*2bf0*/  IMAD R5, R0, 0xfa, RZ ;  /* 0x000000fa00057824 */ /* 0x000fe400078e02ff */
[----:B-1----:R-:W-:Y:S01]  /*2c00*/  IADD3 R2, P0, R4, R26, RZ ;  /* 0x0000001a04027210 */ /* 0x002fe20007f1e0ff */
[----:B------:R-:W-:-:S03]  /*2c10*/  IMAD R4, R0, 0x1f4, RZ ;  /* 0x000001f400047824 */ /* 0x000fc600078e02ff */
[-C--:B------:R-:W-:Y:S01]  /*2c20*/  LEA.HI.X.SX32 R3, R10, R27.reuse, 0x1, P0 ;  /* 0x0000001b0a037211 */ /* 0x080fe200000f0eff */
[----:B--2---:R-:W-:Y:S01]  /*2c30*/  IMAD R7, R0, 0x7d, RZ ;  /* 0x0000007d00077824 */ /* 0x004fe200078e02ff */
[----:B-----5:R-:W-:Y:S01]  /*2c40*/  STL [R1+0x26c], R16 ;  /* 0x00026c1001007387 */ /* 0x020fe20000100800 */
[-C--:B------:R-:W-:Y:S02]  /*2c50*/  IADD3 R6, P1, R5, R26.reuse, RZ ;  /* 0x0000001a05067210 */ /* 0x080fe40007f3e0ff */
[----:B------:R-:W-:Y:S01]  /*2c60*/  IADD3 R4, P3, R4, R26, RZ ;  /* 0x0000001a04047210 */ /* 0x000fe20007f7e0ff */
[----:B0-----:R0:W2:Y:S01]  /*2c70*/  LDG.E.U16 R20, [R2.64] ;  /* 0x0000000602147981 */ /* 0x0010a2000c1e1500 */
[----:B------:R-:W-:-:S03]  /*2c80*/  LEA.HI.X.SX32 R7, R7, R27, 0x1, P1 ;  /* 0x0000001b07077211 */ /* 0x000fc600008f0eff */
[----:B------:R1:W-:Y:S01]  /*2c90*/  STL [R1+0x270], R15 ;  /* 0x0002700f01007387 */ /* 0x0003e20000100800 */
[----:B------:R-:W-:-:S03]  /*2ca0*/  LEA.HI.X.SX32 R5, R5, R27, 0x1, P3 ;  /* 0x0000001b05057211 */ /* 0x000fc600018f0eff */
[----:B------:R5:W2:Y:S04]  /*2cb0*/  LDG.E.U16 R21, [R6.64] ;  /* 0x0000000606157981 */ /* 0x000aa8000c1e1500 */
[----:B------:R5:W2:Y:S01]  /*2cc0*/  LDG.E.U16 R23, [R4.64] ;  /* 0x0000000604177981 */ /* 0x000aa2000c1e1500 */
[----:B-1----:R-:W-:-:S05]  /*2cd0*/  IMAD R15, R0, 0x84, RZ ;  /* 0x00000084000f7824 */ /* 0x002fca00078e02ff */
[----:B0-----:R-:W-:-:S04]  /*2ce0*/  IADD3 R2, P0, R15, R26, RZ ;  /* 0x0000001a0f027210 */ /* 0x001fc80007f1e0ff */
[----:B------:R-:W-:Y:S01]  /*2cf0*/  LEA.HI.X.SX32 R3, R13, R27, 0x1, P0 ;  /* 0x0000001b0d037211 */ /* 0x000fe200000f0eff */
[----:B------:R-:W-:Y:S04]  /*2d00*/  STL [R1+0x268], R14 ;  /* 0x0002680e01007387 */ /* 0x000fe80000100800 */
[----:B------:R0:W-:Y:S04]  /*2d10*/  STL [R1+0x264], R12 ;  /* 0x0002640c01007387 */ /* 0x0001e80000100800 */
[----:B0-----:R0:W2:Y:S01]  /*2d20*/  LDG.E.U16 R12, [R2.64] ;  /* 0x00000006020c7981 */ /* 0x0010a2000c1e1500 */
[----:B-----5:R-:W-:-:S02]  /*2d30*/  IMAD R5, R0, 0x4a, RZ ;  /* 0x0000004a00057824 */ /* 0x020fc400078e02ff */
[C---:B------:R-:W-:Y:S02]  /*2d40*/  IMAD R14, R0.reuse, 0x94, RZ ;  /* 0x00000094000e7824 */ /* 0x040fe400078e02ff */
[C---:B------:R-:W-:Y:S01]  /*2d50*/  IMAD R10, R0.reuse, 0x5a, RZ ;  /* 0x0000005a000a7824 */ /* 0x040fe200078e02ff */
[-C--:B------:R-:W-:Y:S01]  /*2d60*/  IADD3 R8, P0, R5, R26.reuse, RZ ;  /* 0x0000001a05087210 */ /* 0x080fe20007f1e0ff */
[----:B0-----:R-:W-:Y:S01]  /*2d70*/  IMAD R2, R0, 0x25, RZ ;  /* 0x0000002500027824 */ /* 0x001fe200078e02ff */
[----:B------:R-:W-:Y:S01]  /*2d80*/  IADD3 R6, P1, R14, R26, RZ ;  /* 0x0000001a0e067210 */ /* 0x000fe20007f3e0ff */
[----:B------:R-:W-:-:S03]  /*2d90*/  IMAD R3, R0, 0x2d, RZ ;  /* 0x0000002d00037824 */ /* 0x000fc600078e02ff */
[-C--:B------:R-:W-:Y:S02]  /*2da0*/  LEA.HI.X.SX32 R9, R2, R27.reuse, 0x1, P0 ;  /* 0x0000001b02097211 */ /* 0x080fe400000f0eff */
[-C--:B------:R-:W-:Y:S01]  /*2db0*/  IADD3 R2, P0, R10, R26.reuse, RZ ;  /* 0x0000001a0a027210 */ /* 0x080fe20007f1e0ff */
[----:B---3--:R0:W-:Y:S01]  /*2dc0*/  STL [R1+0x260], R22 ;  /* 0x0002601601007387 */ /* 0x0081e20000100800 */
[C---:B------:R-:W-:Y:S01]  /*2dd0*/  IMAD R16, R0.reuse, 0xa4, RZ ;  /* 0x000000a400107824 */ /* 0x040fe200078e02ff */
[-C--:B------:R-:W-:Y:S02]  /*2de0*/  LEA.HI.X.SX32 R7, R5, R27.reuse, 0x1, P1 ;  /* 0x0000001b05077211 */ /* 0x080fe400008f0eff */
[----:B------:R-:W-:Y:S01]  /*2df0*/  LEA.HI.X.SX32 R3, R3, R27, 0x1, P0 ;  /* 0x0000001b03037211 */ /* 0x000fe200000f0eff */
[----:B------:R-:W-:Y:S01]  /*2e00*/  IMAD R13, R0, 0x52, RZ ;  /* 0x00000052000d7824 */ /* 0x000fe200078e02ff */
[----:B------:R-:W-:-:S03]  /*2e10*/  IADD3 R4, P2, R16, R26, RZ ;  /* 0x0000001a10047210 */ /* 0x000fc60007f5e0ff */
[----:B------:R1:W3:Y:S04]  /*2e20*/  LDG.E.U16 R25, [R2.64] ;  /* 0x0000000602197981 */ /* 0x0002e8000c1e1500 */
[----:B0-----:R0:W5:Y:S01]  /*2e30*/  LDG.E.U16 R22, [R8.64] ;  /* 0x0000000608167981 */ /* 0x001162000c1e1500 */
[----:B------:R-:W-:-:S05]  /*2e40*/  LEA.HI.X.SX32 R5, R13, R27, 0x1, P2 ;  /* 0x0000001b0d057211 */ /* 0x000fca00010f0eff */
[----:B------:R0:W3:Y:S04]  /*2e50*/  LDG.E.U16 R28, [R4.64] ;  /* 0x00000006041c7981 */ /* 0x0000e8000c1e1500 */
[----:B----4-:R-:W-:Y:S04]  /*2e60*/  STL [R1+0x258], R18 ;  /* 0x0002581201007387 */ /* 0x010fe80000100800 */
[----:B------:R4:W-:Y:S04]  /*2e70*/  STL [R1+0x244], R17 ;  /* 0x0002441101007387 */ /* 0x0009e80000100800 */
[----:B------:R0:W-:Y:S01]  /*2e80*/  STL [R1+0x25c], R11 ;  /* 0x00025c0b01007387 */ /* 0x0001e20000100800 */
[----:B----4-:R-:W-:-:S03]  /*2e90*/  IMAD R17, R0, 0xb4, RZ ;  /* 0x000000b400117824 */ /* 0x010fc600078e02ff */
[----:B0-----:R0:W4:Y:S02]  /*2ea0*/  LDG.E.U16 R11, [R6.64] ;  /* 0x00000006060b7981 */ /* 0x001124000c1e1500 */
[----:B-1----:R-:W-:-:S04]  /*2eb0*/  IADD3 R2, P0, R17, R26, RZ ;  /* 0x0000001a11027210 */ /* 0x002fc80007f1e0ff */
[----:B------:R-:W-:Y:S01]  /*2ec0*/  LEA.HI.X.SX32 R3, R10, R27, 0x1, P0 ;  /* 0x0000001b0a037211 */ /* 0x000fe200000f0eff */
[----:B--2---:R-:W-:Y:S04]  /*2ed0*/  STL [R1+0x1c0], R20 ;  /* 0x0001c01401007387 */ /* 0x004fe80000100800 */
[----:B------:R-:W-:Y:S04]  /*2ee0*/  STL [R1+0xf4], R24 ;  /* 0x0000f41801007387 */ /* 0x000fe80000100800 */
[----:B------:R-:W-:Y:S04]  /*2ef0*/  STL [R1+0x248], R21 ;  /* 0x0002481501007387 */ /* 0x000fe80000100800 */
[----:B------:R-:W-:Y:S04]  /*2f00*/  STL [R1+0xdc], R23 ;  /* 0x0000dc1701007387 */ /* 0x000fe80000100800 */
[----:B------:R1:W-:Y:S04]  /*2f10*/  STL [R1+0x24c], R12 ;  /* 0x00024c0c01007387 */ /* 0x0003e80000100800 */
[----:B-1----:R1:W2:Y:S01]  /*2f20*/  LDG.E.U16 R12, [R2.64] ;  /* 0x00000006020c7981 */ /* 0x0022a2000c1e1500 */
[----:B------:R-:W-:-:S02]  /*2f30*/  IMAD R18, R0, 0xc4, RZ ;  /* 0x000000c400127824 */ /* 0x000fc400078e02ff */
[C---:B------:R-:W-:Y:S02]  /*2f40*/  IMAD R13, R0.reuse, 0x62, RZ ;  /* 0x00000062000d7824 */ /* 0x040fe400078e02ff */
[----:B------:R-:W-:Y:S01]  /*2f50*/  IMAD R21, R0, 0xe4, RZ ;  /* 0x000000e400157824 */ /* 0x000fe200078e02ff */
[-C--:B------:R-:W-:Y:S01]  /*2f60*/  IADD3 R8, P1, R18, R26.reuse, RZ ;  /* 0x0000001a12087210 */ /* 0x080fe20007f3e0ff */
[C---:B------:R-:W-:Y:S02]  /*2f70*/  IMAD R5, R0.reuse, 0x6a, RZ ;  /* 0x0000006a00057824 */ /* 0x040fe400078e02ff */
[C---:B------:R-:W-:Y:S01]  /*2f80*/  IMAD R20, R0.reuse, 0xd4, RZ ;  /* 0x000000d400147824 */ /* 0x040fe200078e02ff */
[----:B------:R-:W-:Y:S01]  /*2f90*/  LEA.HI.X.SX32 R9, R13, R27, 0x1, P1 ;  /* 0x0000001b0d097211 */ /* 0x000fe200008f0eff */
[C---:B------:R-:W-:Y:S01]  /*2fa0*/  IMAD R13, R0.reuse, 0x72, RZ ;  /* 0x00000072000d7824 */ /* 0x040fe200078e02ff */
[-C--:B-1----:R-:W-:Y:S01]  /*2fb0*/  IADD3 R2, P1, R21, R26.reuse, RZ ;  /* 0x0000001a15027210 */ /* 0x082fe20007f3e0ff */
[----:B0-----:R-:W-:Y:S01]  /*2fc0*/  IMAD R7, R0, 0x35, RZ ;  /* 0x0000003500077824 */ /* 0x001fe200078e02ff */
[-C--:B------:R-:W-:Y:S01]  /*2fd0*/  IADD3 R6, P0, R5, R26.reuse, RZ ;  /* 0x0000001a05067210 */ /* 0x080fe20007f1e0ff */
[----:B------:R0:W2:Y:S01]  /*2fe0*/  LDG.E.U16 R29, [R8.64] ;  /* 0x00000006081d7981 */ /* 0x0000a2000c1e1500 */
[----:B------:R-:W-:-:S02]  /*2ff0*/  IADD3 R4, P2, R20, R26, RZ ;  /* 0x0000001a14047210 */ /* 0x000fc40007f5e0ff */
[-C--:B------:R-:W-:Y:S02]  /*3000*/  LEA.HI.X.SX32 R3, R13, R27.reuse, 0x1, P1 ;  /* 0x0000001b0d037211 */ /* 0x080fe400008f0eff */
[-C--:B------:R-:W-:Y:S02]  /*3010*/  LEA.HI.X.SX32 R7, R7, R27.reuse, 0x1, P0 ;  /* 0x0000001b07077211 */ /* 0x080fe400000f0eff */
[----:B------:R-:W-:Y:S01]  /*3020*/  LEA.HI.X.SX32 R5, R5, R27, 0x1, P2 ;  /* 0x0000001b05057211 */ /* 0x000fe200010f0eff */
[----:B------:R1:W2:Y:S04]  /*3030*/  LDG.E.U16 R13, [R2.64] ;  /* 0x00000006020d7981 */ /* 0x0002a8000c1e1500 */
[----:B------:R0:W2:Y:S04]  /*3040*/  LDG.E.U16 R24, [R6.64] ;  /* 0x0000000606187981 */ /* 0x0000a8000c1e1500 */
[----:B-----5:R5:W-:Y:S01]  /*3050*/  STL [R1+0x23c], R22 ;  /* 0x00023c1601007387 */ /* 0x020be20000100800 */
[----:B-1----:R-:W-:-:S03]  /*3060*/  IMAD R3, R0, 0x7a, RZ ;  /* 0x0000007a00037824 */ /* 0x002fc600078e02ff */
[----:B------:R1:W2:Y:S01]  /*3070*/  LDG.E.U16 R23, [R4.64] ;  /* 0x0000000604177981 */ /* 0x0002a2000c1e1500 */
[C---:B------:R-:W-:Y:S01]  /*3080*/  IMAD R2, R0.reuse, 0x116, RZ ;  /* 0x0000011600027824 */ /* 0x040fe200078e02ff */
[-C--:B0-----:R-:W-:Y:S01]  /*3090*/  IADD3 R8, P0, R3, R26.reuse, RZ ;  /* 0x0000001a03087210 */ /* 0x081fe20007f1e0ff */
[C---:B-----5:R-:W-:Y:S02]  /*30a0*/  IMAD R22, R0.reuse, 0xf4, RZ ;  /* 0x000000f400167824 */ /* 0x060fe400078e02ff */
[C---:B-1----:R-:W-:Y:S02]  /*30b0*/  IMAD R5, R0.reuse, 0x3d, RZ ;  /* 0x0000003d00057824 */ /* 0x042fe400078e02ff */
[----:B------:R-:W-:Y:S01]  /*30c0*/  IMAD R4, R0, 0x106, RZ ;  /* 0x0000010600047824 */ /* 0x000fe200078e02ff */
[----:B------:R-:W-:Y:S01]  /*30d0*/  IADD3 R6, P1, R22, R26, RZ ;  /* 0x0000001a16067210 */ /* 0x000fe20007f3e0ff */
[----:B------:R-:W-:Y:S01]  /*30e0*/  IMAD R10, R0, 0x8b, RZ ;  /* 0x0000008b000a7824 */ /* 0x000fe200078e02ff */
[----:B------:R-:W-:-:S02]  /*30f0*/  LEA.HI.X.SX32 R9, R5, R27, 0x1, P0 ;  /* 0x0000001b05097211 */ /* 0x000fc400000f0eff */
[-C--:B------:R-:W-:Y:S02]  /*3100*/  IADD3 R4, P2, R4, R26.reuse, RZ ;  /* 0x0000001a04047210 */ /* 0x080fe40007f5e0ff */
[----:B------:R-:W-:Y:S02]  /*3110*/  IADD3 R2, P0, R2, R26, RZ ;  /* 0x0000001a02027210 */ /* 0x000fe40007f1e0ff */
[-C--:B------:R-:W-:Y:S02]  /*3120*/  LEA.HI.X.SX32 R7, R3, R27.reuse, 0x1, P1 ;  /* 0x0000001b03077211 */ /* 0x080fe400008f0eff */
[-C--:B------:R-:W-:Y:S01]  /*3130*/  LEA.HI.X.SX32 R3, R10, R27.reuse, 0x1, P0 ;  /* 0x0000001b0a037211 */ /* 0x080fe200000f0eff */
[----:B----4-:R0:W-:Y:S02]  /*3140*/  STL [R1+0x234], R11 ;  /* 0x0002340b01007387 */ /* 0x0101e40000100800 */
[C---:B0-----:R-:W-:Y:S02]  /*3150*/  IMAD R11, R0.reuse, 0x83, RZ ;  /* 0x00000083000b7824 */ /* 0x041fe400078e02ff */
[----:B---3--:R0:W-:Y:S03]  /*3160*/  STL [R1+0x230], R28 ;  /* 0x0002301c01007387 */ /* 0x0081e60000100800 */
[----:B------:R-:W-:Y:S01]  /*3170*/  LEA.HI.X.SX32 R5, R11, R27, 0x1, P2 ;  /* 0x0000001b0b057211 */ /* 0x000fe200010f0eff */
[----:B------:R1:W-:Y:S04]  /*3180*/  STL [R1+0x238], R25 ;  /* 0x0002381901007387 */ /* 0x0003e80000100800 */
[----:B------:R3:W4:Y:S04]  /*3190*/  LDG.E.U16 R11, [R2.64] ;  /* 0x00000006020b7981 */ /* 0x000728000c1e1500 */
[----:B0-----:R0:W5:Y:S04]  /*31a0*/  LDG.E.U16 R28, [R8.64] ;  /* 0x00000006081c7981 */ /* 0x001168000c1e1500 */
[----:B-1----:R1:W4:Y:S04]  /*31b0*/  LDG.E.U16 R25, [R6.64] ;  /* 0x0000000606197981 */ /* 0x002328000c1e1500 */
[----:B--2---:R2:W-:Y:S04]  /*31c0*/  STL [R1+0x22c], R12 ;  /* 0x00022c0c01007387 */ /* 0x0045e80000100800 */
[----:B--2---:R2:W4:Y:S01]  /*31d0*/  LDG.E.U16 R12, [R4.64] ;  /* 0x00000006040c7981 */ /* 0x004522000c1e1500 */
[----:B0-----:R-:W-:-:S02]  /*31e0*/  IMAD R8, R0, 0x126, RZ ;  /* 0x0000012600087824 */ /* 0x001fc400078e02ff */
[C---:B---3--:R-:W-:Y:S02]  /*31f0*/  IMAD R3, R0.reuse, 0x93, RZ ;  /* 0x0000009300037824 */ /* 0x048fe400078e02ff */
[----:B-1----:R-:W-:Y:S01]  /*3200*/  IMAD R6, R0, 0x136, RZ ;  /* 0x0000013600067824 */ /* 0x002fe200078e02ff */
[-C--:B------:R-:W-:Y:S01]  /*3210*/  IADD3 R8, P0, R8, R26.reuse, RZ ;  /* 0x0000001a08087210 */ /* 0x080fe20007f1e0ff */
[C---:B------:R-:W-:Y:S02]  /*3220*/  IMAD R2, R0.reuse, 0x156, RZ ;  /* 0x0000015600027824 */ /* 0x040fe400078e02ff */
[C---:B--2---:R-:W-:Y:S01]  /*3230*/  IMAD R4, R0.reuse, 0x146, RZ ;  /* 0x0000014600047824 */ /* 0x044fe200078e02ff */
[-C--:B------:R-:W-:Y:S01]  /*3240*/  LEA.HI.X.SX32 R9, R3, R27.reuse, 0x1, P0 ;  /* 0x0000001b03097211 */ /* 0x080fe200000f0eff */
[----:B------:R-:W-:Y:S01]  /*3250*/  IMAD R7, R0, 0x9b, RZ ;  /* 0x0000009b00077824 */ /* 0x000fe200078e02ff */
[-C--:B------:R-:W-:Y:S01]  /*3260*/  IADD3 R6, P1, R6, R26.reuse, RZ ;  /* 0x0000001a06067210 */ /* 0x080fe20007f3e0ff */
[----:B------:R-:W-:Y:S01]  /*3270*/  IMAD R3, R0, 0xab, RZ ;  /* 0x000000ab00037824 */ /* 0x000fe200078e02ff */
[-C--:B------:R-:W-:Y:S01]  /*3280*/  IADD3 R2, P0, R2, R26.reuse, RZ ;  /* 0x0000001a02027210 */ /* 0x080fe20007f1e0ff */
[----:B------:R-:W-:Y:S01]  /*3290*/  IMAD R5, R0, 0xa3, RZ ;  /* 0x000000a300057824 */ /* 0x000fe200078e02ff */
[----:B------:R-:W-:Y:S01]  /*32a0*/  IADD3 R4, P2, R4, R26, RZ ;  /* 0x0000001a04047210 */ /* 0x000fe20007f5e0ff */
[----:B------:R-:W-:Y:S01]  /*32b0*/  STL [R1+0x224], R29 ;  /* 0x0002241d01007387 */ /* 0x000fe20000100800 */
[----:B------:R-:W-:-:S02]  /*32c0*/  LEA.HI.X.SX32 R7, R7, R27, 0x1, P1 ;  /* 0x0000001b07077211 */ /* 0x000fc400008f0eff */
[-C--:B------:R-:W-:Y:S01]  /*32d0*/  LEA.HI.X.SX32 R3, R3, R27.reuse, 0x1, P0 ;  /* 0x0000001b03037211 */ /* 0x080fe200000f0eff */
[----:B------:R0:W-:Y:S01]  /*32e0*/  STL [R1+0x228], R24 ;  /* 0x0002281801007387 */ /* 0x0001e20000100800 */
[----:B------:R-:W-:-:S03]  /*32f0*/  LEA.HI.X.SX32 R5, R5, R27, 0x1, P2 ;  /* 0x0000001b05057211 */ /* 0x000fc600010f0eff */
[----:B------:R1:W-:Y:S04]  /*3300*/  STL [R1+0x220], R23 ;  /* 0x0002201701007387 */ /* 0x0003e80000100800 */
[----:B------:R2:W3:Y:S04]  /*3310*/  LDG.E.U16 R10, [R2.64] ;  /* 0x00000006020a7981 */ /* 0x0004e8000c1e1500 */
[----:B0-----:R0:W3:Y:S04]  /*3320*/  LDG.E.U16 R24, [R8.64] ;  /* 0x0000000608187981 */ /* 0x0010e8000c1e1500 */
[----:B------:R0:W-:Y:S01]  /*3330*/  STL [R1+0x21c], R13 ;  /* 0x00021c0d01007387 */ /* 0x0001e20000100800 */
[----:B--2---:R-:W-:-:S03]  /*3340*/  IMAD R3, R0, 0xb3, RZ ;  /* 0x000000b300037824 */ /* 0x004fc600078e02ff */
[----:B-1----:R1:W2:Y:S01]  /*3350*/  LDG.E.U16 R23, [R6.64] ;  /* 0x0000000606177981 */ /* 0x0022a2000c1e1500 */
[C---:B0-----:R-:W-:Y:S02]  /*3360*/  IMAD R8, R0.reuse, 0x166, RZ ;  /* 0x0000016600087824 */ /* 0x041fe400078e02ff */
[----:B------:R-:W-:Y:S01]  /*3370*/  IMAD R2, R0, 0x196, RZ ;  /* 0x0000019600027824 */ /* 0x000fe200078e02ff */
[----:B------:R0:W2:Y:S02]  /*3380*/  LDG.E.U16 R13, [R4.64] ;  /* 0x00000006040d7981 */ /* 0x0000a4000c1e1500 */
[----:B------:R-:W-:Y:S01]  /*3390*/  IADD3 R8, P0, R8, R26, RZ ;  /* 0x0000001a08087210 */ /* 0x000fe20007f1e0ff */
[----:B-1----:R-:W-:-:S03]  /*33a0*/  IMAD R6, R0, 0x176, RZ ;  /* 0x0000017600067824 */ /* 0x002fc600078e02ff */
[-C--:B------:R-:W-:Y:S01]  /*33b0*/  LEA.HI.X.SX32 R9, R3, R27.reuse, 0x1, P0 ;  /* 0x0000001b03097211 */ /* 0x080fe200000f0eff */
[C---:B------:R-:W-:Y:S02]  /*33c0*/  IMAD R7, R0.reuse, 0xbb, RZ ;  /* 0x000000bb00077824 */ /* 0x040fe400078e02ff */
[----:B0-----:R-:W-:Y:S01]  /*33d0*/  IMAD R4, R0, 0x186, RZ ;  /* 0x0000018600047824 */ /* 0x001fe200078e02ff */
[-C--:B------:R-:W-:Y:S01]  /*33e0*/  IADD3 R6, P1, R6, R26.reuse, RZ ;  /* 0x0000001a06067210 */ /* 0x080fe20007f3e0ff */
[----:B------:R-:W-:Y:S01]  /*33f0*/  IMAD R5, R0, 0xc3, RZ ;  /* 0x000000c300057824 */ /* 0x000fe200078e02ff */
[-C--:B------:R-:W-:Y:S01]  /*3400*/  IADD3 R2, P0, R2, R26.reuse, RZ ;  /* 0x0000001a02027210 */ /* 0x080fe20007f1e0ff */
[----:B------:R-:W-:Y:S01]  /*3410*/  IMAD R3, R0, 0xcb, RZ ;  /* 0x000000cb00037824 */ /* 0x000fe200078e02ff */
[----:B------:R-:W-:Y:S02]  /*3420*/  IADD3 R4, P2, R4, R26, RZ ;  /* 0x0000001a04047210 */ /* 0x000fe40007f5e0ff */
[----:B------:R-:W-:-:S02]  /*3430*/  LEA.HI.X.SX32 R7, R7, R27, 0x1, P1 ;  /* 0x0000001b07077211 */ /* 0x000fc400008f0eff */
[-C--:B------:R-:W-:Y:S02]  /*3440*/  LEA.HI.X.SX32 R5, R5, R27.reuse, 0x1, P2 ;  /* 0x0000001b05057211 */ /* 0x080fe400010f0eff */
[----:B------:R-:W-:Y:S01]  /*3450*/  LEA.HI.X.SX32 R3, R3, R27, 0x1, P0 ;  /* 0x0000001b03037211 */ /* 0x000fe200000f0eff */
[----:B-----5:R0:W-:Y:S04]  /*3460*/  STL [R1+0x218], R28 ;  /* 0x0002181c01007387 */ /* 0x0201e80000100800 */
[----:B----4-:R1:W-:Y:S04]  /*3470*/  STL [R1+0x214], R25 ;  /* 0x0002141901007387 */ /* 0x0103e80000100800 */
[----:B0-----:R0:W4:Y:S04]  /*3480*/  LDG.E.U16 R28, [R4.64] ;  /* 0x00000006041c7981 */ /* 0x001128000c1e1500 */
[----:B-1----:R1:W5:Y:S04]  /*3490*/  LDG.E.U16 R25, [R2.64] ;  /* 0x0000000602197981 */ /* 0x002368000c1e1500 */
[----:B------:R0:W-:Y:S04]  /*34a0*/  STL [R1+0x210], R12 ;  /* 0x0002100c01007387 */ /* 0x0001e80000100800 */
[----:B------:R1:W-:Y:S04]  /*34b0*/  STL [R1+0x20c], R11 ;  /* 0x00020c0b01007387 */ /* 0x0003e80000100800 */
[----:B0-----:R0:W4:Y:S04]  /*34c0*/  LDG.E.U16 R12, [R8.64] ;  /* 0x00000006080c7981 */ /* 0x001128000c1e1500 */
[----:B-1----:R1:W5:Y:S01]  /*34d0*/  LDG.E.U16 R11, [R6.64] ;  /* 0x00000006060b7981 */ /* 0x002362000c1e1500 */
[----:B------:R-:W-:-:S02]  /*34e0*/  IMAD R3, R0, 0xd3, RZ ;  /* 0x000000d300037824 */ /* 0x000fc400078e02ff */
[C---:B0-----:R-:W-:Y:S02]  /*34f0*/  IMAD R8, R0.reuse, 0x1a6, RZ ;  /* 0x000001a600087824 */ /* 0x041fe400078e02ff */
[----:B-1----:R-:W-:-:S03]  /*3500*/  IMAD R6, R0, 0x1b6, RZ ;  /* 0x000001b600067824 */ /* 0x002fc600078e02ff */
[-C--:B------:R-:W-:Y:S01]  /*3510*/  IADD3 R8, P0, R8, R26.reuse, RZ ;  /* 0x0000001a08087210 */ /* 0x080fe20007f1e0ff */
[C---:B------:R-:W-:Y:S02]  /*3520*/  IMAD R4, R0.reuse, 0x1c6, RZ ;  /* 0x000001c600047824 */ /* 0x040fe400078e02ff */
[----:B------:R-:W-:Y:S01]  /*3530*/  IMAD R2, R0, 0x1d6, RZ ;  /* 0x000001d600027824 */ /* 0x000fe200078e02ff */
        /* <DEDUP_REMOVED lines=8> */
[----:B---3--:R0:W-:Y:S01]  /*35c0*/  STL [R1+0x208], R24 ;  /* 0x0002081801007387 */ /* 0x0081e20000100800 */
[-C--:B------:R-:W-:Y:S02]  /*35d0*/  LEA.HI.X.SX32 R5, R5, R27.reuse, 0x1, P2 ;  /* 0x0000001b05057211 */ /* 0x080fe400010f0eff */
[----:B------:R-:W-:Y:S01]  /*35e0*/  LEA.HI.X.SX32 R3, R3, R27, 0x1, P0 ;  /* 0x0000001b03037211 */ /* 0x000fe200000f0eff */
[----:B------:R1:W3:Y:S04]  /*35f0*/  LDG.E.U16 R29, [R6.64] ;  /* 0x00000006061d7981 */ /* 0x0002e8000c1e1500 */
[----:B--2---:R2:W-:Y:S04]  /*3600*/  STL [R1+0x204], R23 ;  /* 0x0002041701007387 */ /* 0x0045e80000100800 */
[----:B0-----:R0:W3:Y:S01]  /*3610*/  LDG.E.U16 R24, [R8.64] ;  /* 0x0000000608187981 */ /* 0x0010e2000c1e1500 */
[----:B-1----:R-:W-:-:S03]  /*3620*/  IMAD R6, R0, 0x1f6, RZ ;  /* 0x000001f600067824 */ /* 0x002fc600078e02ff */
[----:B------:R1:W-:Y:S04]  /*3630*/  STL [R1+0x200], R13 ;  /* 0x0002000d01007387 */ /* 0x0003e80000100800 */
[----:B--2---:R2:W3:Y:S01]  /*3640*/  LDG.E.U16 R23, [R2.64] ;  /* 0x0000000602177981 */ /* 0x0044e2000c1e1500 */
[----:B0-----:R-:W-:Y:S01]  /*3650*/  IMAD R8, R0, 0x1e6, RZ ;  /* 0x000001e600087824 */ /* 0x001fe200078e02ff */
[-C--:B------:R-:W-:Y:S02]  /*3660*/  IADD3 R6, P2, R6, R26.reuse, RZ ;  /* 0x0000001a06067210 */ /* 0x080fe40007f5e0ff */
[----:B-1----:R0:W3:Y:S02]  /*3670*/  LDG.E.U16 R13, [R4.64] ;  /* 0x00000006040d7981 */ /* 0x0020e4000c1e1500 */
[----:B------:R-:W-:Y:S01]  /*3680*/  IADD3 R8, P1, R8, R26, RZ ;  /* 0x0000001a08087210 */ /* 0x000fe20007f3e0ff */
[C---:B--2---:R-:W-:Y:S01]  /*3690*/  IMAD R2, R0.reuse, 0xf3, RZ ;  /* 0x000000f300027824 */ /* 0x044fe200078e02ff */
[----:B------:R-:W-:Y:S01]  /*36a0*/  STL [R1+0x1fc], R10 ;  /* 0x0001fc0a01007387 */ /* 0x000fe20000100800 */
[----:B0-----:R-:W-:-:S03]  /*36b0*/  IMAD R5, R0, 0xfb, RZ ;  /* 0x000000fb00057824 */ /* 0x001fc600078e02ff */
[-C--:B------:R-:W-:Y:S02]  /*36c0*/  LEA.HI.X.SX32 R9, R2, R27.reuse, 0x1, P1 ;  /* 0x0000001b02097211 */ /* 0x080fe400008f0eff */
[----:B------:R-:W-:Y:S01]  /*36d0*/  LEA.HI.X.SX32 R7, R5, R27, 0x1, P2 ;  /* 0x0000001b05077211 */ /* 0x000fe200010f0eff */
[----:B----4-:R-:W-:Y:S04]  /*36e0*/  STL [R1+0x1f8], R12 ;  /* 0x0001f80c01007387 */ /* 0x010fe80000100800 */
[----:B-----5:R-:W-:Y:S04]  /*36f0*/  STL [R1+0x1f4], R11 ;  /* 0x0001f40b01007387 */ /* 0x020fe80000100800 */
[----:B------:R0:W-:Y:S04]  /*3700*/  STL [R1+0x1f0], R28 ;  /* 0x0001f01c01007387 */ /* 0x0001e80000100800 */
[----:B------:R1:W-:Y:S04]  /*3710*/  STL [R1+0x1ec], R25 ;  /* 0x0001ec1901007387 */ /* 0x0003e80000100800 */
[----:B0-----:R0:W2:Y:S04]  /*3720*/  LDG.E.U16 R28, [R6.64] ;  /* 0x00000006061c7981 */ /* 0x0010a8000c1e1500 */
[----:B-1----:R1:W4:Y:S01]  /*3730*/  LDG.E.U16 R25, [R8.64] ;  /* 0x0000000608197981 */ /* 0x002322000c1e1500 */
[----:B------:R-:W-:-:S02]  /*3740*/  IMAD R11, R0, 0x56, RZ ;  /* 0x00000056000b7824 */ /* 0x000fc400078e02ff */
[C---:B------:R-:W-:Y:S02]  /*3750*/  IMAD R10, R0.reuse, 0x46, RZ ;  /* 0x00000046000a7824 */ /* 0x040fe400078e02ff */
[C---:B------:R-:W-:Y:S01]  /*3760*/  IMAD R3, R0.reuse, 0x2b, RZ ;  /* 0x0000002b00037824 */ /* 0x040fe200078e02ff */
[-C--:B------:R-:W-:Y:S01]  /*3770*/  IADD3 R2, P1, R11, R26.reuse, RZ ;  /* 0x0000001a0b027210 */ /* 0x080fe20007f3e0ff */
[----:B------:R-:W-:Y:S01]  /*3780*/  IMAD R12, R0, 0x23, RZ ;  /* 0x00000023000c7824 */ /* 0x000fe200078e02ff */
[-C--:B------:R-:W-:Y:S02]  /*3790*/  IADD3 R4, P0, R10, R26.reuse, RZ ;  /* 0x0000001a0a047210 */ /* 0x080fe40007f1e0ff */
[-C--:B------:R-:W-:Y:S02]  /*37a0*/  LEA.HI.X.SX32 R3, R3, R27.reuse, 0x1, P1 ;  /* 0x0000001b03037211 */ /* 0x080fe400008f0eff */
[----:B------:R-:W-:Y:S01]  /*37b0*/  LEA.HI.X.SX32 R5, R12, R27, 0x1, P0 ;  /* 0x0000001b0c057211 */ /* 0x000fe200000f0eff */
[----:B------:R-:W-:Y:S01]  /*37c0*/  IMAD R12, R0, 0x66, RZ ;  /* 0x00000066000c7824 */ /* 0x000fe200078e02ff */
[----:B---3--:R3:W-:Y:S04]  /*37d0*/  STL [R1+0x1e0], R24 ;  /* 0x0001e01801007387 */ /* 0x0087e80000100800 */
[----:B------:R5:W-:Y:S01]  /*37e0*/  STL [R1+0x1dc], R29 ;  /* 0x0001dc1d01007387 */ /* 0x000be20000100800 */
[----:B-1----:R-:W-:Y:S01]  /*37f0*/  IADD3 R8, P0, R12, R26, RZ ;  /* 0x0000001a0c087210 */ /* 0x002fe20007f1e0ff */
[----:B0-----:R-:W-:-:S02]  /*3800*/  IMAD R7, R0, 0x3b, RZ ;  /* 0x0000003b00077824 */ /* 0x001fc400078e02ff */
[----:B---3--:R0:W3:Y:S04]  /*3810*/  LDG.E.U16 R24, [R4.64] ;  /* 0x0000000604187981 */ /* 0x0080e8000c1e1500 */
[----:B------:R1:W-:Y:S04]  /*3820*/  STL [R1+0x1d8], R13 ;  /* 0x0001d80d01007387 */ /* 0x0003e80000100800 */
[----:B-----5:R5:W3:Y:S04]  /*3830*/  LDG.E.U16 R29, [R2.64] ;  /* 0x00000006021d7981 */ /* 0x020ae8000c1e1500 */
[----:B------:R0:W-:Y:S01]  /*3840*/  STL [R1+0x1bc], R23 ;  /* 0x0001bc1701007387 */ /* 0x0001e20000100800 */
[----:B-1----:R-:W-:-:S02]  /*3850*/  IMAD R13, R0, 0x76, RZ ;  /* 0x00000076000d7824 */ /* 0x002fc400078e02ff */
[----:B-----5:R-:W-:-:S03]  /*3860*/  IMAD R2, R0, 0x33, RZ ;  /* 0x0000003300027824 */ /* 0x020fc600078e02ff */
[-C--:B------:R-:W-:Y:S01]  /*3870*/  IADD3 R6, P1, R13, R26.reuse, RZ ;  /* 0x0000001a0d067210 */ /* 0x080fe20007f3e0ff */
[----:B0-----:R-:W-:Y:S01]  /*3880*/  IMAD R23, R0, 0x86, RZ ;  /* 0x0000008600177824 */ /* 0x001fe200078e02ff */
[-C--:B------:R-:W-:Y:S01]  /*3890*/  LEA.HI.X.SX32 R9, R2, R27.reuse, 0x1, P0 ;  /* 0x0000001b02097211 */ /* 0x080fe200000f0eff */
[----:B------:R-:W-:Y:S01]  /*38a0*/  IMAD R5, R0, 0x43, RZ ;  /* 0x0000004300057824 */ /* 0x000fe200078e02ff */
[----:B------:R-:W-:Y:S02]  /*38b0*/  LEA.HI.X.SX32 R7, R7, R27, 0x1, P1 ;  /* 0x0000001b07077211 */ /* 0x000fe400008f0eff */
[----:B------:R-:W-:-:S04]  /*38c0*/  IADD3 R4, P2, R23, R26, RZ ;  /* 0x0000001a17047210 */ /* 0x000fc80007f5e0ff */
[----:B------:R-:W-:Y:S01]  /*38d0*/  LEA.HI.X.SX32 R5, R5, R27, 0x1, P2 ;  /* 0x0000001b05057211 */ /* 0x000fe200010f0eff */
[----:B------:R0:W5:Y:S04]  /*38e0*/  LDG.E.U16 R7, [R6.64] ;  /* 0x0000000606077981 */ /* 0x000168000c1e1500 */
[----:B----4-:R-:W-:Y:S04]  /*38f0*/  STL [R1+0xf0], R25 ;  /* 0x0000f01901007387 */ /* 0x010fe80000100800 */
[----:B--2---:R1:W-:Y:S04]  /*3900*/  STL [R1+0xd8], R28 ;  /* 0x0000d81c01007387 */ /* 0x0043e80000100800 */
[----:B-1----:R1:W2:Y:S04]  /*3910*/  LDG.E.U16 R28, [R8.64] ;  /* 0x00000006081c7981 */ /* 0x0022a8000c1e1500 */
[----:B-1----:R1:W4:Y:S01]  /*3920*/  LDG.E.U16 R8, [R4.64] ;  /* 0x0000000604087981 */ /* 0x002322000c1e1500 */
[----:B------:R-:W-:-:S02]  /*3930*/  IMAD R25, R0, 0x96, RZ ;  /* 0x0000009600197824 */ /* 0x000fc400078e02ff */
[----:B------:R-:W-:-:S03]  /*3940*/  IMAD R3, R0, 0x4b, RZ ;  /* 0x0000004b00037824 */ /* 0x000fc600078e02ff */
[----:B------:R-:W-:-:S04]  /*3950*/  IADD3 R2, P0, R25, R26, RZ ;  /* 0x0000001a19027210 */ /* 0x000fc80007f1e0ff */
[----:B------:R-:W-:Y:S01]  /*3960*/  LEA.HI.X.SX32 R3, R3, R27, 0x1, P0 ;  /* 0x0000001b03037211 */ /* 0x000fe200000f0eff */
[----:B---3--:R3:W-:Y:S04]  /*3970*/  STL [R1+0x1cc], R24 ;  /* 0x0001cc1801007387 */ /* 0x0087e80000100800 */
[----:B------:R0:W4:Y:S01]  /*3980*/  LDG.E.U16 R9, [R2.64] ;  /* 0x0000000602097981 */ /* 0x000122000c1e1500 */
[----:B---3--:R-:W-:-:S03]  /*3990*/  IMAD R24, R0, 0xa6, RZ ;  /* 0x000000a600187824 */ /* 0x008fc600078e02ff */
[----:B------:R3:W-:Y:S01]  /*39a0*/  STL [R1+0x1c8], R29 ;  /* 0x0001c81d01007387 */ /* 0x0007e20000100800 */
[----:B0-----:R-:W-:Y:S01]  /*39b0*/  IMAD R2, R0, 0x53, RZ ;  /* 0x0000005300027824 */ /* 0x001fe200078e02ff */
[----:B-1----:R-:W-:Y:S02]  /*39c0*/  IADD3 R4, P0, R24, R26, RZ ;  /* 0x0000001a18047210 */ /* 0x002fe40007f1e0ff */
[----:B------:R0:W-:Y:S02]  /*39d0*/  STL.64 [R1+0x13b0], R24 ;  /* 0x0013b01801007387 */ /* 0x0001e40000100a00 */
[----:B------:R-:W-:Y:S01]  /*39e0*/  LEA.HI.X.SX32 R5, R2, R27, 0x1, P0 ;  /* 0x0000001b02057211 */ /* 0x000fe200000f0eff */
[C---:B---3--:R-:W-:Y:S02]  /*39f0*/  IMAD R29, R0.reuse, 0xb6, RZ ;  /* 0x000000b6001d7824 */ /* 0x048fe400078e02ff */
[----:B------:R-:W-:-:S03]  /*3a00*/  IMAD R3, R0, 0x5b, RZ ;  /* 0x0000005b00037824 */ /* 0x000fc600078e02ff */
[----:B------:R-:W-:Y:S01]  /*3a10*/  IADD3 R6, P1, R29, R26, RZ ;  /* 0x0000001a1d067210 */ /* 0x000fe20007f3e0ff */
[----:B0-----:R0:W3:Y:S04]  /*3a20*/  LDG.E.U16 R24, [R4.64] ;  /* 0x0000000604187981 */ /* 0x0010e8000c1e1500 */
[----:B--2---:R1:W-:Y:S04]  /*3a30*/  STL [R1+0x1b4], R28 ;  /* 0x0001b41c01007387 */ /* 0x0043e80000100800 */
[----:B-----5:R2:W-:Y:S01]  /*3a40*/  STL [R1+0x1b0], R7 ;  /* 0x0001b00701007387 */ /* 0x0205e20000100800 */
[----:B-1----:R-:W-:-:S03]  /*3a50*/  IMAD R28, R0, 0xc6, RZ ;  /* 0x000000c6001c7824 */ /* 0x002fc600078e02ff */
[----:B----4-:R1:W-:Y:S02]  /*3a60*/  STL [R1+0x1ac], R8 ;  /* 0x0001ac0801007387 */ /* 0x0103e40000100800 */
[----:B------:R-:W-:Y:S02]  /*3a70*/  IADD3 R2, P0, R28, R26, RZ ;  /* 0x0000001a1c027210 */ /* 0x000fe40007f1e0ff */
[----:B--2---:R-:W-:Y:S01]  /*3a80*/  LEA.HI.X.SX32 R7, R3, R27, 0x1, P1 ;  /* 0x0000001b03077211 */ /* 0x004fe200008f0eff */
[----:B-1----:R-:W-:-:S05]  /*3a90*/  IMAD R8, R0, 0x63, RZ ;  /* 0x0000006300087824 */ /* 0x002fca00078e02ff */
[----:B------:R-:W2:Y:S01]  /*3aa0*/  LDG.E.U16 R7, [R6.64] ;  /* 0x0000000606077981 */ /* 0x000ea2000c1e1500 */
[----:B------:R-:W-:-:S05]  /*3ab0*/  LEA.HI.X.SX32 R3, R8, R27, 0x1, P0 ;  /* 0x0000001b08037211 */ /* 0x000fca00000f0eff */
[----:B------:R1:W4:Y:S04]  /*3ac0*/  LDG.E.U16 R28, [R2.64] ;  /* 0x00000006021c7981 */ /* 0x000328000c1e1500 */
[----:B------:R5:W-:Y:S01]  /*3ad0*/  STL [R1+0x1a4], R9 ;  /* 0x0001a40901007387 */ /* 0x000be20000100800 */
[C---:B0-----:R-:W-:Y:S02]  /*3ae0*/  IMAD R5, R0.reuse, 0x6b, RZ ;  /* 0x0000006b00057824 */ /* 0x041fe400078e02ff */
[----:B-----5:R-:W-:-:S05]  /*3af0*/  IMAD R9, R0, 0xd6, RZ ;  /* 0x000000d600097824 */ /* 0x020fca00078e02ff */
[----:B------:R-:W-:Y:S01]  /*3b00*/  IADD3 R4, P1, R9, R26, RZ ;  /* 0x0000001a09047210 */ /* 0x000fe20007f3e0ff */
[----:B------:R-:W-:-:S03]  /*3b10*/  IMAD R8, R0, 0xe6, RZ ;  /* 0x000000e600087824 */ /* 0x000fc600078e02ff */
[-C--:B------:R-:W-:Y:S01]  /*3b20*/  LEA.HI.X.SX32 R5, R5, R27.reuse, 0x1, P1 ;  /* 0x0000001b05057211 */ /* 0x080fe200008f0eff */
[----:B---3--:R0:W-:Y:S01]  /*3b30*/  STL [R1+0x1a0], R24 ;  /* 0x0001a01801007387 */ /* 0x0081e20000100800 */
[----:B-1----:R-:W-:Y:S01]  /*3b40*/  IMAD R3, R0, 0x73, RZ ;  /* 0x0000007300037824 */ /* 0x002fe200078e02ff */
[----:B------:R-:W-:Y:S02]  /*3b50*/  IADD3 R2, P0, R8, R26, RZ ;  /* 0x0000001a08027210 */ /* 0x000fe40007f1e0ff */
[----:B0-----:R0:W3:Y:S02]  /*3b60*/  LDG.E.U16 R24, [R4.64] ;  /* 0x0000000604187981 */ /* 0x0010e4000c1e1500 */
[----:B------:R-:W-:Y:S02]  /*3b70*/  LEA.HI.X.SX32 R3, R3, R27, 0x1, P0 ;  /* 0x0000001b03037211 */ /* 0x000fe400000f0eff */
[----:B--2---:R-:W-:Y:S04]  /*3b80*/  STL [R1+0x198], R7 ;  /* 0x0001980701007387 */ /* 0x004fe80000100800 */
[----:B----4-:R1:W-:Y:S04]  /*3b90*/  STL [R1+0x194], R28 ;  /* 0x0001941c01007387 */ /* 0x0103e80000100800 */
[----:B-1----:R1:W2:Y:S01]  /*3ba0*/  LDG.E.U16 R28, [R2.64] ;  /* 0x00000006021c7981 */ /* 0x0022a2000c1e1500 */
[----:B------:R-:W-:-:S02]  /*3bb0*/  IMAD R6, R0, 0xf6, RZ ;  /* 0x000000f600067824 */ /* 0x000fc400078e02ff */
[----:B0-----:R-:W-:-:S03]  /*3bc0*/  IMAD R5, R0, 0x7b, RZ ;  /* 0x0000007b00057824 */ /* 0x001fc600078e02ff */
[-C--:B------:R-:W-:Y:S01]  /*3bd0*/  IADD3 R4, P1, R6, R26.reuse, RZ ;  /* 0x0000001a06047210 */ /* 0x080fe20007f3e0ff */
[C---:B------:R-:W-:Y:S01]  /*3be0*/  IMAD R7, R0.reuse, 0x108, RZ ;  /* 0x0000010800077824 */ /* 0x040fe200078e02ff */
[CC--:B------:R-:W-:Y:S01]  /*3bf0*/  LEA R6, P0, R0.reuse, R26.reuse, 0x3 ;  /* 0x0000001a00067211 */ /* 0x0c0fe200078018ff */
[C---:B------:R-:W-:Y:S01]  /*3c00*/  IMAD.SHL.U32 R9, R0.reuse, 0x4, RZ ;  /* 0x0000000400097824 */ /* 0x040fe200078e00ff */
[-C--:B------:R-:W-:Y:S02]  /*3c10*/  LEA.HI.X.SX32 R5, R5, R27.reuse, 0x1, P1 ;  /* 0x0000001b05057211 */ /* 0x080fe400008f0eff */
[----:B-1----:R-:W-:Y:S02]  /*3c20*/  IADD3 R2, P1, R7, R26, RZ ;  /* 0x0000001a07027210 */ /* 0x002fe40007f3e0ff */
[-C--:B------:R-:W-:Y:S02]  /*3c30*/  LEA.HI.X.SX32 R7, R9, R27.reuse, 0x1, P0 ;  /* 0x0000001b09077211 */ /* 0x080fe400000f0eff */
[----:B------:R0:W4:Y:S01]  /*3c40*/  LDG.E.U16 R9, [R4.64] ;  /* 0x0000000604097981 */ /* 0x000122000c1e1500 */
[----:B------:R-:W-:Y:S01]  /*3c50*/  IMAD R8, R0, 0x8c, RZ ;  /* 0x0000008c00087824 */ /* 0x000fe200078e02ff */
[----:B------:R-:W-:-:S02]  /*3c60*/  LEA.HI.X.SX32 R3, R15, R27, 0x1, P1 ;  /* 0x0000001b0f037211 */ /* 0x000fc400008f0eff */
[----:B---3--:R1:W-:Y:S02]  /*3c70*/  STL [R1+0x190], R24 ;  /* 0x0001901801007387 */ /* 0x0083e40000100800 */
[----:B0-----:R-:W-:Y:S02]  /*3c80*/  IADD3 R4, P0, R8, R26, RZ ;  /* 0x0000001a08047210 */ /* 0x001fe40007f1e0ff */
[----:B-1----:R0:W3:Y:S02]  /*3c90*/  LDG.E.U16 R24, [R6.64] ;  /* 0x0000000606187981 */ /* 0x0020e4000c1e1500 */
[----:B------:R-:W-:-:S05]  /*3ca0*/  LEA.HI.X.SX32 R5, R10, R27, 0x1, P0 ;  /* 0x0000001b0a057211 */ /* 0x000fca00000f0eff */
[----:B------:R1:W5:Y:S01]  /*3cb0*/  LDG.E.U16 R15, [R4.64] ;  /* 0x00000006040f7981 */ /* 0x000362000c1e1500 */
[C---:B0-----:R-:W-:Y:S02]  /*3cc0*/  IMAD R6, R0.reuse, 0x118, RZ ;  /* 0x0000011800067824 */ /* 0x041fe400078e02ff */
[----:B------:R-:W-:Y:S01]  /*3cd0*/  IMAD R7, R0, 0x128, RZ ;  /* 0x0000012800077824 */ /* 0x000fe200078e02ff */
[----:B--2---:R0:W-:Y:S04]  /*3ce0*/  STL [R1+0x188], R28 ;  /* 0x0001881c01007387 */ /* 0x0041e80000100800 */
[----:B0-----:R0:W2:Y:S02]  /*3cf0*/  LDG.E.U16 R28, [R2.64] ;  /* 0x00000006021c7981 */ /* 0x0010a4000c1e1500 */
[----:B0-----:R-:W-:-:S04]  /*3d00*/  IADD3 R2, P0, R6, R26, RZ ;  /* 0x0000001a06027210 */ /* 0x001fc80007f1e0ff */
[----:B------:R-:W-:-:S05]  /*3d10*/  LEA.HI.X.SX32 R3, R8, R27, 0x1, P0 ;  /* 0x0000001b08037211 */ /* 0x000fca00000f0eff */
[----:B------:R0:W5:Y:S01]  /*3d20*/  LDG.E.U16 R10, [R2.64] ;  /* 0x00000006020a7981 */ /* 0x000162000c1e1500 */
[----:B------:R-:W-:-:S04]  /*3d30*/  IADD3 R6, P1, R7, R26, RZ ;  /* 0x0000001a07067210 */ /* 0x000fc80007f3e0ff */
[----:B------:R-:W-:-:S05]  /*3d40*/  LEA.HI.X.SX32 R7, R14, R27, 0x1, P1 ;  /* 0x0000001b0e077211 */ /* 0x000fca00008f0eff */
[----:B------:R0:W5:Y:S04]  /*3d50*/  LDG.E.U16 R14, [R6.64] ;  /* 0x00000006060e7981 */ /* 0x000168000c1e1500 */
[----:B----4-:R4:W-:Y:S01]  /*3d60*/  STL [R1+0x17c], R9 ;  /* 0x00017c0901007387 */ /* 0x0109e20000100800 */
[C---:B-1----:R-:W-:Y:S02]  /*3d70*/  IMAD R5, R0.reuse, 0x27, RZ ;  /* 0x0000002700057824 */ /* 0x042fe400078e02ff */
[----:B----4-:R-:W-:-:S05]  /*3d80*/  IMAD R9, R0, 0x4e, RZ ;  /* 0x0000004e00097824 */ /* 0x010fca00078e02ff */
[----:B------:R-:W-:-:S04]  /*3d90*/  IADD3 R4, P0, R9, R26, RZ ;  /* 0x0000001a09047210 */ /* 0x000fc80007f1e0ff */
[-C--:B------:R-:W-:Y:S01]  /*3da0*/  LEA.HI.X.SX32 R5, R5, R27.reuse, 0x1, P0 ;  /* 0x0000001b05057211 */ /* 0x080fe200000f0eff */
[----:B---3--:R1:W-:Y:S01]  /*3db0*/  STL [R1+0x180], R24 ;  /* 0x0001801801007387 */ /* 0x0083e20000100800 */
[C---:B------:R-:W-:Y:S02]  /*3dc0*/  IMAD R8, R0.reuse, 0x9c, RZ ;  /* 0x0000009c00087824 */ /* 0x040fe400078e02ff */
[----:B0-----:R-:W-:Y:S01]  /*3dd0*/  IMAD R3, R0, 0x138, RZ ;  /* 0x0000013800037824 */ /* 0x001fe200078e02ff */
[----:B-1----:R0:W3:Y:S02]  /*3de0*/  LDG.E.U16 R24, [R4.64] ;  /* 0x0000000604187981 */ /* 0x0020e4000c1e1500 */
[-C--:B------:R-:W-:Y:S01]  /*3df0*/  IADD3 R2, P1, R8, R26.reuse, RZ ;  /* 0x0000001a08027210 */ /* 0x080fe20007f3e0ff */
[----:B------:R-:W-:Y:S01]  /*3e00*/  IMAD R7, R0, 0x148, RZ ;  /* 0x0000014800077824 */ /* 0x000fe200078e02ff */
[----:B------:R-:W-:Y:S02]  /*3e10*/  IADD3 R6, P0, R3, R26, RZ ;  /* 0x0000001a03067210 */ /* 0x000fe40007f1e0ff */
[----:B------:R-:W-:-:S02]  /*3e20*/  LEA.HI.X.SX32 R3, R9, R27, 0x1, P1 ;  /* 0x0000001b09037211 */ /* 0x000fc400008f0eff */
[-C--:B0-----:R-:W-:Y:S02]  /*3e30*/  IADD3 R4, P1, R7, R26.reuse, RZ ;  /* 0x0000001a07047210 */ /* 0x081fe40007f3e0ff */
[-C--:B------:R-:W-:Y:S02]  /*3e40*/  LEA.HI.X.SX32 R7, R8, R27.reuse, 0x1, P0 ;  /* 0x0000001b08077211 */ /* 0x080fe400000f0eff */
[----:B------:R-:W-:Y:S01]  /*3e50*/  LEA.HI.X.SX32 R5, R16, R27, 0x1, P1 ;  /* 0x0000001b10057211 */ /* 0x000fe200008f0eff */
[----:B------:R-:W-:Y:S01]  /*3e60*/  IMAD R9, R0, 0xac, RZ ;  /* 0x000000ac00097824 */ /* 0x000fe200078e02ff */
[----:B--2---:R0:W-:Y:S04]  /*3e70*/  STL [R1+0x174], R28 ;  /* 0x0001741c01007387 */ /* 0x0041e80000100800 */
[----:B-----5:R1:W-:Y:S04]  /*3e80*/  STL [R1+0x1e8], R15 ;  /* 0x0001e80f01007387 */ /* 0x0203e80000100800 */
[----:B0-----:R0:W2:Y:S04]  /*3e90*/  LDG.E.U16 R28, [R2.64] ;  /* 0x00000006021c7981 */ /* 0x0010a8000c1e1500 */
[----:B-1----:R1:W4:Y:S04]  /*3ea0*/  LDG.E.U16 R15, [R6.64] ;  /* 0x00000006060f7981 */ /* 0x002328000c1e1500 */
[----:B------:R5:W-:Y:S01]  /*3eb0*/  STL [R1+0x170], R10 ;  /* 0x0001700a01007387 */ /* 0x000be20000100800 */
[----:B0-----:R-:W-:-:S03]  /*3ec0*/  IADD3 R2, P0, R9, R26, RZ ;  /* 0x0000001a09027210 */ /* 0x001fc60007f1e0ff */
[----:B-----5:R0:W5:Y:S01]  /*3ed0*/  LDG.E.U16 R10, [R4.64] ;  /* 0x00000006040a7981 */ /* 0x020162000c1e1500 */
[----:B------:R-:W-:-:S03]  /*3ee0*/  LEA.HI.X.SX32 R3, R11, R27, 0x1, P0 ;  /* 0x0000001b0b037211 */ /* 0x000fc600000f0eff */
[----:B------:R0:W-:Y:S04]  /*3ef0*/  STL [R1+0x164], R14 ;  /* 0x0001640e01007387 */ /* 0x0001e80000100800 */
[----:B0-----:R0:W5:Y:S01]  /*3f00*/  LDG.E.U16 R14, [R2.64] ;  /* 0x00000006020e7981 */ /* 0x001162000c1e1500 */
[C---:B-1----:R-:W-:Y:S02]  /*3f10*/  IMAD R6, R0.reuse, 0x158, RZ ;  /* 0x0000015800067824 */ /* 0x042fe400078e02ff */
[----:B------:R-:W-:-:S03]  /*3f20*/  IMAD R7, R0, 0x168, RZ ;  /* 0x0000016800077824 */ /* 0x000fc600078e02ff */
[-C--:B------:R-:W-:Y:S01]  /*3f30*/  IADD3 R4, P0, R6, R26.reuse, RZ ;  /* 0x0000001a06047210 */ /* 0x080fe20007f1e0ff */
[C---:B------:R-:W-:Y:S01]  /*3f40*/  IMAD R8, R0.reuse, 0x5e, RZ ;  /* 0x0000005e00087824 */ /* 0x040fe200078e02ff */
[-C--:B------:R-:W-:Y:S02]  /*3f50*/  IADD3 R6, P1, R7, R26.reuse, RZ ;  /* 0x0000001a07067210 */ /* 0x080fe40007f3e0ff */
[-C--:B------:R-:W-:Y:S01]  /*3f60*/  LEA.HI.X.SX32 R5, R9, R27.reuse, 0x1, P0 ;  /* 0x0000001b09057211 */ /* 0x080fe200000f0eff */
[C---:B------:R-:W-:Y:S01]  /*3f70*/  IMAD R9, R0.reuse, 0xbc, RZ ;  /* 0x000000bc00097824 */ /* 0x040fe200078e02ff */
[----:B------:R-:W-:Y:S01]  /*3f80*/  LEA.HI.X.SX32 R7, R17, R27, 0x1, P1 ;  /* 0x0000001b11077211 */ /* 0x000fe200008f0eff */
[----:B0-----:R-:W-:Y:S01]  /*3f90*/  IMAD R3, R0, 0x2f, RZ ;  /* 0x0000002f00037824 */ /* 0x001fe200078e02ff */
[----:B------:R-:W-:-:S03]  /*3fa0*/  IADD3 R2, P0, R8, R26, RZ ;  /* 0x0000001a08027210 */ /* 0x000fc60007f1e0ff */
[----:B------:R0:W5:Y:S04]  /*3fb0*/  LDG.E.U16 R11, [R6.64] ;  /* 0x00000006060b7981 */ /* 0x000168000c1e1500 */
[----:B---3--:R1:W-:Y:S01]  /*3fc0*/  STL [R1+0x1e4], R24 ;  /* 0x0001e41801007387 */ /* 0x0083e20000100800 */
[----:B------:R-:W-:Y:S01]  /*3fd0*/  LEA.HI.X.SX32 R3, R3, R27, 0x1, P0 ;  /* 0x0000001b03037211 */ /* 0x000fe200000f0eff */
[----:B0-----:R-:W-:-:S04]  /*3fe0*/  IMAD R6, R0, 0x178, RZ ;  /* 0x0000017800067824 */ /* 0x001fc800078e02ff */
[----:B------:R0:W3:Y:S04]  /*3ff0*/  LDG.E.U16 R17, [R2.64] ;  /* 0x0000000602117981 */ /* 0x0000e8000c1e1500 */
[----:B-1----:R1:W3:Y:S02]  /*4000*/  LDG.E.U16 R24, [R4.64] ;  /* 0x0000000604187981 */ /* 0x0022e4000c1e1500 */
[----:B-1----:R-:W-:-:S04]  /*4010*/  IADD3 R4, P1, R9, R26, RZ ;  /* 0x0000001a09047210 */ /* 0x002fc80007f3e0ff */
[----:B------:R-:W-:Y:S01]  /*4020*/  LEA.HI.X.SX32 R5, R8, R27, 0x1, P1 ;  /* 0x0000001b08057211 */ /* 0x000fe200008f0eff */
[----:B------:R-:W-:Y:S01]  /*4030*/  IMAD R8, R0, 0x188, RZ ;  /* 0x0000018800087824 */ /* 0x000fe200078e02ff */
[----:B0-----:R-:W-:-:S03]  /*4040*/  IADD3 R2, P0, R6, R26, RZ ;  /* 0x0000001a06027210 */ /* 0x001fc60007f1e0ff */
[----:B------:R0:W3:Y:S01]  /*4050*/  LDG.E.U16 R16, [R4.64] ;  /* 0x0000000604107981 */ /* 0x0000e2000c1e1500 */
[----:B------:R-:W-:Y:S01]  /*4060*/  IADD3 R8, P1, R8, R26, RZ ;  /* 0x0000001a08087210 */ /* 0x000fe20007f3e0ff */
[----:B------:R-:W-:Y:S01]  /*4070*/  IMAD R7, R0, 0x1a8, RZ ;  /* 0x000001a800077824 */ /* 0x000fe200078e02ff */
[-C--:B------:R-:W-:Y:S02]  /*4080*/  LEA.HI.X.SX32 R3, R9, R27.reuse, 0x1, P0 ;  /* 0x0000001b09037211 */ /* 0x080fe400000f0eff */
[----:B------:R-:W-:Y:S01]  /*4090*/  LEA.HI.X.SX32 R9, R18, R27, 0x1, P1 ;  /* 0x0000001b12097211 */ /* 0x000fe200008f0eff */
[C---:B0-----:R-:W-:Y:S02]  /*40a0*/  IMAD R5, R0.reuse, 0xcc, RZ ;  /* 0x000000cc00057824 */ /* 0x041fe400078e02ff */
[----:B------:R-:W-:-:S03]  /*40b0*/  IMAD R4, R0, 0x198, RZ ;  /* 0x0000019800047824 */ /* 0x000fc600078e02ff */
[-C--:B------:R-:W-:Y:S02]  /*40c0*/  IADD3 R6, P0, R5, R26.reuse, RZ ;  /* 0x0000001a05067210 */ /* 0x080fe40007f1e0ff */
[----:B------:R-:W-:-:S04]  /*40d0*/  IADD3 R4, P2, R4, R26, RZ ;  /* 0x0000001a04047210 */ /* 0x000fc80007f5e0ff */
[----:B------:R-:W-:Y:S01]  /*40e0*/  LEA.HI.X.SX32 R5, R5, R27, 0x1, P2 ;  /* 0x0000001b05057211 */ /* 0x000fe200010f0eff */
[----:B--2---:R0:W-:Y:S04]  /*40f0*/  STL [R1+0x1d0], R28 ;  /* 0x0001d01c01007387 */ /* 0x0041e80000100800 */
[----:B----4-:R1:W-:Y:S04]  /*4100*/  STL [R1+0x160], R15 ;  /* 0x0001600f01007387 */ /* 0x0103e80000100800 */
[----:B0-----:R0:W2:Y:S04]  /*4110*/  LDG.E.U16 R28, [R2.64] ;  /* 0x00000006021c7981 */ /* 0x0010a8000c1e1500 */
[----:B-1----:R1:W4:Y:S04]  /*4120*/  LDG.E.U16 R15, [R4.64] ;  /* 0x00000006040f7981 */ /* 0x002328000c1e1500 */
[----:B-----5:R5:W-:Y:S01]  /*4130*/  STL [R1+0x15c], R10 ;  /* 0x00015c0a01007387 */ /* 0x020be20000100800 */
[----:B0-----:R-:W-:-:S02]  /*4140*/  IADD3 R2, P1, R7, R26, RZ ;  /* 0x0000001a07027210 */ /* 0x001fc40007f3e0ff */
[-C--:B------:R-:W-:Y:S01]  /*4150*/  LEA.HI.X.SX32 R7, R12, R27.reuse, 0x1, P0 ;  /* 0x0000001b0c077211 */ /* 0x080fe200000f0eff */
[----:B-----5:R0:W5:Y:S01]  /*4160*/  LDG.E.U16 R10, [R8.64] ;  /* 0x00000006080a7981 */ /* 0x020162000c1e1500 */
[----:B------:R-:W-:-:S03]  /*4170*/  LEA.HI.X.SX32 R3, R20, R27, 0x1, P1 ;  /* 0x0000001b14037211 */ /* 0x000fc600008f0eff */
[----:B------:R0:W4:Y:S04]  /*4180*/  LDG.E.U16 R18, [R6.64] ;  /* 0x0000000606127981 */ /* 0x000128000c1e1500 */
[----:B------:R0:W-:Y:S04]  /*4190*/  STL [R1+0x1c4], R14 ;  /* 0x0001c40e01007387 */ /* 0x0001e80000100800 */
[----:B0-----:R0:W4:Y:S01]  /*41a0*/  LDG.E.U16 R14, [R2.64] ;  /* 0x00000006020e7981 */ /* 0x001122000c1e1500 */
[C---:B-1----:R-:W-:Y:S02]  /*41b0*/  IMAD R5, R0.reuse, 0x6e, RZ ;  /* 0x0000006e00057824 */ /* 0x042fe400078e02ff */
[----:B------:R-:W-:-:S02]  /*41c0*/  IMAD R9, R0, 0xdc, RZ ;  /* 0x000000dc00097824 */ /* 0x000fc400078e02ff */
[C---:B------:R-:W-:Y:S02]  /*41d0*/  IMAD R8, R0.reuse, 0x1b8, RZ ;  /* 0x000001b800087824 */ /* 0x040fe400078e02ff */
[C---:B------:R-:W-:Y:S02]  /*41e0*/  IMAD R4, R0.reuse, 0x1c8, RZ ;  /* 0x000001c800047824 */ /* 0x040fe400078e02ff */
[----:B0-----:R-:W-:Y:S01]  /*41f0*/  IMAD R3, R0, 0x37, RZ ;  /* 0x0000003700037824 */ /* 0x001fe200078e02ff */
[-C--:B------:R-:W-:Y:S02]  /*4200*/  IADD3 R2, P0, R5, R26.reuse, RZ ;  /* 0x0000001a05027210 */ /* 0x080fe40007f1e0ff */
[-C--:B------:R-:W-:Y:S02]  /*4210*/  IADD3 R6, P1, R9, R26.reuse, RZ ;  /* 0x0000001a09067210 */ /* 0x080fe40007f3e0ff */
[----:B------:R-:W-:Y:S01]  /*4220*/  LEA.HI.X.SX32 R3, R3, R27, 0x1, P0 ;  /* 0x0000001b03037211 */ /* 0x000fe200000f0eff */
[----:B---3--:R0:W-:Y:S01]  /*4230*/  STL [R1+0x158], R24 ;  /* 0x0001581801007387 */ /* 0x0081e20000100800 */
[----:B------:R-:W-:-:S03]  /*4240*/  IADD3 R8, P2, R8, R26, RZ ;  /* 0x0000001a08087210 */ /* 0x000fc60007f5e0ff */
[----:B------:R1:W-:Y:S01]  /*4250*/  STL [R1+0x154], R11 ;  /* 0x0001540b01007387 */ /* 0x0003e20000100800 */
[-C--:B------:R-:W-:Y:S02]  /*4260*/  IADD3 R4, P3, R4, R26.reuse, RZ ;  /* 0x0000001a04047210 */ /* 0x080fe40007f7e0ff */
[-C--:B------:R-:W-:Y:S02]  /*4270*/  LEA.HI.X.SX32 R7, R5, R27.reuse, 0x1, P1 ;  /* 0x0000001b05077211 */ /* 0x080fe400008f0eff */
[-C--:B------:R-:W-:Y:S01]  /*4280*/  LEA.HI.X.SX32 R9, R9, R27.reuse, 0x1, P2 ;  /* 0x0000001b09097211 */ /* 0x080fe200010f0eff */
[----:B0-----:R0:W3:Y:S01]  /*4290*/  LDG.E.U16 R24, [R2.64] ;  /* 0x0000000602187981 */ /* 0x0010e2000c1e1500 */
[----:B-1----:R-:W-:Y:S01]  /*42a0*/  IMAD R11, R0, 0xec, RZ ;  /* 0x000000ec000b7824 */ /* 0x002fe200078e02ff */
[----:B------:R-:W-:Y:S02]  /*42b0*/  LEA.HI.X.SX32 R5, R21, R27, 0x1, P3 ;  /* 0x0000001b15057211 */ /* 0x000fe400018f0eff */
[----:B------:R1:W-:Y:S02]  /*42c0*/  STL [R1+0x1b8], R17 ;  /* 0x0001b81101007387 */ /* 0x0003e40000100800 */
[----:B0-----:R-:W-:-:S02]  /*42d0*/  IADD3 R2, P0, R11, R26, RZ ;  /* 0x0000001a0b027210 */ /* 0x001fc40007f1e0ff */
[----:B------:R0:W3:Y:S02]  /*42e0*/  LDG.E.U16 R21, [R6.64] ;  /* 0x0000000606157981 */ /* 0x0000e4000c1e1500 */
[----:B------:R-:W-:Y:S02]  /*42f0*/  LEA.HI.X.SX32 R3, R13, R27, 0x1, P0 ;  /* 0x0000001b0d037211 */ /* 0x000fe400000f0eff */
[----:B------:R0:W3:Y:S04]  /*4300*/  LDG.E.U16 R20, [R8.64] ;  /* 0x0000000608147981 */ /* 0x0000e8000c1e1500 */
[----:B-1----:R1:W3:Y:S01]  /*4310*/  LDG.E.U16 R17, [R4.64] ;  /* 0x0000000604117981 */ /* 0x0022e2000c1e1500 */
[----:B0-----:R-:W-:-:S03]  /*4320*/  IMAD R6, R0, 0x1d8, RZ ;  /* 0x000001d800067824 */ /* 0x001fc600078e02ff */
[----:B------:R0:W-:Y:S01]  /*4330*/  STL [R1+0x1a8], R16 ;  /* 0x0001a81001007387 */ /* 0x0001e20000100800 */
[----:B------:R-:W-:Y:S01]  /*4340*/  IMAD R8, R0, 0x1e8, RZ ;  /* 0x000001e800087824 */ /* 0x000fe200078e02ff */
[----:B------:R-:W-:Y:S01]  /*4350*/  IADD3 R6, P0, R6, R26, RZ ;  /* 0x0000001a06067210 */ /* 0x000fe20007f1e0ff */
[----:B-1----:R-:W-:-:S03]  /*4360*/  IMAD R5, R0, 0x7e, RZ ;  /* 0x0000007e00057824 */ /* 0x002fc600078e02ff */
[----:B------:R-:W-:Y:S01]  /*4370*/  LEA.HI.X.SX32 R7, R11, R27, 0x1, P0 ;  /* 0x0000001b0b077211 */ /* 0x000fe200000f0eff */
[----:B0-----:R0:W3:Y:S01]  /*4380*/  LDG.E.U16 R16, [R2.64] ;  /* 0x0000000602107981 */ /* 0x0010e2000c1e1500 */
[----:B------:R-:W-:Y:S01]  /*4390*/  IADD3 R8, P2, R8, R26, RZ ;  /* 0x0000001a08087210 */ /* 0x000fe20007f5e0ff */
[----:B------:R-:W-:-:S03]  /*43a0*/  IMAD R12, R0, 0x3f, RZ ;  /* 0x0000003f000c7824 */ /* 0x000fc600078e02ff */
[----:B------:R-:W-:Y:S01]  /*43b0*/  LEA.HI.X.SX32 R9, R22, R27, 0x1, P2 ;  /* 0x0000001b16097211 */ /* 0x000fe200010f0eff */
[C---:B0-----:R-:W-:Y:S01]  /*43c0*/  IMAD R3, R0.reuse, 0x1f8, RZ ;  /* 0x000001f800037824 */ /* 0x041fe200078e02ff */
[----:B------:R-:W-:Y:S01]  /*43d0*/  IADD3 R2, P0, R5, R26, RZ ;  /* 0x0000001a05027210 */ /* 0x000fe20007f1e0ff */
[----:B--2---:R-:W-:Y:S04]  /*43e0*/  STL [R1+0x150], R28 ;  /* 0x0001501c01007387 */ /* 0x004fe80000100800 */
[----:B-----5:R0:W-:Y:S04]  /*43f0*/  STL [R1+0x14c], R10 ;  /* 0x00014c0a01007387 */ /* 0x0201e80000100800 */
[----:B----4-:R1:W-:Y:S01]  /*4400*/  STL [R1+0x19c], R18 ;  /* 0x00019c1201007387 */ /* 0x0103e20000100800 */
[----:B0-----:R-:W-:-:S03]  /*4410*/  IMAD R10, R0, 0xfc, RZ ;  /* 0x000000fc000a7824 */ /* 0x001fc600078e02ff */
[----:B-1----:R0:W2:Y:S02]  /*4420*/  LDG.E.U16 R18, [R6.64] ;  /* 0x0000000606127981 */ /* 0x0020a4000c1e1500 */
[----:B------:R-:W-:-:S04]  /*4430*/  IADD3 R4, P1, R10, R26, RZ ;  /* 0x0000001a0a047210 */ /* 0x000fc80007f3e0ff */
[-C--:B------:R-:W-:Y:S02]  /*4440*/  LEA.HI.X.SX32 R5, R5, R27.reuse, 0x1, P1 ;  /* 0x0000001b05057211 */ /* 0x080fe400008f0eff */
[----:B0-----:R-:W-:Y:S01]  /*4450*/  IADD3 R6, P2, R3, R26, RZ ;  /* 0x0000001a03067210 */ /* 0x001fe20007f5e0ff */
[----:B------:R0:W-:Y:S01]  /*4460*/  STL [R1+0x148], R15 ;  /* 0x0001480f01007387 */ /* 0x0001e20000100800 */
[-C--:B------:R-:W-:Y:S02]  /*4470*/  LEA.HI.X.SX32 R3, R12, R27.reuse, 0x1, P0 ;  /* 0x0000001b0c037211 */ /* 0x080fe400000f0eff */
[----:B------:R-:W-:Y:S01]  /*4480*/  LEA.HI.X.SX32 R7, R10, R27, 0x1, P2 ;  /* 0x0000001b0a077211 */ /* 0x000fe200010f0eff */
[----:B------:R1:W-:Y:S04]  /*4490*/  STL [R1+0x144], R14 ;  /* 0x0001440e01007387 */ /* 0x0003e80000100800 */
[----:B------:R4:W5:Y:S04]  /*44a0*/  LDG.E.U16 R13, [R4.64] ;  /* 0x00000006040d7981 */ /* 0x000968000c1e1500 */
[----:B0-----:R0:W5:Y:S04]  /*44b0*/  LDG.E.U16 R15, [R8.64] ;  /* 0x00000006080f7981 */ /* 0x001168000c1e1500 */
[----:B-1----:R1:W5:Y:S04]  /*44c0*/  LDG.E.U16 R14, [R2.64] ;  /* 0x00000006020e7981 */ /* 0x002368000c1e1500 */
[----:B------:R4:W5:Y:S01]  /*44d0*/  LDG.E.U16 R12, [R6.64] ;  /* 0x00000006060c7981 */ /* 0x000962000c1e1500 */
[----:B0-----:R-:W-:-:S02]  /*44e0*/  IMAD R8, R0, 0x10a, RZ ;  /* 0x0000010a00087824 */ /* 0x001fc400078e02ff */
[----:B-1----:R-:W-:-:S03]  /*44f0*/  IMAD R3, R0, 0x85, RZ ;  /* 0x0000008500037824 */ /* 0x002fc600078e02ff */
[-C--:B------:R-:W-:Y:S01]  /*4500*/  IADD3 R8, P0, R8, R26.reuse, RZ ;  /* 0x0000001a08087210 */ /* 0x080fe20007f1e0ff */
[C---:B------:R-:W-:Y:S02]  /*4510*/  IMAD R2, R0.reuse, 0x13a, RZ ;  /* 0x0000013a00027824 */ /* 0x040fe400078e02ff */
[C---:B----4-:R-:W-:Y:S02]  /*4520*/  IMAD R6, R0.reuse, 0x11a, RZ ;  /* 0x0000011a00067824 */ /* 0x050fe400078e02ff */
[C---:B------:R-:W-:Y:S01]  /*4530*/  IMAD R4, R0.reuse, 0x12a, RZ ;  /* 0x0000012a00047824 */ /* 0x040fe200078e02ff */
[----:B------:R-:W-:Y:S01]  /*4540*/  LEA.HI.X.SX32 R9, R3, R27, 0x1, P0 ;  /* 0x0000001b03097211 */ /* 0x000fe200000f0eff */
[----:B------:R-:W-:Y:S01]  /*4550*/  IMAD R7, R0, 0x8d, RZ ;  /* 0x0000008d00077824 */ /* 0x000fe200078e02ff */
[-C--:B------:R-:W-:Y:S01]  /*4560*/  IADD3 R6, P1, R6, R26.reuse, RZ ;  /* 0x0000001a06067210 */ /* 0x080fe20007f3e0ff */
[----:B------:R-:W-:Y:S01]  /*4570*/  IMAD R3, R0, 0x9d, RZ ;  /* 0x0000009d00037824 */ /* 0x000fe200078e02ff */
[-C--:B------:R-:W-:Y:S01]  /*4580*/  IADD3 R2, P0, R2, R26.reuse, RZ ;  /* 0x0000001a02027210 */ /* 0x080fe20007f1e0ff */
[----:B------:R-:W-:Y:S01]  /*4590*/  IMAD R5, R0, 0x95, RZ ;  /* 0x0000009500057824 */ /* 0x000fe200078e02ff */
[----:B---3--:R-:W-:Y:S01]  /*45a0*/  STL [R1+0x18c], R24 ;  /* 0x00018c1801007387 */ /* 0x008fe20000100800 */
[----:B------:R-:W-:-:S03]  /*45b0*/  IADD3 R4, P2, R4, R26, RZ ;  /* 0x0000001a04047210 */ /* 0x000fc60007f5e0ff */
[----:B------:R-:W-:Y:S01]  /*45c0*/  STL [R1+0x184], R21 ;  /* 0x0001841501007387 */ /* 0x000fe20000100800 */
[-C--:B------:R-:W-:Y:S02]  /*45d0*/  LEA.HI.X.SX32 R7, R7, R27.reuse, 0x1, P1 ;  /* 0x0000001b07077211 */ /* 0x080fe400008f0eff */
[-C--:B------:R-:W-:Y:S01]  /*45e0*/  LEA.HI.X.SX32 R3, R3, R27.reuse, 0x1, P0 ;  /* 0x0000001b03037211 */ /* 0x080fe200000f0eff */
[----:B------:R-:W-:Y:S01]  /*45f0*/  STL [R1+0x140], R20 ;  /* 0x0001401401007387 */ /* 0x000fe20000100800 */
[----:B------:R-:W-:-:S03]  /*4600*/  LEA.HI.X.SX32 R5, R5, R27, 0x1, P2 ;  /* 0x0000001b05057211 */ /* 0x000fc600010f0eff */
[----:B------:R0:W-:Y:S04]  /*4610*/  STL [R1+0x13c], R17 ;  /* 0x00013c1101007387 */ /* 0x0001e80000100800 */
[----:B------:R1:W-:Y:S04]  /*4620*/  STL [R1+0x178], R16 ;  /* 0x0001781001007387 */ /* 0x0003e80000100800 */
[----:B------:R3:W4:Y:S04]  /*4630*/  LDG.E.U16 R10, [R2.64] ;  /* 0x00000006020a7981 */ /* 0x000728000c1e1500 */
[----:B0-----:R0:W4:Y:S04]  /*4640*/  LDG.E.U16 R17, [R8.64] ;  /* 0x0000000608117981 */ /* 0x001128000c1e1500 */
[----:B-1----:R1:W4:Y:S01]  /*4650*/  LDG.E.U16 R16, [R6.64] ;  /* 0x0000000606107981 */ /* 0x002322000c1e1500 */
[----:B---3--:R-:W-:-:S03]  /*4660*/  IMAD R3, R0, 0xa5, RZ ;  /* 0x000000a500037824 */ /* 0x008fc600078e02ff */
[----:B------:R3:W4:Y:S01]  /*4670*/  LDG.E.U16 R11, [R4.64] ;  /* 0x00000006040b7981 */ /* 0x000722000c1e1500 */
[C---:B0-----:R-:W-:Y:S02]  /*4680*/  IMAD R8, R0.reuse, 0x14a, RZ ;  /* 0x0000014a00087824 */ /* 0x041fe400078e02ff */
[C---:B------:R-:W-:Y:S02]  /*4690*/  IMAD R2, R0.reuse, 0x17a, RZ ;  /* 0x0000017a00027824 */ /* 0x040fe400078e02ff */
[----:B-1----:R-:W-:Y:S01]  /*46a0*/  IMAD R6, R0, 0x15a, RZ ;  /* 0x0000015a00067824 */ /* 0x002fe200078e02ff */
[----:B------:R-:W-:Y:S01]  /*46b0*/  IADD3 R8, P0, R8, R26, RZ ;  /* 0x0000001a08087210 */ /* 0x000fe20007f1e0ff */
[----:B---3--:R-:W-:-:S03]  /*46c0*/  IMAD R4, R0, 0x16a, RZ ;  /* 0x0000016a00047824 */ /* 0x008fc600078e02ff */
[-C--:B------:R-:W-:Y:S01]  /*46d0*/  IADD3 R6, P1, R6, R26.reuse, RZ ;  /* 0x0000001a06067210 */ /* 0x080fe20007f3e0ff */
[C---:B------:R-:W-:Y:S01]  /*46e0*/  IMAD R7, R0.reuse, 0xad, RZ ;  /* 0x000000ad00077824 */ /* 0x040fe200078e02ff */
[-C--:B------:R-:W-:Y:S01]  /*46f0*/  LEA.HI.X.SX32 R9, R3, R27.reuse, 0x1, P0 ;  /* 0x0000001b03097211 */ /* 0x080fe200000f0eff */
[----:B------:R-:W-:Y:S01]  /*4700*/  IMAD R5, R0, 0xb5, RZ ;  /* 0x000000b500057824 */ /* 0x000fe200078e02ff */
[-C--:B------:R-:W-:Y:S01]  /*4710*/  IADD3 R4, P2, R4, R26.reuse, RZ ;  /* 0x0000001a04047210 */ /* 0x080fe20007f5e0ff */
[----:B------:R-:W-:Y:S01]  /*4720*/  IMAD R3, R0, 0xbd, RZ ;  /* 0x000000bd00037824 */ /* 0x000fe200078e02ff */
[----:B------:R-:W-:Y:S02]  /*4730*/  IADD3 R2, P0, R2, R26, RZ ;  /* 0x0000001a02027210 */ /* 0x000fe40007f1e0ff */
[-C--:B------:R-:W-:Y:S02]  /*4740*/  LEA.HI.X.SX32 R7, R7, R27.reuse, 0x1, P1 ;  /* 0x0000001b07077211 */ /* 0x080fe400008f0eff */
[----:B------:R-:W-:-:S02]  /*4750*/  LEA.HI.X.SX32 R5, R5, R27, 0x1, P2 ;  /* 0x0000001b05057211 */ /* 0x000fc400010f0eff */
[----:B------:R-:W-:Y:S01]  /*4760*/  LEA.HI.X.SX32 R3, R3, R27, 0x1, P0 ;  /* 0x0000001b03037211 */ /* 0x000fe200000f0eff */
[----:B--2---:R-:W-:Y:S04]  /*4770*/  STL [R1+0x138], R18 ;  /* 0x0001381201007387 */ /* 0x004fe80000100800 */
[----:B-----5:R0:W-:Y:S04]  /*4780*/  STL [R1+0xec], R15 ;  /* 0x0000ec0f01007387 */ /* 0x0201e80000100800 */
[----:B------:R1:W-:Y:S04]  /*4790*/  STL [R1+0x16c], R14 ;  /* 0x00016c0e01007387 */ /* 0x0003e80000100800 */
[----:B------:R2:W-:Y:S04]  /*47a0*/  STL [R1+0x168], R13 ;  /* 0x0001680d01007387 */ /* 0x0005e80000100800 */
[----:B0-----:R0:W3:Y:S04]  /*47b0*/  LDG.E.U16 R15, [R8.64] ;  /* 0x00000006080f7981 */ /* 0x0010e8000c1e1500 */
[----:B-1----:R1:W5:Y:S04]  /*47c0*/  LDG.E.U16 R14, [R6.64] ;  /* 0x00000006060e7981 */ /* 0x002368000c1e1500 */
[----:B------:R0:W-:Y:S04]  /*47d0*/  STL [R1+0xd4], R12 ;  /* 0x0000d40c01007387 */ /* 0x0001e80000100800 */
[----:B--2---:R2:W5:Y:S04]  /*47e0*/  LDG.E.U16 R13, [R4.64] ;  /* 0x00000006040d7981 */ /* 0x004568000c1e1500 */
[----:B0-----:R0:W5:Y:S01]  /*47f0*/  LDG.E.U16 R12, [R2.64] ;  /* 0x00000006020c7981 */ /* 0x001162000c1e1500 */
[----:B------:R-:W-:-:S02]  /*4800*/  IMAD R8, R0, 0x18a, RZ ;  /* 0x0000018a00087824 */ /* 0x000fc400078e02ff */
[C---:B-1----:R-:W-:Y:S02]  /*4810*/  IMAD R6, R0.reuse, 0x19a, RZ ;  /* 0x0000019a00067824 */ /* 0x042fe400078e02ff */
[----:B--2---:R-:W-:Y:S01]  /*4820*/  IMAD R4, R0, 0x1aa, RZ ;  /* 0x000001aa00047824 */ /* 0x004fe200078e02ff */
[-C--:B------:R-:W-:Y:S01]  /*4830*/  IADD3 R8, P0, R8, R26.reuse, RZ ;  /* 0x0000001a08087210 */ /* 0x080fe20007f1e0ff */
[C---:B------:R-:W-:Y:S02]  /*4840*/  IMAD R7, R0.reuse, 0xcd, RZ ;  /* 0x000000cd00077824 */ /* 0x040fe400078e02ff */
[C---:B0-----:R-:W-:Y:S02]  /*4850*/  IMAD R3, R0.reuse, 0xc5, RZ ;  /* 0x000000c500037824 */ /* 0x041fe400078e02ff */
[----:B------:R-:W-:Y:S01]  /*4860*/  IMAD R2, R0, 0x1ba, RZ ;  /* 0x000001ba00027824 */ /* 0x000fe200078e02ff */
[-C--:B------:R-:W-:Y:S01]  /*4870*/  IADD3 R6, P1, R6, R26.reuse, RZ ;  /* 0x0000001a06067210 */ /* 0x080fe20007f3e0ff */
[----:B------:R-:W-:Y:S01]  /*4880*/  IMAD R5, R0, 0xd5, RZ ;  /* 0x000000d500057824 */ /* 0x000fe200078e02ff */
[----:B------:R-:W-:-:S02]  /*4890*/  IADD3 R4, P2, R4, R26, RZ ;  /* 0x0000001a04047210 */ /* 0x000fc40007f5e0ff */
[-C--:B------:R-:W-:Y:S01]  /*48a0*/  LEA.HI.X.SX32 R9, R3, R27.reuse, 0x1, P0 ;  /* 0x0000001b03097211 */ /* 0x080fe200000f0eff */
[----:B------:R-:W-:Y:S01]  /*48b0*/  IMAD R3, R0, 0xdd, RZ ;  /* 0x000000dd00037824 */ /* 0x000fe200078e02ff */
[----:B------:R-:W-:Y:S02]  /*48c0*/  IADD3 R2, P0, R2, R26, RZ ;  /* 0x0000001a02027210 */ /* 0x000fe40007f1e0ff */
[-C--:B------:R-:W-:Y:S01]  /*48d0*/  LEA.HI.X.SX32 R7, R7, R27.reuse, 0x1, P1 ;  /* 0x0000001b07077211 */ /* 0x080fe200008f0eff */
[----:B----4-:R0:W-:Y:S01]  /*48e0*/  STL [R1+0x12c], R17 ;  /* 0x00012c1101007387 */ /* 0x0101e20000100800 */
[-C--:B------:R-:W-:Y:S02]  /*48f0*/  LEA.HI.X.SX32 R5, R5, R27.reuse, 0x1, P2 ;  /* 0x0000001b05057211 */ /* 0x080fe400010f0eff */
[----:B------:R-:W-:Y:S01]  /*4900*/  LEA.HI.X.SX32 R3, R3, R27, 0x1, P0 ;  /* 0x0000001b03037211 */ /* 0x000fe200000f0eff */
[----:B------:R1:W-:Y:S04]  /*4910*/  STL [R1+0x128], R16 ;  /* 0x0001281001007387 */ /* 0x0003e80000100800 */
[----:B------:R2:W-:Y:S04]  /*4920*/  STL [R1+0x124], R11 ;  /* 0x0001240b01007387 */ /* 0x0005e80000100800 */
[----:B0-----:R0:W4:Y:S04]  /*4930*/  LDG.E.U16 R17, [R6.64] ;  /* 0x0000000606117981 */ /* 0x001128000c1e1500 */
[----:B-1----:R1:W4:Y:S04]  /*4940*/  LDG.E.U16 R16, [R8.64] ;  /* 0x0000000608107981 */ /* 0x002328000c1e1500 */
[----:B--2---:R2:W4:Y:S01]  /*4950*/  LDG.E.U16 R11, [R4.64] ;  /* 0x00000006040b7981 */ /* 0x004522000c1e1500 */
[----:B0-----:R-:W-:-:S03]  /*4960*/  IMAD R6, R0, 0x1da, RZ ;  /* 0x000001da00067824 */ /* 0x001fc600078e02ff */
[----:B------:R0:W-:Y:S01]  /*4970*/  STL [R1+0x120], R10 ;  /* 0x0001200a01007387 */ /* 0x0001e20000100800 */
[C---:B-1----:R-:W-:Y:S02]  /*4980*/  IMAD R8, R0.reuse, 0x1ca, RZ ;  /* 0x000001ca00087824 */ /* 0x042fe400078e02ff */
[----:B--2---:R-:W-:-:S03]  /*4990*/  IMAD R4, R0, 0x1ea, RZ ;  /* 0x000001ea00047824 */ /* 0x004fc600078e02ff */
[-C--:B------:R-:W-:Y:S01]  /*49a0*/  IADD3 R8, P0, R8, R26.reuse, RZ ;  /* 0x0000001a08087210 */ /* 0x080fe20007f1e0ff */
[C---:B------:R-:W-:Y:S01]  /*49b0*/  IMAD R7, R0.reuse, 0xed, RZ ;  /* 0x000000ed00077824 */ /* 0x040fe200078e02ff */
[----:B0-----:R0:W2:Y:S01]  /*49c0*/  LDG.E.U16 R10, [R2.64] ;  /* 0x00000006020a7981 */ /* 0x0010a2000c1e1500 */
[----:B------:R-:W-:Y:S01]  /*49d0*/  IMAD R5, R0, 0xf5, RZ ;  /* 0x000000f500057824 */ /* 0x000fe200078e02ff */
[-C--:B------:R-:W-:Y:S02]  /*49e0*/  IADD3 R6, P1, R6, R26.reuse, RZ ;  /* 0x0000001a06067210 */ /* 0x080fe40007f3e0ff */
[----:B------:R-:W-:Y:S01]  /*49f0*/  IADD3 R4, P2, R4, R26, RZ ;  /* 0x0000001a04047210 */ /* 0x000fe20007f5e0ff */
[C---:B0-----:R-:W-:Y:S01]  /*4a00*/  IMAD R3, R0.reuse, 0xe5, RZ ;  /* 0x000000e500037824 */ /* 0x041fe200078e02ff */
[-C--:B------:R-:W-:Y:S01]  /*4a10*/  LEA.HI.X.SX32 R7, R7, R27.reuse, 0x1, P1 ;  /* 0x0000001b07077211 */ /* 0x080fe200008f0eff */
[----:B------:R-:W-:Y:S01]  /*4a20*/  IMAD R2, R0, 0x1fa, RZ ;  /* 0x000001fa00027824 */ /* 0x000fe200078e02ff */
[----:B------:R-:W-:-:S02]  /*4a30*/  LEA.HI.X.SX32 R5, R5, R27, 0x1, P2 ;  /* 0x0000001b05057211 */ /* 0x000fc400010f0eff */
[-C--:B------:R-:W-:Y:S01]  /*4a40*/  LEA.HI.X.SX32 R9, R3, R27.reuse, 0x1, P0 ;  /* 0x0000001b03097211 */ /* 0x080fe200000f0eff */
[----:B------:R-:W-:Y:S01]  /*4a50*/  IMAD R3, R0, 0xfd, RZ ;  /* 0x000000fd00037824 */ /* 0x000fe200078e02ff */
[----:B------:R-:W-:Y:S01]  /*4a60*/  IADD3 R2, P0, R2, R26, RZ ;  /* 0x0000001a02027210 */ /* 0x000fe20007f1e0ff */
[----:B------:R0:W2:Y:S04]  /*4a70*/  LDG.E.U16 R20, [R6.64] ;  /* 0x0000000606147981 */ /* 0x0000a8000c1e1500 */
[----:B------:R1:W2:Y:S01]  /*4a80*/  LDG.E.U16 R22, [R4.64] ;  /* 0x0000000604167981 */ /* 0x0002a2000c1e1500 */
[----:B------:R-:W-:-:S05]  /*4a90*/  LEA.HI.X.SX32 R3, R3, R27, 0x1, P0 ;  /* 0x0000001b03037211 */ /* 0x000fca00000f0eff */
[----:B------:R0:W2:Y:S04]  /*4aa0*/  LDG.E.U16 R24, [R2.64] ;  /* 0x0000000602187981 */ /* 0x0000a8000c1e1500 */
[----:B---3--:R-:W-:Y:S04]  /*4ab0*/  STL [R1+0x11c], R15 ;  /* 0x00011c0f01007387 */ /* 0x008fe80000100800 */
[----:B-----5:R-:W-:Y:S04]  /*4ac0*/  STL [R1+0x118], R14 ;  /* 0x0001180e01007387 */ /* 0x020fe80000100800 */
[----:B------:R-:W-:Y:S04]  /*4ad0*/  STL [R1+0x114], R13 ;  /* 0x0001140d01007387 */ /* 0x000fe80000100800 */
[----:B------:R3:W-:Y:S04]  /*4ae0*/  STL [R1+0x110], R12 ;  /* 0x0001100c01007387 */ /* 0x0007e80000100800 */
[----:B---3--:R3:W5:Y:S01]  /*4af0*/  LDG.E.U16 R12, [R8.64] ;  /* 0x00000006080c7981 */ /* 0x008762000c1e1500 */
[----:B------:R-:W-:-:S02]  /*4b00*/  IMAD R18, R0, 0x67, RZ ;  /* 0x0000006700127824 */ /* 0x000fc400078e02ff */
[C---:B------:R-:W-:Y:S02]  /*4b10*/  IMAD R28, R0.reuse, 0x77, RZ ;  /* 0x00000077001c7824 */ /* 0x040fe400078e02ff */
[C---:B-1----:R-:W-:Y:S02]  /*4b20*/  IMAD R5, R0.reuse, 0x10c, RZ ;  /* 0x0000010c00057824 */ /* 0x042fe400078e02ff */
[C---:B------:R-:W-:Y:S01]  /*4b30*/  IMAD R4, R0.reuse, 0x1fe, RZ ;  /* 0x000001fe00047824 */ /* 0x040fe200078e02ff */
[----:B----4-:R-:W-:Y:S04]  /*4b40*/  STL [R1+0x10c], R16 ;  /* 0x00010c1001007387 */ /* 0x010fe80000100800 */
[----:B------:R-:W-:Y:S04]  /*4b50*/  STL [R1+0x108], R17 ;  /* 0x0001081101007387 */ /* 0x000fe80000100800 */
[----:B------:R1:W-:Y:S04]  /*4b60*/  STL [R1+0x104], R11 ;  /* 0x0001040b01007387 */ /* 0x0003e80000100800 */
[----:B--2---:R2:W-:Y:S04]  /*4b70*/  STL [R1+0x100], R10 ;  /* 0x0001000a01007387 */ /* 0x0045e80000100800 */
[----:B------:R4:W-:Y:S04]  /*4b80*/  STL.64 [R1+0x13c8], R18 ;  /* 0x0013c81201007387 */ /* 0x0009e80000100a00 */
[----:B------:R2:W-:Y:S01]  /*4b90*/  STL.64 [R1+0x13d0], R28 ;  /* 0x0013d01c01007387 */ /* 0x0005e20000100a00 */
[----:B-1----:R-:W-:-:S02]  /*4ba0*/  IMAD R11, R0, 0x11c, RZ ;  /* 0x0000011c000b7824 */ /* 0x002fc400078e02ff */
[C---:B--2---:R-:W-:Y:S02]  /*4bb0*/  IMAD R10, R0.reuse, 0x10e, RZ ;  /* 0x0000010e000a7824 */ /* 0x044fe400078e02ff */
[C---:B0-----:R-:W-:Y:S01]  /*4bc0*/  IMAD R2, R0.reuse, 0x8e, RZ ;  /* 0x0000008e00027824 */ /* 0x041fe200078e02ff */
[-C--:B----4-:R-:W-:Y:S01]  /*4bd0*/  IADD3 R18, P1, R11, R26.reuse, RZ ;  /* 0x0000001a0b127210 */ /* 0x090fe20007f3e0ff */
[----:B------:R-:W-:Y:S01]  /*4be0*/  IMAD R13, R0, 0xff, RZ ;  /* 0x000000ff000d7824 */ /* 0x000fe200078e02ff */
[----:B------:R-:W-:Y:S01]  /*4bf0*/  IADD3 R4, P3, R4, R26, RZ ;  /* 0x0000001a04047210 */ /* 0x000fe20007f7e0ff */
[C---:B------:R-:W-:Y:S02]  /*4c00*/  IMAD R14, R0.reuse, 0x47, RZ ;  /* 0x00000047000e7824 */ /* 0x040fe400078e02ff */
[C---:B------:R-:W-:Y:S02]  /*4c10*/  IMAD R3, R0.reuse, 0x9e, RZ ;  /* 0x0000009e00037824 */ /* 0x040fe400078e02ff */
[----:B------:R-:W-:-:S02]  /*4c20*/  IMAD R6, R0, 0xae, RZ ;  /* 0x000000ae00067824 */ /* 0x000fc400078e02ff */
[C---:B------:R-:W-:Y:S01]  /*4c30*/  IMAD R15, R0.reuse, 0x4f, RZ ;  /* 0x0000004f000f7824 */ /* 0x040fe200078e02ff */
[----:B------:R-:W-:Y:S01]  /*4c40*/  IADD3 R28, P5, R3, R26, RZ ;  /* 0x0000001a031c7210 */ /* 0x000fe20007fbe0ff */
[C---:B------:R-:W-:Y:S02]  /*4c50*/  IMAD R7, R0.reuse, 0xbe, RZ ;  /* 0x000000be00077824 */ /* 0x040fe400078e02ff */
[C---:B------:R-:W-:Y:S01]  /*4c60*/  IMAD R16, R0.reuse, 0x57, RZ ;  /* 0x0000005700107824 */ /* 0x040fe200078e02ff */
[----:B------:R-:W-:Y:S01]  /*4c70*/  LEA.HI.X.SX32 R29, R15, R27, 0x1, P5 ;  /* 0x0000001b0f1d7211 */ /* 0x000fe200028f0eff */
[C---:B------:R-:W-:Y:S02]  /*4c80*/  IMAD R17, R0.reuse, 0x5f, RZ ;  /* 0x0000005f00117824 */ /* 0x040fe400078e02ff */
[C---:B---3--:R-:W-:Y:S02]  /*4c90*/  IMAD R8, R0.reuse, 0xce, RZ ;  /* 0x000000ce00087824 */ /* 0x048fe400078e02ff */
[C---:B------:R-:W-:Y:S01]  /*4ca0*/  IMAD R9, R0.reuse, 0xde, RZ ;  /* 0x000000de00097824 */ /* 0x040fe200078e02ff */
[----:B-----5:R-:W-:Y:S04]  /*4cb0*/  STL [R1+0xfc], R12 ;  /* 0x0000fc0c01007387 */ /* 0x020fe80000100800 */
[----:B------:R-:W-:Y:S04]  /*4cc0*/  STL [R1+0xf8], R20 ;  /* 0x0000f81401007387 */ /* 0x000fe80000100800 */
[----:B------:R0:W-:Y:S02]  /*4cd0*/  STL [R1+0xe8], R22 ;  /* 0x0000e81601007387 */ /* 0x0001e40000100800 */
[----:B0-----:R-:W-:-:S05]  /*4ce0*/  IMAD R22, R0, 0x12e, RZ ;  /* 0x0000012e00167824 */ /* 0x001fca00078e02ff */
[----:B------:R0:W-:Y:S04]  /*4cf0*/  STL.64 [R1+0x13c0], R22 ;  /* 0x0013c01601007387 */ /* 0x0001e80000100a00 */
[----:B------:R1:W-:Y:S01]  /*4d00*/  STL [R1+0xd0], R24 ;  /* 0x0000d01801007387 */ /* 0x0003e20000100800 */
[-C--:B0-----:R-:W-:Y:S02]  /*4d10*/  IADD3 R22, P0, R10, R26.reuse, RZ ;  /* 0x0000001a0a167210 */ /* 0x081fe40007f1e0ff */
[----:B-1----:R-:W-:-:S05]  /*4d20*/  IADD3 R24, P6, R5, R26, RZ ;  /* 0x0000001a05187210 */ /* 0x002fca0007fde0ff */
[----:B------:R-:W-:Y:S04]  /*4d30*/  STL [R1+0x88], R24 ;  /* 0x0000881801007387 */ /* 0x000fe80000100800 */
[----:B------:R0:W2:Y:S04]  /*4d40*/  LDL.64 R10, [R1+0x88] ;  /* 0x00008800010a7983 */ /* 0x0000a80000100a00 */
[----:B------:R-:W-:Y:S01]  /*4d50*/  STL [R1+0x80], R22 ;  /* 0x0000801601007387 */ /* 0x000fe20000100800 */
[----:B------:R-:W-:-:S03]  /*4d60*/  LEA.HI.X.SX32 R5, R13, R27, 0x1, P3 ;  /* 0x0000001b0d057211 */ /* 0x000fc600018f0eff */
[----:B------:R1:W-:Y:S02]  /*4d70*/  STL [R1+0x78], R18 ;  /* 0x0000781201007387 */ /* 0x0003e40000100800 */
[-C--:B-1----:R-:W-:Y:S02]  /*4d80*/  IADD3 R18, P4, R2, R26.reuse, RZ ;  /* 0x0000001a02127210 */ /* 0x082fe40007f9e0ff */
[----:B------:R1:W-:Y:S02]  /*4d90*/  STL.64 [R1+0x1290], R4 ;  /* 0x0012900401007387 */ /* 0x0003e40000100a00 */
[-C--:B------:R-:W-:Y:S02]  /*4da0*/  LEA.HI.X.SX32 R19, R14, R27.reuse, 0x1, P4 ;  /* 0x0000001b0e137211 */ /* 0x080fe400020f0eff */
[-C--:B------:R-:W-:Y:S01]  /*4db0*/  IADD3 R22, P3, R6, R26.reuse, RZ ;  /* 0x0000001a06167210 */ /* 0x080fe20007f7e0ff */
[----:B-1----:R0:W3:Y:S03]  /*4dc0*/  LDL.64 R4, [R1+0x80] ;  /* 0x0000800001047983 */ /* 0x0020e60000100a00 */
[----:B------:R-:W-:Y:S01]  /*4dd0*/  LEA.HI.X.SX32 R23, R16, R27, 0x1, P3 ;  /* 0x0000001b10177211 */ /* 0x000fe200018f0eff */
[----:B------:R1:W-:Y:S04]  /*4de0*/  STL.64 [R1+0xc8], R18 ;  /* 0x0000c81201007387 */ /* 0x0003e80000100a00 */
[----:B------:R4:W-:Y:S01]  /*4df0*/  STL.64 [R1+0x13a8], R6 ;  /* 0x0013a80601007387 */ /* 0x0009e20000100a00 */
[----:B------:R-:W-:-:S03]  /*4e00*/  IADD3 R14, P5, R8, R26, RZ ;  /* 0x0000001a080e7210 */ /* 0x000fc60007fbe0ff */
[----:B------:R5:W-:Y:S01]  /*4e10*/  STL.64 [R1+0xc0], R28 ;  /* 0x0000c01c01007387 */ /* 0x000be20000100a00 */
[----:B-1----:R-:W-:-:S04]  /*4e20*/  IADD3 R18, P4, R7, R26, RZ ;  /* 0x0000001a07127210 */ /* 0x002fc80007f9e0ff */
[----:B------:R-:W-:Y:S02]  /*4e30*/  LEA.HI.X.SX32 R19, R17, R27, 0x1, P4 ;  /* 0x0000001b11137211 */ /* 0x000fe400020f0eff */
[----:B----4-:R-:W-:Y:S01]  /*4e40*/  IADD3 R6, P3, R9, R26, RZ ;  /* 0x0000001a09067210 */ /* 0x010fe20007f7e0ff */
[----:B-----5:R-:W4:Y:S04]  /*4e50*/  LDL.LU.64 R28, [R1+0x13d0] ;  /* 0x0013d000011c7983 */ /* 0x020f280000300a00 */
[----:B------:R1:W-:Y:S04]  /*4e60*/  STL.64 [R1+0x13b8], R8 ;  /* 0x0013b80801007387 */ /* 0x0003e80000100a00 */
[----:B------:R-:W-:Y:S04]  /*4e70*/  STL.64 [R1+0xb8], R22 ;  /* 0x0000b81601007387 */ /* 0x000fe80000100a00 */
[----:B-1----:R0:W5:Y:S04]  /*4e80*/  LDL.64 R8, [R1+0x78] ;  /* 0x0000780001087983 */ /* 0x0021680000100a00 */
[----:B------:R1:W-:Y:S04]  /*4e90*/  STL.64 [R1+0xb0], R18 ;  /* 0x0000b01201007387 */ /* 0x0003e80000100a00 */
[----:B-1----:R-:W2:Y:S01]  /*4ea0*/  LDL.LU.64 R18, [R1+0x13c8] ;  /* 0x0013c80001127983 */ /* 0x002ea20000300a00 */
[----:B------:R-:W-:-:S02]  /*4eb0*/  IMAD R23, R0, 0xee, RZ ;  /* 0x000000ee00177824 */ /* 0x000fc400078e02ff */
[----:B------:R-:W-:-:S03]  /*4ec0*/  IMAD R21, R0, 0x6f, RZ ;  /* 0x0000006f00157824 */ /* 0x000fc600078e02ff */
[----:B------:R-:W-:Y:S02]  /*4ed0*/  IADD3 R22, P4, R23, R26, RZ ;  /* 0x0000001a17167210 */ /* 0x000fe40007f9e0ff */
[-C--:B------:R-:W-:Y:S02]  /*4ee0*/  LEA.HI.X.SX32 R7, R21, R27.reuse, 0x1, P3 ;  /* 0x0000001b15077211 */ /* 0x080fe400018f0eff */
[-C--:B----4-:R-:W-:Y:S02]  /*4ef0*/  LEA.HI.X.SX32 R23, R28, R27.reuse, 0x1, P4 ;  /* 0x0000001b1c177211 */ /* 0x090fe400020f0eff */
[----:B--2---:R-:W-:-:S05]  /*4f00*/  LEA.HI.X.SX32 R15, R18, R27, 0x1, P5 ;  /* 0x0000001b120f7211 */ /* 0x004fca00028f0eff */
[----:B------:R-:W-:Y:S04]  /*4f10*/  STL.64 [R1+0xa8], R14 ;  /* 0x0000a80e01007387 */ /* 0x000fe80000100a00 */
[----:B------:R-:W-:Y:S04]  /*4f20*/  STL.64 [R1+0xa0], R6 ;  /* 0x0000a00601007387 */ /* 0x000fe80000100a00 */
[----:B------:R1:W-:Y:S04]  /*4f30*/  STL.64 [R1+0x98], R22 ;  /* 0x0000981601007387 */ /* 0x0003e80000100a00 */
[----:B-1----:R-:W2:Y:S01]  /*4f40*/  LDL.LU.64 R22, [R1+0x13c0] ;  /* 0x0013c00001167983 */ /* 0x002ea20000300a00 */
[----:B------:R-:W-:-:S02]  /*4f50*/  IMAD R12, R0, 0x11e, RZ ;  /* 0x0000011e000c7824 */ /* 0x000fc400078e02ff */
[----:B------:R-:W-:-:S03]  /*4f60*/  IMAD R11, R0, 0xfe, RZ ;  /* 0x000000fe000b7824 */ /* 0x000fc600078e02ff */
[-C--:B------:R-:W-:Y:S01]  /*4f70*/  IADD3 R24, P2, R12, R26.reuse, RZ ;  /* 0x0000001a0c187210 */ /* 0x080fe20007f5e0ff */
[C---:B------:R-:W-:Y:S01]  /*4f80*/  IMAD R12, R0.reuse, 0x7f, RZ ;  /* 0x0000007f000c7824 */ /* 0x040fe200078e02ff */
[-C--:B------:R-:W-:Y:S01]  /*4f90*/  IADD3 R14, P5, R11, R26.reuse, RZ ;  /* 0x0000001a0b0e7210 */ /* 0x080fe20007fbe0ff */
[C---:B------:R-:W-:Y:S02]  /*4fa0*/  IMAD R20, R0.reuse, 0x12c, RZ ;  /* 0x0000012c00147824 */ /* 0x040fe400078e02ff */
[----:B------:R-:W-:Y:S01]  /*4fb0*/  IMAD R11, R0, 0x13c, RZ ;  /* 0x0000013c000b7824 */ /* 0x000fe200078e02ff */
[----:B------:R-:W-:Y:S02]  /*4fc0*/  LEA.HI.X.SX32 R15, R12, R27, 0x1, P5 ;  /* 0x0000001b0c0f7211 */ /* 0x000fe400028f0eff */
[----:B------:R-:W-:-:S03]  /*4fd0*/  IADD3 R6, P3, R20, R26, RZ ;  /* 0x0000001a14067210 */ /* 0x000fc60007f7e0ff */
[----:B------:R1:W-:Y:S01]  /*4fe0*/  STL.64 [R1+0x90], R14 ;  /* 0x0000900e01007387 */ /* 0x0003e20000100a00 */
[----:B------:R-:W-:Y:S01]  /*4ff0*/  IMAD R25, R0, 0x8f, RZ ;  /* 0x0000008f00197824 */ /* 0x000fe200078e02ff */
[-C--:B-1----:R-:W-:Y:S02]  /*5000*/  IADD3 R14, P5, R11, R26.reuse, RZ ;  /* 0x0000001a0b0e7210 */ /* 0x082fe40007fbe0ff */
[-C--:B-----5:R-:W-:Y:S02]  /*5010*/  LEA.HI.X.SX32 R9, R2, R27.reuse, 0x1, P1 ;  /* 0x0000001b02097211 */ /* 0x0a0fe400008f0eff */
[-C--:B------:R-:W-:Y:S02]  /*5020*/  LEA.HI.X.SX32 R25, R25, R27.reuse, 0x1, P2 ;  /* 0x0000001b19197211 */ /* 0x080fe400010f0eff */
[----:B--2---:R-:W-:Y:S02]  /*5030*/  IADD3 R20, P4, R22, R26, RZ ;  /* 0x0000001a16147210 */ /* 0x004fe40007f9e0ff */
[----:B------:R-:W-:-:S03]  /*5040*/  LEA.HI.X.SX32 R11, R23, R27, 0x1, P6 ;  /* 0x0000001b170b7211 */ /* 0x000fc600030f0eff */
[----:B------:R-:W-:Y:S04]  /*5050*/  STL [R1+0x60], R20 ;  /* 0x0000601401007387 */ /* 0x000fe80000100800 */
[----:B------:R1:W-:Y:S02]  /*5060*/  STL [R1+0x8c], R11 ;  /* 0x00008c0b01007387 */ /* 0x0003e40000100800 */
[----:B-1----:R-:W-:-:S05]  /*5070*/  IMAD R11, R0, 0x87, RZ ;  /* 0x00000087000b7824 */ /* 0x002fca00078e02ff */
[----:B---3--:R-:W-:-:S05]  /*5080*/  LEA.HI.X.SX32 R5, R11, R27, 0x1, P0 ;  /* 0x0000001b0b057211 */ /* 0x008fca00000f0eff */
[----:B------:R-:W-:Y:S04]  /*5090*/  STL [R1+0x84], R5 ;  /* 0x0000840501007387 */ /* 0x000fe80000100800 */
[----:B------:R1:W-:Y:S04]  /*50a0*/  STL [R1+0x7c], R9 ;  /* 0x00007c0901007387 */ /* 0x0003e80000100800 */
[----:B-1----:R-:W2:Y:S04]  /*50b0*/  LDL.LU.64 R8, [R1+0x13b8] ;  /* 0x0013b80001087983 */ /* 0x002ea80000300a00 */
[----:B------:R1:W-:Y:S04]  /*50c0*/  STL.64 [R1+0x70], R24 ;  /* 0x0000701801007387 */ /* 0x0003e80000100a00 */
[----:B-1----:R-:W3:Y:S01]  /*50d0*/  LDL.LU.64 R24, [R1+0x13b0] ;  /* 0x0013b00001187983 */ /* 0x002ee20000300a00 */
[----:B------:R-:W-:Y:S01]  /*50e0*/  IMAD R12, R0, 0x13e, RZ ;  /* 0x0000013e000c7824 */ /* 0x000fe200078e02ff */
[----:B------:R-:W-:-:S04]  /*50f0*/  MOV R22, R20 ;  /* 0x0000001400167202 */ /* 0x000fc80000000f00 */
[-C--:B------:R-:W-:Y:S01]  /*5100*/  IADD3 R20, P6, R12, R26.reuse, RZ ;  /* 0x0000001a0c147210 */ /* 0x080fe20007fde0ff */
[C---:B------:R-:W-:Y:S01]  /*5110*/  IMAD R12, R0.reuse, 0x15c, RZ ;  /* 0x0000015c000c7824 */ /* 0x040fe200078e02ff */
[-C--:B------:R-:W-:Y:S01]  /*5120*/  LEA.HI.X.SX32 R15, R3, R27.reuse, 0x1, P5 ;  /* 0x0000001b030f7211 */ /* 0x080fe200028f0eff */
[C---:B------:R-:W-:Y:S02]  /*5130*/  IMAD R10, R0.reuse, 0x14c, RZ ;  /* 0x0000014c000a7824 */ /* 0x040fe400078e02ff */
[----:B------:R-:W-:Y:S01]  /*5140*/  IMAD R28, R0, 0x97, RZ ;  /* 0x00000097001c7824 */ /* 0x000fe200078e02ff */
[----:B------:R-:W-:Y:S01]  /*5150*/  IADD3 R16, P2, R12, R26, RZ ;  /* 0x0000001a0c107210 */ /* 0x000fe20007f5e0ff */
[----:B------:R-:W-:Y:S01]  /*5160*/  IMAD R12, R0, 0x15e, RZ ;  /* 0x0000015e000c7824 */ /* 0x000fe200078e02ff */
[----:B---3--:R-:W-:-:S05]  /*5170*/  LEA.HI.X.SX32 R7, R25, R27, 0x1, P3 ;  /* 0x0000001b19077211 */ /* 0x008fca00018f0eff */
[----:B------:R1:W-:Y:S04]  /*5180*/  STL.64 [R1+0x68], R6 ;  /* 0x0000680601007387 */ /* 0x0003e80000100a00 */
[----:B-1----:R-:W3:Y:S01]  /*5190*/  LDL.LU.64 R6, [R1+0x13a8] ;  /* 0x0013a80001067983 */ /* 0x002ee20000300a00 */
[----:B------:R-:W-:Y:S02]  /*51a0*/  IMAD.MOV.U32 R3, RZ, RZ, R13 ;  /* 0x000000ffff037224 */ /* 0x000fe400078e000d */
[----:B------:R-:W-:Y:S01]  /*51b0*/  IMAD R13, R0, 0x9f, RZ ;  /* 0x0000009f000d7824 */ /* 0x000fe200078e02ff */
[----:B------:R-:W-:Y:S01]  /*51c0*/  IADD3 R10, P0, R10, R26, RZ ;  /* 0x0000001a0a0a7210 */ /* 0x000fe20007f1e0ff */
[----:B------:R-:W-:Y:S01]  /*51d0*/  IMAD.MOV.U32 R23, RZ, RZ, R21 ;  /* 0x000000ffff177224 */ /* 0x000fe200078e0015 */
[----:B------:R-:W-:-:S02]  /*51e0*/  LEA.HI.X.SX32 R23, R28, R27, 0x1, P4 ;  /* 0x0000001b1c177211 */ /* 0x000fc400020f0eff */
[----:B------:R-:W-:Y:S01]  /*51f0*/  IADD3 R12, P3, R12, R26, RZ ;  /* 0x0000001a0c0c7210 */ /* 0x000fe20007f7e0ff */
[----:B------:R-:W-:Y:S01]  /*5200*/  STL [R1+0x38], R16 ;  /* 0x0000381001007387 */ /* 0x000fe20000100800 */
[-C--:B------:R-:W-:Y:S02]  /*5210*/  LEA.HI.X.SX32 R21, R13, R27.reuse, 0x1, P6 ;  /* 0x0000001b0d157211 */ /* 0x080fe400030f0eff */
[----:B------:R-:W-:Y:S01]  /*5220*/  LEA.HI.X.SX32 R11, R24, R27, 0x1, P0 ;  /* 0x0000001b180b7211 */ /* 0x000fe200000f0eff */
[----:B------:R-:W-:Y:S01]  /*5230*/  STL [R1+0x64], R23 ;  /* 0x0000641701007387 */ /* 0x000fe20000100800 */
[----:B------:R-:W-:-:S03]  /*5240*/  IMAD R5, R0, 0x14e, RZ ;  /* 0x0000014e00057824 */ /* 0x000fc600078e02ff */
[----:B------:R-:W-:Y:S04]  /*5250*/  STL [R1+0x30], R12 ;  /* 0x0000300c01007387 */ /* 0x000fe80000100800 */
[----:B------:R1:W-:Y:S01]  /*5260*/  STL.64 [R1+0x58], R14 ;  /* 0x0000580e01007387 */ /* 0x0003e20000100a00 */
[----:B------:R-:W-:-:S03]  /*5270*/  IADD3 R4, P1, R5, R26, RZ ;  /* 0x0000001a05047210 */ /* 0x000fc60007f3e0ff */
[----:B------:R-:W-:Y:S01]  /*5280*/  STL.64 [R1+0x50], R20 ;  /* 0x0000501401007387 */ /* 0x000fe20000100a00 */
[----:B------:R-:W-:-:S03]  /*5290*/  MOV R2, R12 ;  /* 0x0000000c00027202 */ /* 0x000fc60000000f00 */
[----:B------:R4:W-:Y:S01]  /*52a0*/  STL.64 [R1+0x48], R10 ;  /* 0x0000480a01007387 */ /* 0x0009e20000100a00 */
[C---:B-1----:R-:W-:Y:S01]  /*52b0*/  IMAD R14, R0.reuse, 0x16e, RZ ;  /* 0x0000016e000e7824 */ /* 0x042fe200078e02ff */
[----:B------:R-:W-:Y:S01]  /*52c0*/  MOV R24, R16 ;  /* 0x0000001000187202 */ /* 0x000fe20000000f00 */
[C---:B------:R-:W-:Y:S02]  /*52d0*/  IMAD R2, R0.reuse, 0xb7, RZ ;  /* 0x000000b700027824 */ /* 0x040fe400078e02ff */
[----:B------:R-:W-:Y:S01]  /*52e0*/  IMAD R24, R0, 0x1ac, RZ ;  /* 0x000001ac00187824 */ /* 0x000fe200078e02ff */
[-C--:B------:R-:W-:Y:S01]  /*52f0*/  IADD3 R14, P5, R14, R26.reuse, RZ ;  /* 0x0000001a0e0e7210 */ /* 0x080fe20007fbe0ff */
[----:B----4-:R-:W-:Y:S02]  /*5300*/  IMAD R11, R0, 0xa7, RZ ;  /* 0x000000a7000b7824 */ /* 0x010fe400078e02ff */
[----:B------:R-:W-:Y:S01]  /*5310*/  IMAD.MOV.U32 R25, RZ, RZ, R17 ;  /* 0x000000ffff197224 */ /* 0x000fe200078e0011 */
[-C--:B------:R-:W-:Y:S01]  /*5320*/  LEA.HI.X.SX32 R15, R2, R27.reuse, 0x1, P5 ;  /* 0x0000001b020f7211 */ /* 0x080fe200028f0eff */
[C---:B------:R-:W-:Y:S01]  /*5330*/  IMAD R12, R0.reuse, 0x17c, RZ ;  /* 0x0000017c000c7824 */ /* 0x040fe200078e02ff */
[-C--:B------:R-:W-:Y:S01]  /*5340*/  LEA.HI.X.SX32 R5, R11, R27.reuse, 0x1, P1 ;  /* 0x0000001b0b057211 */ /* 0x080fe200008f0eff */
[----:B------:R-:W-:Y:S01]  /*5350*/  IMAD R18, R0, 0x16c, RZ ;  /* 0x0000016c00127824 */ /* 0x000fe200078e02ff */
[-C--:B------:R-:W-:Y:S01]  /*5360*/  IADD3 R24, P5, R24, R26.reuse, RZ ;  /* 0x0000001a18187210 */ /* 0x080fe20007fbe0ff */
[----:B------:R-:W-:Y:S01]  /*5370*/  IMAD R17, R0, 0xaf, RZ ;  /* 0x000000af00117824 */ /* 0x000fe200078e02ff */
[-C--:B------:R-:W-:Y:S01]  /*5380*/  IADD3 R20, P6, R12, R26.reuse, RZ ;  /* 0x0000001a0c147210 */ /* 0x080fe20007fde0ff */
[----:B------:R1:W-:Y:S01]  /*5390*/  STL.64 [R1+0x40], R4 ;  /* 0x0000400401007387 */ /* 0x0003e20000100a00 */
[----:B------:R-:W-:Y:S01]  /*53a0*/  IMAD R12, R0, 0x17e, RZ ;  /* 0x0000017e000c7824 */ /* 0x000fe200078e02ff */
[-C--:B------:R-:W-:Y:S01]  /*53b0*/  IADD3 R22, P4, R18, R26.reuse, RZ ;  /* 0x0000001a12167210 */ /* 0x080fe20007f9e0ff */
[C---:B------:R-:W-:Y:S01]  /*53c0*/  IMAD R2, R0.reuse, 0xbf, RZ ;  /* 0x000000bf00027824 */ /* 0x040fe200078e02ff */
[----:B------:R-:W-:Y:S01]  /*53d0*/  LEA.HI.X.SX32 R3, R17, R27, 0x1, P3 ;  /* 0x0000001b11037211 */ /* 0x000fe200018f0eff */
[----:B------:R-:W-:Y:S01]  /*53e0*/  IMAD R16, R0, 0x19c, RZ ;  /* 0x0000019c00107824 */ /* 0x000fe200078e02ff */
[----:B------:R-:W-:-:S02]  /*53f0*/  IADD3 R12, P0, R12, R26, RZ ;  /* 0x0000001a0c0c7210 */ /* 0x000fc40007f1e0ff */
[-C--:B------:R-:W-:Y:S02]  /*5400*/  LEA.HI.X.SX32 R23, R29, R27.reuse, 0x1, P4 ;  /* 0x0000001b1d177211 */ /* 0x080fe400020f0eff */
[----:B------:R-:W-:Y:S01]  /*5410*/  LEA.HI.X.SX32 R13, R2, R27, 0x1, P0 ;  /* 0x0000001b020d7211 */ /* 0x000fe200000f0eff */
[----:B------:R-:W-:Y:S01]  /*5420*/  IMAD R10, R0, 0x18c, RZ ;  /* 0x0000018c000a7824 */ /* 0x000fe200078e02ff */
[-C--:B------:R-:W-:Y:S01]  /*5430*/  IADD3 R28, P3, R16, R26.reuse, RZ ;  /* 0x0000001a101c7210 */ /* 0x080fe20007f7e0ff */
[C---:B-1----:R-:W-:Y:S02]  /*5440*/  IMAD R5, R0.reuse, 0x18e, RZ ;  /* 0x0000018e00057824 */ /* 0x042fe400078e02ff */
[C---:B------:R-:W-:Y:S02]  /*5450*/  IMAD R16, R0.reuse, 0x19e, RZ ;  /* 0x0000019e00107824 */ /* 0x040fe400078e02ff */
[----:B------:R-:W-:Y:S01]  /*5460*/  IMAD R2, R0, 0xc7, RZ ;  /* 0x000000c700027824 */ /* 0x000fe200078e02ff */
[----:B------:R-:W-:-:S02]  /*5470*/  IADD3 R10, P1, R10, R26, RZ ;  /* 0x0000001a0a0a7210 */ /* 0x000fc40007f3e0ff */
[----:B------:R-:W-:Y:S02]  /*5480*/  IADD3 R16, P4, R16, R26, RZ ;  /* 0x0000001a10107210 */ /* 0x000fe40007f9e0ff */
[-C--:B--2---:R-:W-:Y:S01]  /*5490*/  LEA.HI.X.SX32 R29, R8, R27.reuse, 0x1, P3 ;  /* 0x0000001b081d7211 */ /* 0x084fe200018f0eff */
[C---:B------:R-:W-:Y:S02]  /*54a0*/  IMAD R8, R0.reuse, 0x1de, RZ ;  /* 0x000001de00087824 */ /* 0x040fe400078e02ff */
[----:B------:R-:W-:Y:S01]  /*54b0*/  IMAD R18, R0, 0x1ec, RZ ;  /* 0x000001ec00127824 */ /* 0x000fe200078e02ff */
[----:B---3--:R-:W-:Y:S01]  /*54c0*/  LEA.HI.X.SX32 R25, R6, R27, 0x1, P2 ;  /* 0x0000001b06197211 */ /* 0x008fe200010f0eff */
[----:B------:R-:W-:-:S04]  /*54d0*/  IMAD R6, R0, 0xd6, RZ ;  /* 0x000000d600067824 */ /* 0x000fc800078e02ff */
[----:B------:R1:W-:Y:S01]  /*54e0*/  STL [R1+0x3c], R25 ;  /* 0x00003c1901007387 */ /* 0x0003e20000100800 */
[-C--:B------:R-:W-:Y:S02]  /*54f0*/  LEA.HI.X.SX32 R21, R7, R27.reuse, 0x1, P6 ;  /* 0x0000001b07157211 */ /* 0x080fe400030f0eff */
[----:B-1----:R-:W-:Y:S02]  /*5500*/  LEA.HI.X.SX32 R25, R6, R27, 0x1, P5 ;  /* 0x0000001b06197211 */ /* 0x002fe400028f0eff */
[----:B------:R-:W1:Y:S04]  /*5510*/  S2R R6, SR_TID.X ;  /* 0x0000000000067919 */ /* 0x000e680000002100 */
[----:B------:R2:W-:Y:S04]  /*5520*/  STL [R1+0x34], R3 ;  /* 0x0000340301007387 */ /* 0x0005e80000100800 */
[----:B------:R-:W-:Y:S01]  /*5530*/  STL.64 [R1+0x28], R22 ;  /* 0x0000281601007387 */ /* 0x000fe20000100a00 */
[----:B------:R-:W-:-:S03]  /*5540*/  IADD3 R4, P2, R5, R26, RZ ;  /* 0x0000001a05047210 */ /* 0x000fc60007f5e0ff */
[----:B------:R3:W-:Y:S01]  /*5550*/  STL.64 [R1+0x20], R14 ;  /* 0x0000200e01007387 */ /* 0x0007e20000100a00 */
[----:B--2---:R-:W-:-:S03]  /*5560*/  IMAD R3, R0, 0xcf, RZ ;  /* 0x000000cf00037824 */ /* 0x004fc600078e02ff */
[----:B------:R-:W-:Y:S04]  /*5570*/  STL.64 [R1+0x18], R20 ;  /* 0x0000181401007387 */ /* 0x000fe80000100a00 */
[----:B------:R2:W-:Y:S01]  /*5580*/  STL.64 [R1+0x10], R12 ;  /* 0x0000100c01007387 */ /* 0x0005e20000100a00 */
[-C--:B------:R-:W-:Y:S01]  /*5590*/  LEA.HI.X.SX32 R5, R2, R27.reuse, 0x1, P2 ;  /* 0x0000001b02057211 */ /* 0x080fe200010f0eff */
[C---:B---3--:R-:W-:Y:S01]  /*55a0*/  IMAD R14, R0.reuse, 0x1ae, RZ ;  /* 0x000001ae000e7824 */ /* 0x048fe200078e02ff */
[----:B------:R-:W-:Y:S01]  /*55b0*/  LEA.HI.X.SX32 R17, R3, R27, 0x1, P4 ;  /* 0x0000001b03117211 */ /* 0x000fe200020f0eff */
[C---:B------:R-:W-:Y:S02]  /*55c0*/  IMAD R22, R0.reuse, 0x1bc, RZ ;  /* 0x000001bc00167824 */ /* 0x040fe400078e02ff */
[----:B--2---:R-:W-:Y:S01]  /*55d0*/  IMAD R13, R0, 0xc6, RZ ;  /* 0x000000c6000d7824 */ /* 0x004fe200078e02ff */
[----:B------:R-:W-:Y:S01]  /*55e0*/  IADD3 R14, P6, R14, R26, RZ ;  /* 0x0000001a0e0e7210 */ /* 0x000fe20007fde0ff */
[----:B------:R-:W-:-:S03]  /*55f0*/  IMAD R3, R0, 0xd7, RZ ;  /* 0x000000d700037824 */ /* 0x000fc600078e02ff */
[-C--:B------:R-:W-:Y:S01]  /*5600*/  LEA.HI.X.SX32 R11, R13, R27.reuse, 0x1, P1 ;  /* 0x0000001b0d0b7211 */ /* 0x080fe200008f0eff */
[----:B------:R-:W-:Y:S01]  /*5610*/  IMAD R12, R0, 0x1be, RZ ;  /* 0x000001be000c7824 */ /* 0x000fe200078e02ff */
[----:B------:R1:W-:Y:S01]  /*5620*/  STL.64 [R1+0x1298], R4 ;  /* 0x0012980401007387 */ /* 0x0003e20000100a00 */
[-C--:B------:R-:W-:Y:S01]  /*5630*/  IADD3 R22, P0, R22, R26.reuse, RZ ;  /* 0x0000001a16167210 */ /* 0x080fe20007f1e0ff */
[C---:B------:R-:W-:Y:S01]  /*5640*/  IMAD R20, R0.reuse, 0x1cc, RZ ;  /* 0x000001cc00147824 */ /* 0x040fe200078e02ff */
[----:B------:R-:W-:Y:S01]  /*5650*/  LEA.HI.X.SX32 R15, R3, R27, 0x1, P6 ;  /* 0x0000001b030f7211 */ /* 0x000fe200030f0eff */
[----:B------:R2:W-:Y:S01]  /*5660*/  STL.64 [R1+0x8], R10 ;  /* 0x0000080a01007387 */ /* 0x0005e20000100a00 */
[----:B------:R-:W-:Y:S01]  /*5670*/  IMAD R2, R0, 0x1dc, RZ ;  /* 0x000001dc00027824 */ /* 0x000fe200078e02ff */
[----:B------:R-:W-:Y:S01]  /*5680*/  IADD3 R12, P1, R12, R26, RZ ;  /* 0x0000001a0c0c7210 */ /* 0x000fe20007f3e0ff */
[C---:B------:R-:W-:Y:S02]  /*5690*/  IMAD R7, R0.reuse, 0xdf, RZ ;  /* 0x000000df00077824 */ /* 0x040fe400078e02ff */
[----:B------:R-:W-:Y:S01]  /*56a0*/  IMAD R3, R0, 0x1fc, RZ ;  /* 0x000001fc00037824 */ /* 0x000fe200078e02ff */
[----:B-1----:R-:W-:Y:S01]  /*56b0*/  LOP3.LUT R4, R6, 0x7f, RZ, 0xc0, !PT ;  /* 0x0000007f06047812 */ /* 0x002fe200078ec0ff */
[----:B------:R-:W-:-:S02]  /*56c0*/  IMAD R6, R0, 0x1ee, RZ ;  /* 0x000001ee00067824 */ /* 0x000fc400078e02ff */
[----:B--2---:R-:W-:Y:S01]  /*56d0*/  IMAD R10, R0, 0x1ce, RZ ;  /* 0x000001ce000a7824 */ /* 0x004fe200078e02ff */
[----:B------:R1:W-:Y:S01]  /*56e0*/  STL.64 [R1+0x12a0], R28 ;  /* 0x0012a01c01007387 */ /* 0x0003e20000100a00 */
[----:B------:R-:W-:Y:S02]  /*56f0*/  LEA.HI.X.SX32 R23, R9, R27, 0x1, P0 ;  /* 0x0000001b09177211 */ /* 0x000fe400000f0eff */
[-C--:B------:R-:W-:Y:S02]  /*5700*/  IADD3 R20, P2, R20, R26.reuse, RZ ;  /* 0x0000001a14147210 */ /* 0x080fe40007f5e0ff */
[-C--:B------:R-:W-:Y:S02]  /*5710*/  IADD3 R10, P3, R10, R26.reuse, RZ ;  /* 0x0000001a0a0a7210 */ /* 0x080fe40007f7e0ff */
[-C--:B------:R-:W-:Y:S02]  /*5720*/  IADD3 R2, P4, R2, R26.reuse, RZ ;  /* 0x0000001a02027210 */ /* 0x080fe40007f9e0ff */
[----:B------:R-:W-:-:S02]  /*5730*/  IADD3 R8, P5, R8, R26, RZ ;  /* 0x0000001a08087210 */ /* 0x000fc40007fbe0ff */
[-C--:B------:R-:W-:Y:S01]  /*5740*/  IADD3 R18, P6, R18, R26.reuse, RZ ;  /* 0x0000001a12127210 */ /* 0x080fe20007fde0ff */
[----:B-1----:R-:W-:Y:S01]  /*5750*/  IMAD.MOV.U32 R29, RZ, RZ, c[0x0][0x198] ;  /* 0x00006600ff1d7624 */ /* 0x002fe200078e00ff */
[-C--:B------:R-:W-:Y:S02]  /*5760*/  IADD3 R6, P0, R6, R26.reuse, RZ ;  /* 0x0000001a06067210 */ /* 0x080fe40007f1e0ff */
[----:B------:R-:W-:Y:S02]  /*5770*/  LEA.HI.X.SX32 R13, R7, R27, 0x1, P1 ;  /* 0x0000001b070d7211 */ /* 0x000fe400008f0eff */
[----:B------:R-:W-:Y:S01]  /*5780*/  IADD3 R26, P1, R3, R26, RZ ;  /* 0x0000001a031a7210 */ /* 0x000fe20007f3e0ff */
[----:B------:R-:W-:Y:S02]  /*5790*/  IMAD R3, R0, 0xe7, RZ ;  /* 0x000000e700037824 */ /* 0x000fe400078e02ff */
[----:B------:R-:W-:-:S03]  /*57a0*/  IMAD R29, R29, 0xee, RZ ;  /* 0x000000ee1d1d7824 */ /* 0x000fc600078e02ff */
[-C--:B------:R-:W-:Y:S02]  /*57b0*/  LEA.HI.X.SX32 R11, R3, R27.reuse, 0x1, P3 ;  /* 0x0000001b030b7211 */ /* 0x080fe400018f0eff */
[-C--:B------:R-:W-:Y:S02]  /*57c0*/  LEA.HI.X.SX32 R3, R29, R27.reuse, 0x1, P4 ;  /* 0x0000001b1d037211 */ /* 0x080fe400020f0eff */
[----:B------:R-:W-:Y:S02]  /*57d0*/  MOV R29, c[0x0][0x198] ;  /* 0x00006600001d7a02 */ /* 0x000fe40000000f00 */
[----:B------:R-:W-:Y:S01]  /*57e0*/  SHF.L.U32 R5, R4, 0x1, RZ ;  /* 0x0000000104057819 */ /* 0x000fe200000006ff */
[C---:B------:R-:W-:Y:S02]  /*57f0*/  IMAD R21, R0.reuse, 0xe6, RZ ;  /* 0x000000e600157824 */ /* 0x040fe400078e02ff */
[----:B------:R-:W-:Y:S01]  /*5800*/  IMAD R29, R29, 0xf6, RZ ;  /* 0x000000f61d1d7824 */ /* 0x000fe200078e02ff */
[----:B------:R-:W-:Y:S01]  /*5810*/  STL.64 [R1+0x12a8], R16 ;  /* 0x0012a81001007387 */ /* 0x000fe20000100a00 */
[----:B------:R-:W-:Y:S01]  /*5820*/  IMAD R7, R0, 0xef, RZ ;  /* 0x000000ef00077824 */ /* 0x000fe200078e02ff */
[----:B------:R-:W-:-:S02]  /*5830*/  LEA.HI.X.SX32 R21, R21, R27, 0x1, P2 ;  /* 0x0000001b15157211 */ /* 0x000fc400010f0eff */
[----:B------:R1:W-:Y:S01]  /*5840*/  STS.U16 [R5+0x800], R19 ;  /* 0x0008001305007388 */ /* 0x0003e20000000400 */
[----:B------:R-:W-:-:S03]  /*5850*/  IMAD R0, R0, 0xf7, RZ ;  /* 0x000000f700007824 */ /* 0x000fc600078e02ff */
[----:B------:R-:W-:Y:S01]  /*5860*/  STL.64 [R1+0x12b0], R24 ;  /* 0x0012b01801007387 */ /* 0x000fe20000100a00 */
[----:B------:R-:W-:-:S03]  /*5870*/  LEA.HI.X.SX32 R9, R7, R27, 0x1, P5 ;  /* 0x0000001b07097211 */ /* 0x000fc600028f0eff */
[----:B------:R-:W-:Y:S01]  /*5880*/  STL.64 [R1+0x12b8], R14 ;  /* 0x0012b80e01007387 */ /* 0x000fe20000100a00 */
[----:B-1----:R-:W-:Y:S01]  /*5890*/  LEA.HI.X.SX32 R19, R29, R27, 0x1, P6 ;  /* 0x0000001b1d137211 */ /* 0x002fe200030f0eff */
[----:B------:R-:W-:Y:S02]  /*58a0*/  IMAD.MOV.U32 R29, RZ, RZ, c[0x0][0x198] ;  /* 0x00006600ff1d7624 */ /* 0x000fe400078e00ff */
[----:B------:R-:W-:Y:S04]  /*58b0*/  STL.64 [R1+0x12c0], R22 ;  /* 0x0012c01601007387 */ /* 0x000fe80000100a00 */
[----:B------:R-:W2:Y:S01]  /*58c0*/  LDL.LU R16, [R1+0x428] ;  /* 0x0004280001107983 */ /* 0x000ea20000300800 */
[----:B------:R-:W-:-:S03]  /*58d0*/  IMAD R29, R29, 0xfe, RZ ;  /* 0x000000fe1d1d7824 */ /* 0x000fc600078e02ff */
[----:B------:R-:W-:Y:S01]  /*58e0*/  STL [R1+0x136c], R4 ;  /* 0x00136c0401007387 */ /* 0x000fe20000100800 */
[----:B------:R-:W-:-:S03]  /*58f0*/  LEA.HI.X.SX32 R7, R0, R27, 0x1, P0 ;  /* 0x0000001b00077211 */ /* 0x000fc600000f0eff */
[----:B------:R-:W-:Y:S04]  /*5900*/  STL.64 [R1+0x12c8], R12 ;  /* 0x0012c80c01007387 */ /* 0x000fe80000100a00 */
[----:B------:R-:W-:Y:S01]  /*5910*/  STL.64 [R1+0x12d0], R20 ;  /* 0x0012d01401007387 */ /* 0x000fe20000100a00 */
[----:B------:R-:W-:-:S03]  /*5920*/  LEA.HI.X.SX32 R27, R29, R27, 0x1, P1 ;  /* 0x0000001b1d1b7211 */ /* 0x000fc600008f0eff */
[----:B------:R-:W-:Y:S04]  /*5930*/  STL.64 [R1+0x12d8], R10 ;  /* 0x0012d80a01007387 */ /* 0x000fe80000100a00 */
[----:B------:R-:W-:Y:S04]  /*5940*/  STL.64 [R1+0x12e0], R2 ;  /* 0x0012e00201007387 */ /* 0x000fe80000100a00 */
[----:B------:R-:W-:Y:S04]  /*5950*/  STL.64 [R1+0x12e8], R8 ;  /* 0x0012e80801007387 */ /* 0x000fe80000100a00 */
[----:B------:R-:W3:Y:S04]  /*5960*/  LDL.LU R28, [R1+0x420] ;  /* 0x00042000011c7983 */ /* 0x000ee80000300800 */
[----:B------:R-:W-:Y:S04]  /*5970*/  STL.64 [R1+0x12f0], R18 ;  /* 0x0012f01201007387 */ /* 0x000fe80000100a00 */
[----:B------:R-:W-:Y:S04]  /*5980*/  STL.64 [R1+0x12f8], R6 ;  /* 0x0012f80601007387 */ /* 0x000fe80000100a00 */
[----:B------:R-:W4:Y:S04]  /*5990*/  LDL.LU R17, [R1+0x400] ;  /* 0x0004000001117983 */ /* 0x000f280000300800 */
[----:B------:R-:W5:Y:S04]  /*59a0*/  LDL.LU R29, [R1+0x3e4] ;  /* 0x0003e400011d7983 */ /* 0x000f680000300800 */
[----:B------:R1:W-:Y:S04]  /*59b0*/  STL.64 [R1+0x1300], R26 ;  /* 0x0013001a01007387 */ /* 0x0003e80000100a00 */
[----:B-1----:R-:W4:Y:S04]  /*59c0*/  LDL.LU R26, [R1+0x40c] ;  /* 0x00040c00011a7983 */ /* 0x002f280000300800 */
[----:B------:R-:W5:Y:S04]  /*59d0*/  LDL.LU R27, [R1+0x3dc] ;  /* 0x0003dc00011b7983 */ /* 0x000f680000300800 */
        /* <DEDUP_REMOVED lines=22> */
[----:B--2---:R1:W-:Y:S04]  /*5b40*/  STS.U16 [R5], R16 ;  /* 0x0000001005007388 */ /* 0x0043e80000000400 */
[----:B-1----:R-:W2:Y:S04]  /*5b50*/  LDL.LU R16, [R1+0x3c0] ;  /* 0x0003c00001107983 */ /* 0x002ea80000300800 */
[----:B---3--:R1:W-:Y:S04]  /*5b60*/  STS.U16 [R5+0x1000], R28 ;  /* 0x0010001c05007388 */ /* 0x0083e80000000400 */
[----:B-1----:R-:W3:Y:S04]  /*5b70*/  LDL.LU R28, [R1+0x134] ;  /* 0x00013400011c7983 */ /* 0x002ee80000300800 */
[----:B----4-:R-:W-:Y:S04]  /*5b80*/  STS.U16 [R5+0x2000], R26 ;  /* 0x0020001a05007388 */ /* 0x010fe80000000400 */
[----:B------:R1:W-:Y:S04]  /*5b90*/  STS.U16 [R5+0x4000], R17 ;  /* 0x0040001105007388 */ /* 0x0003e80000000400 */
[----:B-----5:R4:W-:Y:S04]  /*5ba0*/  STS.U16 [R5+0x8000], R29 ;  /* 0x0080001d05007388 */ /* 0x0209e80000000400 */
[----:B-1----:R-:W5:Y:S04]  /*5bb0*/  LDL.LU R17, [R1+0xe4] ;  /* 0x0000e40001117983 */ /* 0x002f680000300800 */
[----:B----4-:R-:W4:Y:S04]  /*5bc0*/  LDL.LU R29, [R1+0x424] ;  /* 0x00042400011d7983 */ /* 0x010f280000300800 */
[----:B------:R-:W-:Y:S04]  /*5bd0*/  STS.U16 [R5+0x8800], R27 ;  /* 0x0088001b05007388 */ /* 0x000fe80000000400 */
[----:B------:R-:W-:Y:S04]  /*5be0*/  STS.U16 [R5+0x4800], R6 ;  /* 0x0048000605007388 */ /* 0x000fe80000000400 */
[----:B------:R-:W-:Y:S04]  /*5bf0*/  STS.U16 [R5+0x9000], R7 ;  /* 0x0090000705007388 */ /* 0x000fe80000000400 */
[----:B------:R-:W-:Y:S04]  /*5c00*/  STS.U16 [R5+0x9800], R0 ;  /* 0x0098000005007388 */ /* 0x000fe80000000400 */
[----:B------:R-:W-:Y:S04]  /*5c10*/  STS.U16 [R5+0x2800], R18 ;  /* 0x0028001205007388 */ /* 0x000fe80000000400 */
[----:B------:R-:W-:Y:S04]  /*5c20*/  STS.U16 [R5+0x5000], R19 ;  /* 0x0050001305007388 */ /* 0x000fe80000000400 */
[----:B------:R-:W-:Y:S04]  /*5c30*/  STS.U16 [R5+0xa000], R8 ;  /* 0x00a0000805007388 */ /* 0x000fe80000000400 */
[----:B------:R-:W-:Y:S04]  /*5c40*/  STS.U16 [R5+0xa800], R9 ;  /* 0x00a8000905007388 */ /* 0x000fe80000000400 */
[----:B------:R1:W-:Y:S04]  /*5c50*/  STS.U16 [R5+0x5800], R2 ;  /* 0x0058000205007388 */ /* 0x0003e80000000400 */
        /* <DEDUP_REMOVED lines=8> */
[----:B------:R-:W-:Y:S01]  /*5ce0*/  STS.U16 [R5+0xd000], R22 ;  /* 0x00d0001605007388 */ /* 0x000fe20000000400 */
[----:B-1----:R-:W-:-:S03]  /*5cf0*/  LOP3.LUT R2, R5, 0x10, RZ, 0x3c, !PT ;  /* 0x0000001005027812 */ /* 0x002fc600078e3cff */
[----:B------:R-:W-:Y:S04]  /*5d00*/  STS.U16 [R5+0xd800], R23 ;  /* 0x00d8001705007388 */ /* 0x000fe80000000400 */
[----:B------:R-:W-:Y:S04]  /*5d10*/  STS.U16 [R5+0x3800], R14 ;  /* 0x0038000e05007388 */ /* 0x000fe80000000400 */
[----:B------:R-:W-:Y:S04]  /*5d20*/  STS.U16 [R5+0x7000], R15 ;  /* 0x0070000f05007388 */ /* 0x000fe80000000400 */
[----:B------:R-:W-:Y:S04]  /*5d30*/  STS.U16 [R5+0xe000], R24 ;  /* 0x00e0001805007388 */ /* 0x000fe80000000400 */
[----:B------:R-:W-:Y:S04]  /*5d40*/  STS.U16 [R5+0xe800], R25 ;  /* 0x00e8001905007388 */ /* 0x000fe80000000400 */
[----:B--2---:R-:W-:Y:S04]  /*5d50*/  STS.U16 [R5+0x7800], R16 ;  /* 0x0078001005007388 */ /* 0x004fe80000000400 */
[----:B---3--:R1:W-:Y:S04]  /*5d60*/  STS.U16 [R5+0xf000], R28 ;  /* 0x00f0001c05007388 */ /* 0x0083e80000000400 */
[----:B-1----:R-:W2:Y:S04]  /*5d70*/  LDL.LU R28, [R1+0x3bc] ;  /* 0x0003bc00011c7983 */ /* 0x002ea80000300800 */
[----:B------:R-:W-:Y:S04]  /*5d80*/  STL [R1+0x139c], R5 ;  /* 0x00139c0501007387 */ /* 0x000fe80000100800 */
[----:B-----5:R-:W-:Y:S04]  /*5d90*/  STS.U16 [R5+0xf800], R17 ;  /* 0x00f8001105007388 */ /* 0x020fe80000000400 */
[----:B----4-:R1:W-:Y:S04]  /*5da0*/  STS.U16 [R2+0x900], R29 ;  /* 0x0009001d02007388 */ /* 0x0103e80000000400 */
[----:B-1----:R-:W3:Y:S04]  /*5db0*/  LDL.LU R29, [R1+0x3b0] ;  /* 0x0003b000011d7983 */ /* 0x002ee80000300800 */
[----:B------:R-:W4:Y:S04]  /*5dc0*/  LDL.LU R5, [R1+0x3a8] ;  /* 0x0003a80001057983 */ /* 0x000f280000300800 */
[----:B----4-:R1:W-:Y:S04]  /*5dd0*/  STL [R1+0x13a0], R5 ;  /* 0x0013a00501007387 */ /* 0x0103e80000100800 */
        /* <DEDUP_REMOVED lines=25> */
[----:B--2---:R1:W-:Y:S04]  /*5f70*/  STS.U16 [R2+0x8100], R28 ;  /* 0x0081001c02007388 */ /* 0x0043e80000000400 */
[----:B------:R-:W2:Y:S04]  /*5f80*/  LDL.LU R17, [R1+0x340] ;  /* 0x0003400001117983 */ /* 0x000ea80000300800 */
[----:B---3--:R3:W-:Y:S04]  /*5f90*/  STS.U16 [R2+0x8900], R29 ;  /* 0x0089001d02007388 */ /* 0x0087e80000000400 */
[----:B-1----:R-:W2:Y:S04]  /*5fa0*/  LDL.LU R28, [R1+0x33c] ;  /* 0x00033c00011c7983 */ /* 0x002ea80000300800 */
[----:B---3--:R-:W3:Y:S04]  /*5fb0*/  LDL.LU R29, [R1+0x338] ;  /* 0x00033800011d7983 */ /* 0x008ee80000300800 */
[----:B----4-:R1:W-:Y:S04]  /*5fc0*/  STS.U16 [R2+0x9100], R5 ;  /* 0x0091000502007388 */ /* 0x0103e80000000400 */
[----:B-1----:R-:W4:Y:S04]  /*5fd0*/  LDL.LU R5, [R1+0x13a0] ;  /* 0x0013a00001057983 */ /* 0x002f280000300800 */
[----:B----4-:R1:W-:Y:S04]  /*5fe0*/  STS.U16 [R2+0x9900], R5 ;  /* 0x0099000502007388 */ /* 0x0103e80000000400 */
[----:B-1----:R-:W4:Y:S04]  /*5ff0*/  LDL.LU R5, [R1+0x139c] ;  /* 0x00139c0001057983 */ /* 0x002f280000300800 */
[----:B-----5:R-:W-:Y:S04]  /*6000*/  STS.U16 [R2+0xa100], R26 ;  /* 0x00a1001a02007388 */ /* 0x020fe80000000400 */
        /* <DEDUP_REMOVED lines=23> */
[----:B--2---:R-:W-:Y:S04]  /*6180*/  STS.U16 [R2+0x7100], R17 ;  /* 0x0071001102007388 */ /* 0x004fe80000000400 */
[----:B------:R-:W-:Y:S04]  /*6190*/  STS.U16 [R2+0x7900], R28 ;  /* 0x0079001c02007388 */ /* 0x000fe80000000400 */
[----:B---3--:R1:W-:Y:S04]  /*61a0*/  STS.U16 [R2+0x100], R29 ;  /* 0x0001001d02007388 */ /* 0x0083e80000000400 */
[----:B-1----:R-:W2:Y:S01]  /*61b0*/  LDL.LU R29, [R1+0x414] ;  /* 0x00041400011d7983 */ /* 0x002ea20000300800 */
[----:B----4-:R-:W-:-:S03]  /*61c0*/  LOP3.LUT R0, R5, 0x20, RZ, 0x3c, !PT ;  /* 0x0000002005007812 */ /* 0x010fc600078e3cff */
[----:B------:R1:W-:Y:S04]  /*61d0*/  STL [R1+0x1390], R5 ;  /* 0x0013900501007387 */ /* 0x0003e80000100800 */
[----:B-1----:R-:W3:Y:S04]  /*61e0*/  LDL.LU R5, [R1+0x328] ;  /* 0x0003280001057983 */ /* 0x002ee80000300800 */
[----:B---3--:R1:W-:Y:S04]  /*61f0*/  STL [R1+0x1394], R5 ;  /* 0x0013940501007387 */ /* 0x0083e80000100800 */
[----:B-1----:R-:W3:Y:S04]  /*6200*/  LDL.LU R5, [R1+0x32c] ;  /* 0x00032c0001057983 */ /* 0x002ee80000300800 */
[----:B---3--:R1:W-:Y:S04]  /*6210*/  STL [R1+0x1398], R5 ;  /* 0x0013980501007387 */ /* 0x0083e80000100800 */
[----:B-1----:R-:W3:Y:S04]  /*6220*/  LDL.LU R5, [R1+0x41c] ;  /* 0x00041c0001057983 */ /* 0x002ee80000300800 */
[----:B------:R-:W4:Y:S04]  /*6230*/  LDL.LU R26, [R1+0x31c] ;  /* 0x00031c00011a7983 */ /* 0x000f280000300800 */
[----:B------:R-:W5:Y:S04]  /*6240*/  LDL.LU R27, [R1+0x310] ;  /* 0x00031000011b7983 */ /* 0x000f680000300800 */
[----:B------:R-:W4:Y:S04]  /*6250*/  LDL.LU R6, [R1+0x304] ;  /* 0x0003040001067983 */ /* 0x000f280000300800 */
        /* <DEDUP_REMOVED lines=22> */
[----:B--2---:R1:W-:Y:S04]  /*63c0*/  STS.U16 [R0+0xa00], R29 ;  /* 0x000a001d00007388 */ /* 0x0043e80000000400 */
[----:B------:R-:W2:Y:S04]  /*63d0*/  LDL.LU R28, [R1+0x220] ;  /* 0x00022000011c7983 */ /* 0x000ea80000300800 */
[----:B-1----:R-:W2:Y:S04]  /*63e0*/  LDL.LU R29, [R1+0x21c] ;  /* 0x00021c00011d7983 */ /* 0x002ea80000300800 */
[----:B---3--:R1:W-:Y:S04]  /*63f0*/  STS.U16 [R0+0x1200], R5 ;  /* 0x0012000500007388 */ /* 0x0083e80000000400 */
[----:B-1----:R-:W3:Y:S04]  /*6400*/  LDL.LU R5, [R1+0x1398] ;  /* 0x0013980001057983 */ /* 0x002ee80000300800 */
[----:B---3--:R1:W-:Y:S04]  /*6410*/  STS.U16 [R0+0x1a00], R5 ;  /* 0x001a000500007388 */ /* 0x0083e80000000400 */
[----:B-1----:R-:W3:Y:S04]  /*6420*/  LDL.LU R5, [R1+0x1394] ;  /* 0x0013940001057983 */ /* 0x002ee80000300800 */
[----:B---3--:R1:W-:Y:S04]  /*6430*/  STS.U16 [R0+0x2200], R5 ;  /* 0x0022000500007388 */ /* 0x0083e80000000400 */
[----:B----4-:R-:W-:Y:S04]  /*6440*/  STS.U16 [R0+0x2a00], R26 ;  /* 0x002a001a00007388 */ /* 0x010fe80000000400 */
        /* <DEDUP_REMOVED lines=25> */
[----:B-1----:R-:W2:Y:S04]  /*65e0*/  LDL.LU R5, [R1+0x1390] ;  /* 0x0013900001057983 */ /* 0x002ea80000300800 */
[----:B------:R1:W-:Y:S04]  /*65f0*/  STS.U16 [R0+0x7200], R29 ;  /* 0x0072001d00007388 */ /* 0x0003e80000000400 */
[----:B-1----:R-:W3:Y:S04]  /*6600*/  LDL.LU R29, [R1+0x214] ;  /* 0x00021400011d7983 */ /* 0x002ee80000300800 */
[----:B------:R-:W4:Y:S04]  /*6610*/  LDL.LU R26, [R1+0x2d4] ;  /* 0x0002d400011a7983 */ /* 0x000f280000300800 */
[----:B----4-:R1:W-:Y:S04]  /*6620*/  STL [R1+0x1384], R26 ;  /* 0x0013841a01007387 */ /* 0x0103e80000100800 */
[----:B-1----:R-:W4:Y:S04]  /*6630*/  LDL.LU R26, [R1+0x2e4] ;  /* 0x0002e400011a7983 */ /* 0x002f280000300800 */
[----:B----4-:R1:W-:Y:S04]  /*6640*/  STL [R1+0x1388], R26 ;  /* 0x0013881a01007387 */ /* 0x0103e80000100800 */
[----:B-1----:R-:W4:Y:S04]  /*6650*/  LDL.LU R26, [R1+0x2f4] ;  /* 0x0002f400011a7983 */ /* 0x002f280000300800 */
[----:B----4-:R2:W-:Y:S04]  /*6660*/  STL [R1+0x138c], R26 ;  /* 0x00138c1a01007387 */ /* 0x0105e80000100800 */
        /* <DEDUP_REMOVED lines=15> */
[----:B------:R-:W4:Y:S01]  /*6760*/  LDL.LU R4, [R1+0xf0] ;  /* 0x0000f00001047983 */ /* 0x000f220000300800 */
[----:B--2---:R-:W-:-:S03]  /*6770*/  LOP3.LUT R26, R5, 0x20, RZ, 0x3c, !PT ;  /* 0x00000020051a7812 */ /* 0x004fc600078e3cff */
[----:B------:R-:W2:Y:S04]  /*6780*/  LDL.LU R22, [R1+0xd8] ;  /* 0x0000d80001167983 */ /* 0x000ea80000300800 */
        /* <DEDUP_REMOVED lines=8> */
[----:B---3--:R1:W-:Y:S04]  /*6810*/  STS.U16 [R26+0x7a00], R29 ;  /* 0x007a001d1a007388 */ /* 0x0083e80000000400 */
[----:B-1----:R-:W3:Y:S01]  /*6820*/  LDL.LU R26, [R1+0x138c] ;  /* 0x00138c00011a7983 */ /* 0x002ee20000300800 */
[----:B------:R-:W-:-:S03]  /*6830*/  LOP3.LUT R2, R5, 0x30, RZ, 0x3c, !PT ;  /* 0x0000003005027812 */ /* 0x000fc600078e3cff */
[----:B------:R-:W2:Y:S04]  /*6840*/  LDL.LU R29, [R1+0x194] ;  /* 0x00019400011d7983 */ /* 0x000ea80000300800 */
[----:B---3--:R1:W-:Y:S04]  /*6850*/  STS.U16 [R2+0x300], R26 ;  /* 0x0003001a02007388 */ /* 0x0083e80000000400 */
[----:B-1----:R-:W3:Y:S04]  /*6860*/  LDL.LU R26, [R1+0x1388] ;  /* 0x00138800011a7983 */ /* 0x002ee80000300800 */
[----:B---3--:R1:W-:Y:S04]  /*6870*/  STS.U16 [R2+0xb00], R26 ;  /* 0x000b001a02007388 */ /* 0x0083e80000000400 */
[----:B-1----:R-:W3:Y:S04]  /*6880*/  LDL.LU R26, [R1+0x1384] ;  /* 0x00138400011a7983 */ /* 0x002ee80000300800 */
[----:B---3--:R-:W-:Y:S04]  /*6890*/  STS.U16 [R2+0x1300], R26 ;  /* 0x0013001a02007388 */ /* 0x008fe80000000400 */
[----:B----4-:R-:W-:Y:S04]  /*68a0*/  STS.U16 [R2+0x1b00], R27 ;  /* 0x001b001b02007388 */ /* 0x010fe80000000400 */
[----:B-----5:R-:W-:Y:S04]  /*68b0*/  STS.U16 [R2+0x8300], R6 ;  /* 0x0083000602007388 */ /* 0x020fe80000000400 */
[----:B------:R-:W-:Y:S04]  /*68c0*/  STS.U16 [R2+0x8b00], R7 ;  /* 0x008b000702007388 */ /* 0x000fe80000000400 */
[----:B------:R1:W-:Y:S04]  /*68d0*/  STS.U16 [R2+0x9300], R0 ;  /* 0x0093000002007388 */ /* 0x0003e80000000400 */
        /* <DEDUP_REMOVED lines=12> */
[----:B------:R1:W-:Y:S04]  /*69a0*/  STL [R1+0x1380], R0 ;  /* 0x0013800001007387 */ /* 0x0003e80000100800 */
[----:B------:R3:W-:Y:S04]  /*69b0*/  STS.U16 [R2+0xf300], R4 ;  /* 0x00f3000402007388 */ /* 0x0007e80000000400 */
[----:B-1----:R-:W4:Y:S04]  /*69c0*/  LDL.LU R0, [R1+0x190] ;  /* 0x0001900001007983 */ /* 0x002f280000300800 */
[----:B---3--:R-:W3:Y:S04]  /*69d0*/  LDL.LU R4, [R1+0x410] ;  /* 0x0004100001047983 */ /* 0x008ee80000300800 */
[----:B---3--:R1:W-:Y:S04]  /*69e0*/  STL [R1+0x1370], R4 ;  /* 0x0013700401007387 */ /* 0x0083e80000100800 */
[----:B-1----:R-:W3:Y:S04]  /*69f0*/  LDL.LU R4, [R1+0x2ec] ;  /* 0x0002ec0001047983 */ /* 0x002ee80000300800 */
[----:B---3--:R1:W-:Y:S04]  /*6a00*/  STL [R1+0x1374], R4 ;  /* 0x0013740401007387 */ /* 0x0083e80000100800 */
[----:B-1----:R-:W3:Y:S04]  /*6a10*/  LDL.LU R4, [R1+0x17c] ;  /* 0x00017c0001047983 */ /* 0x002ee80000300800 */
[----:B---3--:R1:W-:Y:S04]  /*6a20*/  STL [R1+0x137c], R4 ;  /* 0x00137c0401007387 */ /* 0x0083e80000100800 */
[----:B-1----:R-:W3:Y:S04]  /*6a30*/  LDL.LU R4, [R1+0x188] ;  /* 0x0001880001047983 */ /* 0x002ee80000300800 */
[----:B------:R-:W5:Y:S04]  /*6a40*/  LDL.LU R26, [R1+0x2dc] ;  /* 0x0002dc00011a7983 */ /* 0x000f680000300800 */
[----:B--2---:R-:W-:Y:S04]  /*6a50*/  STS.U16 [R2+0xfb00], R22 ;  /* 0x00fb001602007388 */ /* 0x004fe80000000400 */
        /* <DEDUP_REMOVED lines=9> */
[----:B-----5:R2:W-:Y:S04]  /*6af0*/  STL [R1+0x1378], R26 ;  /* 0x0013781a01007387 */ /* 0x0205e80000100800 */
[----:B------:R-:W5:Y:S04]  /*6b00*/  LDL.LU R27, [R1+0x408] ;  /* 0x00040800011b7983 */ /* 0x000f680000300800 */
[----:B------:R-:W5:Y:S04]  /*6b10*/  LDL.LU R6, [R1+0x2d8] ;  /* 0x0002d80001067983 */ /* 0x000f680000300800 */
[----:B------:R-:W5:Y:S04]  /*6b20*/  LDL.LU R7, [R1+0x324] ;  /* 0x0003240001077983 */ /* 0x000f680000300800 */
[----:B------:R-:W5:Y:S04]  /*6b30*/  LDL.LU R18, [R1+0x2cc] ;  /* 0x0002cc0001127983 */ /* 0x000f680000300800 */
[----:B------:R-:W5:Y:S04]  /*6b40*/  LDL.LU R19, [R1+0x318] ;  /* 0x0003180001137983 */ /* 0x000f680000300800 */
[----:B------:R-:W5:Y:S04]  /*6b50*/  LDL.LU R8, [R1+0x2c0] ;  /* 0x0002c00001087983 */ /* 0x000f680000300800 */
[----:B------:R-:W5:Y:S04]  /*6b60*/  LDL.LU R9, [R1+0x30c] ;  /* 0x00030c0001097983 */ /* 0x000f680000300800 */
[----:B-1----:R-:W5:Y:S04]  /*6b70*/  LDL.LU R2, [R1+0x2bc] ;  /* 0x0002bc0001027983 */ /* 0x002f680000300800 */
[----:B------:R-:W5:Y:S04]  /*6b80*/  LDL.LU R3, [R1+0x300] ;  /* 0x0003000001037983 */ /* 0x000f680000300800 */
[----:B------:R-:W5:Y:S04]  /*6b90*/  LDL.LU R10, [R1+0x2ac] ;  /* 0x0002ac00010a7983 */ /* 0x000f680000300800 */
[----:B------:R-:W5:Y:S04]  /*6ba0*/  LDL.LU R11, [R1+0x2fc] ;  /* 0x0002fc00010b7983 */ /* 0x000f680000300800 */
[----:B------:R-:W5:Y:S04]  /*6bb0*/  LDL.LU R20, [R1+0x2a4] ;  /* 0x0002a40001147983 */ /* 0x000f680000300800 */
[----:B------:R-:W5:Y:S04]  /*6bc0*/  LDL.LU R21, [R1+0x180] ;  /* 0x0001800001157983 */ /* 0x000f680000300800 */
[----:B------:R-:W5:Y:S04]  /*6bd0*/  LDL.LU R12, [R1+0x174] ;  /* 0x00017400010c7983 */ /* 0x000f680000300800 */
[----:B------:R-:W5:Y:S04]  /*6be0*/  LDL.LU R13, [R1+0x170] ;  /* 0x00017000010d7983 */ /* 0x000f680000300800 */
[----:B------:R-:W5:Y:S01]  /*6bf0*/  LDL.LU R22, [R1+0x164] ;  /* 0x0001640001167983 */ /* 0x000f620000300800 */
        /* <DEDUP_REMOVED lines=10> */
[----:B----4-:R1:W-:Y:S04]  /*6ca0*/  STS.U16 [R26+0x6b00], R0 ;  /* 0x006b00001a007388 */ /* 0x0103e80000000400 */
[----:B---3--:R3:W-:Y:S04]  /*6cb0*/  STS.U16 [R26+0x7300], R4 ;  /* 0x007300041a007388 */ /* 0x0087e80000000400 */
[----:B-1----:R-:W4:Y:S04]  /*6cc0*/  LDL.LU R0, [R1+0x1380] ;  /* 0x0013800001007983 */ /* 0x002f280000300800 */
[----:B---3--:R-:W3:Y:S04]  /*6cd0*/  LDL.LU R4, [R1+0x137c] ;  /* 0x00137c0001047983 */ /* 0x008ee80000300800 */
[----:B---3--:R1:W-:Y:S04]  /*6ce0*/  STS.U16 [R26+0x7b00], R4 ;  /* 0x007b00041a007388 */ /* 0x0083e80000000400 */
[----:B-1----:R-:W3:Y:S04]  /*6cf0*/  LDL.LU R26, [R1+0x1378] ;  /* 0x00137800011a7983 */ /* 0x002ee80000300800 */
[----:B------:R-:W4:Y:S04]  /*6d00*/  LDL.LU R4, [R1+0x1374] ;  /* 0x0013740001047983 */ /* 0x000f280000300800 */
[----:B----4-:R1:W-:Y:S04]  /*6d10*/  STS.U16 [R0+0xc00], R4 ;  /* 0x000c000400007388 */ /* 0x0103e80000000400 */
[----:B-1----:R-:W4:Y:S04]  /*6d20*/  LDL.LU R4, [R1+0x1370] ;  /* 0x0013700001047983 */ /* 0x002f280000300800 */
[----:B----4-:R1:W-:Y:S04]  /*6d30*/  STS.U16 [R0+0x1400], R4 ;  /* 0x0014000400007388 */ /* 0x0103e80000000400 */
[----:B---3--:R-:W-:Y:S04]  /*6d40*/  STS.U16 [R0+0x1c00], R26 ;  /* 0x001c001a00007388 */ /* 0x008fe80000000400 */
        /* <DEDUP_REMOVED lines=25> */
[----:B-1----:R-:W3:Y:S01]  /*6ee0*/  LDL.LU R4, [R1+0x136c] ;  /* 0x00136c0001047983 */ /* 0x002ee20000300800 */
[----:B--2---:R-:W-:-:S05]  /*6ef0*/  LOP3.LUT R0, R5, 0x50, RZ, 0x3c, !PT ;  /* 0x0000005005007812 */ /* 0x004fca00078e3cff */
[----:B------:R1:W-:Y:S04]  /*6f00*/  STL [R1+0x1364], R0 ;  /* 0x0013640001007387 */ /* 0x0003e80000100800 */
[----:B-1----:R-:W2:Y:S04]  /*6f10*/  LDL.LU R0, [R1+0x138] ;  /* 0x0001380001007983 */ /* 0x002ea80000300800 */
[----:B--2---:R1:W-:Y:S04]  /*6f20*/  STL [R1+0x1368], R0 ;  /* 0x0013680001007387 */ /* 0x0043e80000100800 */
[----:B-1----:R-:W2:Y:S04]  /*6f30*/  LDL.LU R0, [R1+0x13c] ;  /* 0x00013c0001007983 */ /* 0x002ea80000300800 */
[----:B------:R-:W4:Y:S04]  /*6f40*/  LDL.LU R26, [R1+0x418] ;  /* 0x00041800011a7983 */ /* 0x000f280000300800 */
[----:B----4-:R1:W-:Y:S04]  /*6f50*/  STL [R1+0x1358], R26 ;  /* 0x0013581a01007387 */ /* 0x0103e80000100800 */
[----:B-1----:R-:W4:Y:S04]  /*6f60*/  LDL.LU R26, [R1+0xd4] ;  /* 0x0000d400011a7983 */ /* 0x002f280000300800 */
[----:B----4-:R1:W-:Y:S04]  /*6f70*/  STL [R1+0x1360], R26 ;  /* 0x0013601a01007387 */ /* 0x0103e80000100800 */
[----:B-1----:R-:W4:Y:S04]  /*6f80*/  LDL.LU R26, [R1+0xec] ;  /* 0x0000ec00011a7983 */ /* 0x002f280000300800 */
[----:B------:R-:W5:Y:S04]  /*6f90*/  LDL.LU R27, [R1+0x330] ;  /* 0x00033000011b7983 */ /* 0x000f680000300800 */
[----:B-----5:R1:W-:Y:S04]  /*6fa0*/  STL [R1+0x135c], R27 ;  /* 0x00135c1b01007387 */ /* 0x0203e80000100800 */
[----:B------:R-:W5:Y:S04]  /*6fb0*/  LDL.LU R6, [R1+0x320] ;  /* 0x0003200001067983 */ /* 0x000f680000300800 */
[----:B------:R-:W3:Y:S04]  /*6fc0*/  LDL.LU R7, [R1+0x308] ;  /* 0x0003080001077983 */ /* 0x000ee80000300800 */
        /* <DEDUP_REMOVED lines=13> */
[----:B------:R-:W3:Y:S01]  /*70a0*/  LDL.LU R23, [R1+0x128] ;  /* 0x0001280001177983 */ /* 0x000ee20000300800 */
[----:B-1----:R-:W-:-:S03]  /*70b0*/  LOP3.LUT R27, R5, 0x40, RZ, 0x3c, !PT ;  /* 0x00000040051b7812 */ /* 0x002fc600078e3cff */
        /* <DEDUP_REMOVED lines=9> */
[----:B--2---:R1:W-:Y:S04]  /*7150*/  STS.U16 [R27+0xe400], R0 ;  /* 0x00e400001b007388 */ /* 0x0043e80000000400 */
[----:B-1----:R-:W2:Y:S04]  /*7160*/  LDL.LU R0, [R1+0x1368] ;  /* 0x0013680001007983 */ /* 0x002ea80000300800 */
[----:B--2---:R1:W-:Y:S04]  /*7170*/  STS.U16 [R27+0xec00], R0 ;  /* 0x00ec00001b007388 */ /* 0x0043e80000000400 */
[----:B----4-:R2:W-:Y:S04]  /*7180*/  STS.U16 [R27+0xf400], R26 ;  /* 0x00f4001a1b007388 */ /* 0x0105e80000000400 */
[----:B-1----:R-:W4:Y:S04]  /*7190*/  LDL.LU R0, [R1+0x1364] ;  /* 0x0013640001007983 */ /* 0x002f280000300800 */
[----:B--2---:R-:W2:Y:S04]  /*71a0*/  LDL.LU R26, [R1+0x1360] ;  /* 0x00136000011a7983 */ /* 0x004ea80000300800 */
[----:B--2---:R1:W-:Y:S04]  /*71b0*/  STS.U16 [R27+0xfc00], R26 ;  /* 0x00fc001a1b007388 */ /* 0x0043e80000000400 */
[----:B-1----:R-:W2:Y:S04]  /*71c0*/  LDL.LU R27, [R1+0x135c] ;  /* 0x00135c00011b7983 */ /* 0x002ea80000300800 */
[----:B------:R-:W4:Y:S04]  /*71d0*/  LDL.LU R26, [R1+0x1358] ;  /* 0x00135800011a7983 */ /* 0x000f280000300800 */
[----:B----4-:R-:W-:Y:S04]  /*71e0*/  STS.U16 [R0+0x500], R26 ;  /* 0x0005001a00007388 */ /* 0x010fe80000000400 */
[----:B--2---:R-:W-:Y:S04]  /*71f0*/  STS.U16 [R0+0xd00], R27 ;  /* 0x000d001b00007388 */ /* 0x004fe80000000400 */
[----:B-----5:R-:W-:Y:S04]  /*7200*/  STS.U16 [R0+0x1500], R6 ;  /* 0x0015000600007388 */ /* 0x020fe80000000400 */
[----:B---3--:R-:W-:Y:S04]  /*7210*/  STS.U16 [R0+0x1d00], R7 ;  /* 0x001d000700007388 */ /* 0x008fe80000000400 */
        /* <DEDUP_REMOVED lines=23> */
[----:B-1----:R-:W2:Y:S04]  /*7390*/  LDL.LU R0, [R1+0x2b0] ;  /* 0x0002b00001007983 */ /* 0x002ea80000300800 */
[----:B--2---:R1:W-:Y:S04]  /*73a0*/  STL [R1+0x1324], R0 ;  /* 0x0013240001007387 */ /* 0x0043e80000100800 */
        /* <DEDUP_REMOVED lines=23> */
[----:B------:R-:W3:Y:S04]  /*7520*/  LDL.LU.64 R26, [R1+0xb0] ;  /* 0x0000b000011a7983 */ /* 0x000ee80000300a00 */
[----:B---3--:R1:W-:Y:S04]  /*7530*/  STL.64 [R1+0x1308], R26 ;  /* 0x0013081a01007387 */ /* 0x0083e80000100a00 */
[----:B-1----:R-:W3:Y:S04]  /*7540*/  LDL.LU.64 R26, [R1+0xb8] ;  /* 0x0000b800011a7983 */ /* 0x002ee80000300a00 */
[----:B---3--:R1:W-:Y:S04]  /*7550*/  STL.64 [R1+0x1310], R26 ;  /* 0x0013101a01007387 */ /* 0x0083e80000100a00 */
[----:B-1----:R-:W3:Y:S04]  /*7560*/  LDL.LU.64 R26, [R1+0xc0] ;  /* 0x0000c000011a7983 */ /* 0x002ee80000300a00 */
[----:B---3--:R1:W-:Y:S04]  /*7570*/  STL.64 [R1+0x1318], R26 ;  /* 0x0013181a01007387 */ /* 0x0083e80000100a00 */
[----:B-1----:R-:W3:Y:S04]  /*7580*/  LDL.LU.64 R26, [R1+0xc8] ;  /* 0x0000c800011a7983 */ /* 0x002ee80000300a00 */
[----:B---3--:R-:W-:Y:S04]  /*7590*/  STL [R1+0x1344], R26 ;  /* 0x0013441a01007387 */ /* 0x008fe80000100800 */
[----:B------:R1:W-:Y:S04]  /*75a0*/  STL [R1+0x1320], R27 ;  /* 0x0013201b01007387 */ /* 0x0003e80000100800 */
[----:B------:R-:W3:Y:S04]  /*75b0*/  LDL.LU.64 R6, [R1+0xa8] ;  /* 0x0000a80001067983 */ /* 0x000ee80000300a00 */
[----:B------:R-:W4:Y:S01]  /*75c0*/  LDL.LU.64 R18, [R1+0xa0] ;  /* 0x0000a00001127983 */ /* 0x000f220000300a00 */
[----:B-1----:R-:W-:-:S03]  /*75d0*/  SHF.L.U32 R27, R4, 0x1, RZ ;  /* 0x00000001041b7819 */ /* 0x002fc600000006ff */
[----:B------:R-:W5:Y:S04]  /*75e0*/  LDL.LU.64 R8, [R1+0x98] ;  /* 0x0000980001087983 */ /* 0x000f680000300a00 */
[----:B------:R-:W3:Y:S01]  /*75f0*/  LDL.LU.64 R2, [R1+0x90] ;  /* 0x0000900001027983 */ /* 0x000ee20000300a00 */
[----:B------:R-:W-:-:S03]  /*7600*/  LOP3.LUT R26, R27, 0x50, RZ, 0x3c, !PT ;  /* 0x000000501b1a7812 */ /* 0x000fc600078e3cff */
[----:B------:R-:W3:Y:S04]  /*7610*/  LDL.LU.64 R10, [R1+0x88] ;  /* 0x00008800010a7983 */ /* 0x000ee80000300a00 */
        /* <DEDUP_REMOVED lines=8> */
[----:B--2---:R1:W-:Y:S04]  /*76a0*/  STS.U16 [R26+0xdd00], R0 ;  /* 0x00dd00001a007388 */ /* 0x0043e80000000400 */
[----:B-1----:R-:W2:Y:S04]  /*76b0*/  LDL.LU R0, [R1+0x1354] ;  /* 0x0013540001007983 */ /* 0x002ea80000300800 */
[----:B--2---:R1:W-:Y:S04]  /*76c0*/  STS.U16 [R26+0xe500], R0 ;  /* 0x00e500001a007388 */ /* 0x0043e80000000400 */
[----:B-1----:R-:W2:Y:S04]  /*76d0*/  LDL.LU R0, [R1+0x1350] ;  /* 0x0013500001007983 */ /* 0x002ea80000300800 */
[----:B--2---:R1:W-:Y:S04]  /*76e0*/  STS.U16 [R26+0xed00], R0 ;  /* 0x00ed00001a007388 */ /* 0x0043e80000000400 */
[----:B-1----:R-:W2:Y:S04]  /*76f0*/  LDL.LU R0, [R1+0x134c] ;  /* 0x00134c0001007983 */ /* 0x002ea80000300800 */
[----:B--2---:R1:W-:Y:S04]  /*7700*/  STS.U16 [R26+0xf500], R0 ;  /* 0x00f500001a007388 */ /* 0x0043e80000000400 */
[----:B-1----:R-:W2:Y:S01]  /*7710*/  LDL.LU R0, [R1+0x1348] ;  /* 0x0013480001007983 */ /* 0x002ea20000300800 */
[----:B------:R-:W-:-:S03]  /*7720*/  LOP3.LUT R27, R27, 0x60, RZ, 0x3c, !PT ;  /* 0x000000601b1b7812 */ /* 0x000fc600078e3cff */
[----:B--2---:R1:W-:Y:S04]  /*7730*/  STS.U16 [R26+0xfd00], R0 ;  /* 0x00fd00001a007388 */ /* 0x0043e80000000400 */
[----:B-1----:R-:W2:Y:S04]  /*7740*/  LDL.LU R26, [R1+0x1344] ;  /* 0x00134400011a7983 */ /* 0x002ea80000300800 */
[----:B------:R-:W2:Y:S04]  /*7750*/  LDL.LU R0, [R1+0x1340] ;  /* 0x0013400001007983 */ /* 0x000ea80000300800 */
[----:B--2---:R1:W-:Y:S04]  /*7760*/  STS.U16 [R27+0x600], R0 ;  /* 0x000600001b007388 */ /* 0x0043e80000000400 */
[----:B-1----:R-:W2:Y:S04]  /*7770*/  LDL.LU R0, [R1+0x133c] ;  /* 0x00133c0001007983 */ /* 0x002ea80000300800 */
        /* <DEDUP_REMOVED lines=14> */
[----:B--2---:R1:W2:Y:S04]  /*7860*/  LDG.E.U16 R0, [R26.64] ;  /* 0x000000061a007981 */ /* 0x0042a8000c1e1500 */
[----:B-1----:R-:W3:Y:S04]  /*7870*/  LDL.LU.64 R26, [R1+0x1318] ;  /* 0x00131800011a7983 */ /* 0x002ee80000300a00 */
[----:B--2---:R3:W-:Y:S04]  /*7880*/  STL [R1+0xc8], R0 ;  /* 0x0000c80001007387 */ /* 0x0047e80000100800 */
[----:B---3--:R1:W2:Y:S04]  /*7890*/  LDG.E.U16 R0, [R26.64] ;  /* 0x000000061a007981 */ /* 0x0082a8000c1e1500 */
        /* <DEDUP_REMOVED lines=8> */
[----:B-1----:R1:W2:Y:S04]  /*7920*/  LDG.E.U16 R0, [R6.64] ;  /* 0x0000000606007981 */ /* 0x0022a8000c1e1500 */
[----:B---3--:R-:W3:Y:S04]  /*7930*/  LDG.E.U16 R26, [R26.64] ;  /* 0x000000061a1a7981 */ /* 0x008ee8000c1e1500 */
[----:B-1----:R-:W3:Y:S04]  /*7940*/  LDL.LU.64 R6, [R1+0x12f8] ;  /* 0x0012f80001067983 */ /* 0x002ee80000300a00 */
[----:B--2---:R4:W-:Y:S04]  /*7950*/  STL [R1+0xa8], R0 ;  /* 0x0000a80001007387 */ /* 0x0049e80000100800 */
[----:B----4-:R1:W2:Y:S04]  /*7960*/  LDG.E.U16 R0, [R18.64] ;  /* 0x0000000612007981 */ /* 0x0102a8000c1e1500 */
[----:B---3--:R3:W4:Y:S04]  /*7970*/  LDG.E.U16 R6, [R6.64] ;  /* 0x0000000606067981 */ /* 0x008728000c1e1500 */
[----:B-1----:R-:W3:Y:S04]  /*7980*/  LDL.LU.64 R18, [R1+0x12f0] ;  /* 0x0012f00001127983 */ /* 0x002ee80000300a00 */
[----:B--2---:R5:W-:Y:S04]  /*7990*/  STL [R1+0xa0], R0 ;  /* 0x0000a00001007387 */ /* 0x004be80000100800 */
[----:B-----5:R1:W2:Y:S04]  /*79a0*/  LDG.E.U16 R0, [R8.64] ;  /* 0x0000000608007981 */ /* 0x0202a8000c1e1500 */
[----:B-1----:R-:W5:Y:S04]  /*79b0*/  LDL.LU.64 R8, [R1+0x12e8] ;  /* 0x0012e80001087983 */ /* 0x002f680000300a00 */
[----:B--2---:R1:W-:Y:S04]  /*79c0*/  STL [R1+0x98], R0 ;  /* 0x0000980001007387 */ /* 0x0043e80000100800 */
[----:B-1----:R1:W2:Y:S04]  /*79d0*/  LDG.E.U16 R0, [R2.64] ;  /* 0x0000000602007981 */ /* 0x0022a8000c1e1500 */
[----:B-----5:R5:W3:Y:S04]  /*79e0*/  LDG.E.U16 R8, [R8.64] ;  /* 0x0000000608087981 */ /* 0x020ae8000c1e1500 */
[----:B-1----:R-:W3:Y:S04]  /*79f0*/  LDL.LU.64 R2, [R1+0x12e0] ;  /* 0x0012e00001027983 */ /* 0x002ee80000300a00 */
[----:B--2---:R1:W-:Y:S04]  /*7a00*/  STL [R1+0x90], R0 ;  /* 0x0000900001007387 */ /* 0x0043e80000100800 */
[----:B-1----:R1:W2:Y:S04]  /*7a10*/  LDG.E.U16 R0, [R10.64] ;  /* 0x000000060a007981 */ /* 0x0022a8000c1e1500 */
[----:B-1----:R-:W3:Y:S04]  /*7a20*/  LDL.LU.64 R10, [R1+0x12d8] ;  /* 0x0012d800010a7983 */ /* 0x002ee80000300a00 */
[----:B--2---:R1:W-:Y:S04]  /*7a30*/  STL [R1+0x88], R0 ;  /* 0x0000880001007387 */ /* 0x0043e80000100800 */
[----:B-1----:R1:W2:Y:S04]  /*7a40*/  LDG.E.U16 R0, [R20.64] ;  /* 0x0000000614007981 */ /* 0x0022a8000c1e1500 */
[----:B---3--:R3:W3:Y:S04]  /*7a50*/  LDG.E.U16 R10, [R10.64] ;  /* 0x000000060a0a7981 */ /* 0x0086e8000c1e1500 */
        /* <DEDUP_REMOVED lines=26> */
[----:B---3--:R1:W2:Y:S04]  /*7c00*/  LDG.E.U16 R0, [R28.64] ;  /* 0x000000061c007981 */ /* 0x0082a8000c1e1500 */
[----:B-1----:R1:W3:Y:S04]  /*7c10*/  LDG.E.U16 R29, [R24.64] ;  /* 0x00000006181d7981 */ /* 0x0022e8000c1e1500 */
[----:B------:R0:W2:Y:S04]  /*7c20*/  LDG.E.U16 R28, [R22.64] ;  /* 0x00000006161c7981 */ /* 0x0000a8000c1e1500 */
[----:B-1----:R1:W4:Y:S04]  /*7c30*/  LDG.E.U16 R24, [R20.64] ;  /* 0x0000000614187981 */ /* 0x002328000c1e1500 */
[----:B0-----:R0:W4:Y:S04]  /*7c40*/  LDG.E.U16 R22, [R2.64] ;  /* 0x0000000602167981 */ /* 0x001128000c1e1500 */
[----:B-1----:R1:W5:Y:S04]  /*7c50*/  LDG.E.U16 R20, [R18.64] ;  /* 0x0000000612147981 */ /* 0x002368000c1e1500 */
[----:B---3--:R-:W-:Y:S04]  /*7c60*/  STL [R1+0x1270], R29 ;  /* 0x0012701d01007387 */ /* 0x008fe80000100800 */
[----:B--2---:R2:W-:Y:S04]  /*7c70*/  STL [R1+0x1274], R28 ;  /* 0x0012741c01007387 */ /* 0x0045e80000100800 */
[----:B--2---:R-:W2:Y:S04]  /*7c80*/  LDL.LU.64 R28, [R1+0x10] ;  /* 0x00001000011c7983 */ /* 0x004ea80000300a00 */
[----:B----4-:R3:W-:Y:S04]  /*7c90*/  STL [R1+0x1278], R24 ;  /* 0x0012781801007387 */ /* 0x0107e80000100800 */
[----:B---3--:R-:W3:Y:S04]  /*7ca0*/  LDL.LU.64 R24, [R1+0x20] ;  /* 0x0000200001187983 */ /* 0x008ee80000300a00 */
[----:B0-----:R-:W4:Y:S04]  /*7cb0*/  LDL.LU.64 R2, [R1+0x80] ;  /* 0x0000800001027983 */ /* 0x001f280000300a00 */
[----:B------:R0:W-:Y:S04]  /*7cc0*/  STL [R1+0x127c], R22 ;  /* 0x00127c1601007387 */ /* 0x0001e80000100800 */
[----:B0-----:R-:W2:Y:S04]  /*7cd0*/  LDL.LU.64 R22, [R1+0x30] ;  /* 0x0000300001167983 */ /* 0x001ea80000300a00 */
[----:B-1----:R-:W2:Y:S04]  /*7ce0*/  LDL.LU.64 R18, [R1+0x50] ;  /* 0x0000500001127983 */ /* 0x002ea80000300a00 */
[----:B----4-:R-:W4:Y:S04]  /*7cf0*/  LDG.E.U16 R3, [R2.64] ;  /* 0x0000000602037981 */ /* 0x010f28000c1e1500 */
[----:B-----5:R0:W-:Y:S04]  /*7d00*/  STL [R1+0x1280], R20 ;  /* 0x0012801401007387 */ /* 0x0201e80000100800 */
[----:B0-----:R-:W5:Y:S04]  /*7d10*/  LDL.LU.64 R20, [R1+0x40] ;  /* 0x0000400001147983 */ /* 0x001f680000300a00 */
[----:B------:R0:W-:Y:S04]  /*7d20*/  STL [R1+0x1284], R26 ;  /* 0x0012841a01007387 */ /* 0x0001e80000100800 */
[----:B--2---:R5:W2:Y:S04]  /*7d30*/  LDG.E.U16 R18, [R18.64] ;  /* 0x0000000612127981 */ /* 0x004aa8000c1e1500 */
[----:B0-----:R-:W2:Y:S04]  /*7d40*/  LDL.LU.64 R26, [R1+0x60] ;  /* 0x00006000011a7983 */ /* 0x001ea80000300a00 */
[----:B----4-:R0:W-:Y:S04]  /*7d50*/  STL [R1+0x125c], R3 ;  /* 0x00125c0301007387 */ /* 0x0101e80000100800 */
[----:B0-----:R-:W4:Y:S04]  /*7d60*/  LDL.LU.64 R2, [R1+0x70] ;  /* 0x0000700001027983 */ /* 0x001f280000300a00 */
[----:B------:R4:W-:Y:S04]  /*7d70*/  STL [R1+0x8], R0 ;  /* 0x0000080001007387 */ /* 0x0009e80000100800 */
[----:B-----5:R0:W5:Y:S04]  /*7d80*/  LDG.E.U16 R19, [R20.64] ;  /* 0x0000000614137981 */ /* 0x020168000c1e1500 */
[----:B0-----:R3:W5:Y:S04]  /*7d90*/  LDG.E.U16 R21, [R22.64] ;  /* 0x0000000616157981 */ /* 0x001768000c1e1500 */
[----:B---3--:R0:W3:Y:S04]  /*7da0*/  LDG.E.U16 R23, [R24.64] ;  /* 0x0000000618177981 */ /* 0x0080e8000c1e1500 */
[----:B0-----:R0:W3:Y:S04]  /*7db0*/  LDG.E.U16 R25, [R28.64] ;  /* 0x000000061c197981 */ /* 0x0010e8000c1e1500 */
[----:B----4-:R2:W4:Y:S04]  /*7dc0*/  LDG.E.U16 R0, [R2.64] ;  /* 0x0000000602007981 */ /* 0x010528000c1e1500 */
[----:B--2---:R1:W2:Y:S04]  /*7dd0*/  LDG.E.U16 R2, [R26.64] ;  /* 0x000000061a027981 */ /* 0x0042a8000c1e1500 */
[----:B-1----:R1:W3:Y:S04]  /*7de0*/  LDG.E.U16 R27, [R4.64] ;  /* 0x00000006041b7981 */ /* 0x0022e8000c1e1500 */
[----:B----4-:R-:W-:Y:S04]  /*7df0*/  STL [R1+0x1260], R0 ;  /* 0x0012600001007387 */ /* 0x010fe80000100800 */
[----:B--2---:R-:W-:Y:S04]  /*7e00*/  STL [R1+0x1264], R2 ;  /* 0x0012640201007387 */ /* 0x004fe80000100800 */
[----:B------:R2:W-:Y:S04]  /*7e10*/  STL [R1+0x1268], R18 ;  /* 0x0012681201007387 */ /* 0x0005e80000100800 */
[----:B--2---:R-:W2:Y:S04]  /*7e20*/  LDL.LU R18, [R1+0x168] ;  /* 0x0001680001127983 */ /* 0x004ea80000300800 */
[----:B0-----:R-:W0:Y:S04]  /*7e30*/  S2R R29, SR_TID.X ;  /* 0x00000000001d7919 */ /* 0x001e280000002100 */
[----:B--2---:R2:W-:Y:S04]  /*7e40*/  STL [R1+0x1288], R18 ;  /* 0x0012881201007387 */ /* 0x0045e80000100800 */
[----:B--2---:R-:W2:Y:S04]  /*7e50*/  LDL.LU R18, [R1+0x1e8] ;  /* 0x0001e80001127983 */ /* 0x004ea80000300800 */
[----:B------:R-:W4:Y:S04]  /*7e60*/  LDL.LU R2, [R1+0x88] ;  /* 0x0000880001027983 */ /* 0x000f280000300800 */
[----:B------:R-:W3:Y:S04]  /*7e70*/  LDL.LU R0, [R1+0x78] ;  /* 0x0000780001007983 */ /* 0x000ee80000300800 */
[----:B------:R-:W3:Y:S04]  /*7e80*/  LDL.LU R3, [R1+0x68] ;  /* 0x0000680001037983 */ /* 0x000ee80000300800 */
[----:B-----5:R5:W-:Y:S04]  /*7e90*/  STL [R1+0x126c], R19 ;  /* 0x00126c1301007387 */ /* 0x020be80000100800 */
[----:B-1----:R-:W3:Y:S01]  /*7ea0*/  LDL.LU.64 R4, [R1+0x1290] ;  /* 0x0012900001047983 */ /* 0x002ee20000300a00 */
[----:B0-----:R-:W-:-:S03]  /*7eb0*/  LOP3.LUT R29, R29, 0x7f, RZ, 0xc0, !PT ;  /* 0x0000007f1d1d7812 */ /* 0x001fc600078ec0ff */
[----:B------:R-:W4:Y:S02]  /*7ec0*/  LDL.LU R17, [R1+0x178] ;  /* 0x0001780001117983 */ /* 0x000f240000300800 */
[----:B------:R-:W-:Y:S02]  /*7ed0*/  IMAD.SHL.U32 R29, R29, 0x2, RZ ;  /* 0x000000021d1d7824 */ /* 0x000fe400078e00ff */
[----:B------:R-:W4:Y:S04]  /*7ee0*/  LDL.LU R15, [R1+0x184] ;  /* 0x00018400010f7983 */ /* 0x000f280000300800 */
[----:B------:R-:W4:Y:S04]  /*7ef0*/  LDL.LU R13, [R1+0x19c] ;  /* 0x00019c00010d7983 */ /* 0x000f280000300800 */
[----:B------:R-:W4:Y:S04]  /*7f00*/  LDL.LU R11, [R1+0x1a8] ;  /* 0x0001a800010b7983 */ /* 0x000f280000300800 */
[----:B------:R-:W4:Y:S01]  /*7f10*/  LDL.LU R26, [R1+0x58] ;  /* 0x00005800011a7983 */ /* 0x000f220000300800 */
[----:B-----5:R-:W-:-:S03]  /*7f20*/  LOP3.LUT R19, R29, 0x60, RZ, 0x3c, !PT ;  /* 0x000000601d137812 */ /* 0x020fc600078e3cff */
[----:B------:R-:W5:Y:S04]  /*7f30*/  LDL.LU R20, [R1+0x38] ;  /* 0x0000380001147983 */ /* 0x000f680000300800 */
[----:B------:R-:W4:Y:S04]  /*7f40*/  LDL.LU R22, [R1+0x28] ;  /* 0x0000280001167983 */ /* 0x000f280000300800 */
[----:B------:R-:W4:Y:S04]  /*7f50*/  LDL.LU R24, [R1+0x18] ;  /* 0x0000180001187983 */ /* 0x000f280000300800 */
[----:B------:R-:W4:Y:S04]  /*7f60*/  LDL.LU R28, [R1+0xc] ;  /* 0x00000c00011c7983 */ /* 0x000f280000300800 */
[----:B------:R-:W4:Y:S04]  /*7f70*/  LDL.LU R29, [R1+0x8] ;  /* 0x00000800011d7983 */ /* 0x000f280000300800 */
[----:B------:R-:W4:Y:S04]  /*7f80*/  LDL.LU R9, [R1+0x1c4] ;  /* 0x0001c40001097983 */ /* 0x000f280000300800 */
[----:B------:R-:W4:Y:S04]  /*7f90*/  LDL.LU R7, [R1+0x1d0] ;  /* 0x0001d00001077983 */ /* 0x000f280000300800 */
[----:B--2---:R0:W-:Y:S04]  /*7fa0*/  STS.U16 [R19+0x4600], R18 ;  /* 0x0046001213007388 */ /* 0x0041e80000000400 */
[----:B---3--:R1:W2:Y:S04]  /*7fb0*/  LDG.E.U16 R4, [R4.64] ;  /* 0x0000000604047981 */ /* 0x0082a8000c1e1500 */
[----:B-1----:R-:W3:Y:S04]  /*7fc0*/  LDL.LU R5, [R1+0x48] ;  /* 0x0000480001057983 */ /* 0x002ee80000300800 */
[----:B0-----:R-:W2:Y:S04]  /*7fd0*/  LDL.LU R18, [R1+0x1288] ;  /* 0x0012880001127983 */ /* 0x001ea80000300800 */
[----:B----4-:R-:W-:Y:S04]  /*7fe0*/  STS.U16 [R19+0x4e00], R7 ;  /* 0x004e000713007388 */ /* 0x010fe80000000400 */
[----:B------:R-:W-:Y:S04]  /*7ff0*/  STS.U16 [R19+0x5600], R9 ;  /* 0x0056000913007388 */ /* 0x000fe80000000400 */
[----:B------:R-:W-:Y:S04]  /*8000*/  STS.U16 [R19+0x5e00], R11 ;  /* 0x005e000b13007388 */ /* 0x000fe80000000400 */
[----:B------:R-:W-:Y:S04]  /*8010*/  STS.U16 [R19+0x6600], R13 ;  /* 0x0066000d13007388 */ /* 0x000fe80000000400 */
[----:B------:R-:W-:Y:S04]  /*8020*/  STS.U16 [R19+0x6e00], R15 ;  /* 0x006e000f13007388 */ /* 0x000fe80000000400 */
[----:B------:R-:W-:Y:S04]  /*8030*/  STS.U16 [R19+0x7600], R17 ;  /* 0x0076001113007388 */ /* 0x000fe80000000400 */
[----:B--2---:R0:W-:Y:S04]  /*8040*/  STS.U16 [R19+0x7e00], R18 ;  /* 0x007e001213007388 */ /* 0x0041e80000000400 */
[----:B------:R1:W-:Y:S04]  /*8050*/  STS.U16 [R19+0x8600], R2 ;  /* 0x0086000213007388 */ /* 0x0003e80000000400 */
[----:B------:R2:W-:Y:S04]  /*8060*/  STS.U16 [R19+0x8e00], R0 ;  /* 0x008e000013007388 */ /* 0x0005e80000000400 */
[----:B0-----:R-:W4:Y:S04]  /*8070*/  LDL.LU R18, [R1+0x350] ;  /* 0x0003500001127983 */ /* 0x001f280000300800 */
[----:B-1----:R-:W4:Y:S04]  /*8080*/  LDL.LU R2, [R1+0x334] ;  /* 0x0003340001027983 */ /* 0x002f280000300800 */
[----:B------:R0:W-:Y:S04]  /*8090*/  STS.U16 [R19+0x9600], R3 ;  /* 0x0096000313007388 */ /* 0x0001e80000000400 */
[----:B--2---:R-:W2:Y:S04]  /*80a0*/  LDL.LU R0, [R1+0x314] ;  /* 0x0003140001007983 */ /* 0x004ea80000300800 */
[----:B0-----:R-:W2:Y:S04]  /*80b0*/  LDL.LU R3, [R1+0x2f8] ;  /* 0x0002f80001037983 */ /* 0x001ea80000300800 */
[----:B------:R-:W2:Y:S04]  /*80c0*/  LDL.LU R7, [R1+0xb8] ;  /* 0x0000b80001077983 */ /* 0x000ea80000300800 */
[----:B------:R-:W2:Y:S04]  /*80d0*/  LDL.LU R9, [R1+0xb0] ;  /* 0x0000b00001097983 */ /* 0x000ea80000300800 */
[----:B------:R-:W2:Y:S04]  /*80e0*/  LDL.LU R11, [R1+0xa8] ;  /* 0x0000a800010b7983 */ /* 0x000ea80000300800 */
[----:B------:R-:W2:Y:S04]  /*80f0*/  LDL.LU R13, [R1+0xa0] ;  /* 0x0000a000010d7983 */ /* 0x000ea80000300800 */
[----:B------:R-:W2:Y:S04]  /*8100*/  LDL.LU R15, [R1+0x98] ;  /* 0x00009800010f7983 */ /* 0x000ea80000300800 */
[----:B------:R0:W-:Y:S04]  /*8110*/  STS.U16 [R19+0x9e00], R26 ;  /* 0x009e001a13007388 */ /* 0x0001e80000000400 */
[----:B------:R-:W2:Y:S04]  /*8120*/  LDL.LU R17, [R1+0x90] ;  /* 0x0000900001117983 */ /* 0x000ea80000300800 */
[----:B---3--:R-:W-:Y:S04]  /*8130*/  STS.U16 [R19+0xa600], R5 ;  /* 0x00a6000513007388 */ /* 0x008fe80000000400 */
[----:B0-----:R-:W3:Y:S04]  /*8140*/  LDL.LU R26, [R1+0x1284] ;  /* 0x00128400011a7983 */ /* 0x001ee80000300800 */
[----:B-----5:R0:W-:Y:S04]  /*8150*/  STS.U16 [R19+0xae00], R20 ;  /* 0x00ae001413007388 */ /* 0x0201e80000000400 */
[----:B------:R1:W-:Y:S04]  /*8160*/  STS.U16 [R19+0xb600], R22 ;  /* 0x00b6001613007388 */ /* 0x0003e80000000400 */
[----:B------:R5:W-:Y:S04]  /*8170*/  STS.U16 [R19+0xbe00], R24 ;  /* 0x00be001813007388 */ /* 0x000be80000000400 */
[----:B0-----:R-:W2:Y:S04]  /*8180*/  LDL.LU R20, [R1+0x1280] ;  /* 0x0012800001147983 */ /* 0x001ea80000300800 */
[----:B-1----:R-:W2:Y:S04]  /*8190*/  LDL.LU R22, [R1+0x127c] ;  /* 0x00127c0001167983 */ /* 0x002ea80000300800 */
[----:B-----5:R-:W5:Y:S04]  /*81a0*/  LDL.LU R24, [R1+0x1278] ;  /* 0x0012780001187983 */ /* 0x020f680000300800 */
[----:B------:R0:W-:Y:S04]  /*81b0*/  STS.U16 [R19+0xc600], R28 ;  /* 0x00c6001c13007388 */ /* 0x0001e80000000400 */
[----:B------:R1:W-:Y:S04]  /*81c0*/  STS.U16 [R19+0xce00], R29 ;  /* 0x00ce001d13007388 */ /* 0x0003e80000000400 */
[----:B0-----:R-:W2:Y:S04]  /*81d0*/  LDL.LU R28, [R1+0x1274] ;  /* 0x00127400011c7983 */ /* 0x001ea80000300800 */
[----:B-1----:R-:W2:Y:S04]  /*81e0*/  LDL.LU R29, [R1+0x1270] ;  /* 0x00127000011d7983 */ /* 0x002ea80000300800 */
[----:B------:R-:W0:Y:S02]  /*81f0*/  S2R R5, SR_TID.X ;  /* 0x0000000000057919 */ /* 0x000e240000002100 */
[----:B0-----:R-:W-:-:S04]  /*8200*/  LOP3.LUT R5, R5, 0x7f, RZ, 0xc0, !PT ;  /* 0x0000007f05057812 */ /* 0x001fc800078ec0ff */
[----:B------:R-:W-:-:S04]  /*8210*/  SHF.L.U32 R5, R5, 0x1, RZ ;  /* 0x0000000105057819 */ /* 0x000fc800000006ff */
[----:B------:R-:W-:Y:S01]  /*8220*/  LOP3.LUT R5, R5, 0x70, RZ, 0x3c, !PT ;  /* 0x0000007005057812 */ /* 0x000fe200078e3cff */
[----:B--2---:R0:W-:Y:S04]  /*8230*/  STS.U16 [R19+0xd600], R29 ;  /* 0x00d6001d13007388 */ /* 0x0041e80000000400 */
[----:B------:R1:W-:Y:S04]  /*8240*/  STS.U16 [R19+0xde00], R28 ;  /* 0x00de001c13007388 */ /* 0x0003e80000000400 */
[----:B-----5:R2:W-:Y:S04]  /*8250*/  STS.U16 [R19+0xe600], R24 ;  /* 0x00e6001813007388 */ /* 0x0205e80000000400 */
[----:B0-----:R-:W5:Y:S04]  /*8260*/  LDL.LU R29, [R1+0xc0] ;  /* 0x0000c000011d7983 */ /* 0x001f680000300800 */
[----:B-1----:R-:W5:Y:S04]  /*8270*/  LDL.LU R28, [R1+0xc8] ;  /* 0x0000c800011c7983 */ /* 0x002f680000300800 */
[----:B--2---:R-:W2:Y:S04]  /*8280*/  LDL.LU R24, [R1+0x16c] ;  /* 0x00016c0001187983 */ /* 0x004ea80000300800 */
[----:B------:R0:W-:Y:S04]  /*8290*/  STS.U16 [R19+0xee00], R22 ;  /* 0x00ee001613007388 */ /* 0x0001e80000000400 */
[----:B------:R1:W-:Y:S04]  /*82a0*/  STS.U16 [R19+0xf600], R20 ;  /* 0x00f6001413007388 */ /* 0x0003e80000000400 */
[----:B---3--:R3:W-:Y:S04]  /*82b0*/  STS.U16 [R19+0xfe00], R26 ;  /* 0x00fe001a13007388 */ /* 0x0087e80000000400 */
[----:B0-----:R-:W2:Y:S04]  /*82c0*/  LDL.LU R22, [R1+0x18c] ;  /* 0x00018c0001167983 */ /* 0x001ea80000300800 */
[----:B-1----:R-:W2:Y:S04]  /*82d0*/  LDL.LU R20, [R1+0x1b8] ;  /* 0x0001b80001147983 */ /* 0x002ea80000300800 */
[----:B---3--:R-:W3:Y:S04]  /*82e0*/  LDL.LU R19, [R1+0x126c] ;  /* 0x00126c0001137983 */ /* 0x008ee80000300800 */
[----:B------:R-:W2:Y:S04]  /*82f0*/  LDL.LU R26, [R1+0x1e4] ;  /* 0x0001e400011a7983 */ /* 0x000ea80000300800 */
[----:B----4-:R0:W-:Y:S04]  /*8300*/  STS.U16 [R5+0x700], R18 ;  /* 0x0007001205007388 */ /* 0x0101e80000000400 */
[----:B------:R1:W-:Y:S04]  /*8310*/  STS.U16 [R5+0xf00], R2 ;  /* 0x000f000205007388 */ /* 0x0003e80000000400 */
[----:B------:R4:W-:Y:S04]  /*8320*/  STS.U16 [R5+0x1700], R0 ;  /* 0x0017000005007388 */ /* 0x0009e80000000400 */
[----:B0-----:R-:W3:Y:S04]  /*8330*/  LDL.LU R18, [R1+0x1268] ;  /* 0x0012680001127983 */ /* 0x001ee80000300800 */
[----:B-1----:R-:W3:Y:S04]  /*8340*/  LDL.LU R2, [R1+0x1264] ;  /* 0x0012640001027983 */ /* 0x002ee80000300800 */
[----:B----4-:R-:W4:Y:S04]  /*8350*/  LDL.LU R0, [R1+0x1260] ;  /* 0x0012600001007983 */ /* 0x010f280000300800 */
[----:B------:R0:W-:Y:S04]  /*8360*/  STS.U16 [R5+0x1f00], R3 ;  /* 0x001f000305007388 */ /* 0x0001e80000000400 */
[----:B0-----:R-:W3:Y:S04]  /*8370*/  LDL.LU R3, [R1+0x125c] ;  /* 0x00125c0001037983 */ /* 0x001ee80000300800 */
[----:B--2---:R-:W-:Y:S04]  /*8380*/  STS.U16 [R5+0x2700], R26 ;  /* 0x0027001a05007388 */ /* 0x004fe80000000400 */
[----:B------:R-:W-:Y:S04]  /*8390*/  STS.U16 [R5+0x2f00], R20 ;  /* 0x002f001405007388 */ /* 0x000fe80000000400 */
[----:B------:R-:W-:Y:S04]  /*83a0*/  STS.U16 [R5+0x3700], R22 ;  /* 0x0037001605007388 */ /* 0x000fe80000000400 */
[----:B------:R-:W-:Y:S04]  /*83b0*/  STS.U16 [R5+0x3f00], R24 ;  /* 0x003f001805007388 */ /* 0x000fe80000000400 */
        /* <DEDUP_REMOVED lines=8> */
[----:B---3--:R0:W-:Y:S04]  /*8440*/  STS.U16 [R5+0x8700], R3 ;  /* 0x0087000305007388 */ /* 0x0081e80000000400 */
[----:B----4-:R1:W-:Y:S04]  /*8450*/  STS.U16 [R5+0x8f00], R0 ;  /* 0x008f000005007388 */ /* 0x0103e80000000400 */
[----:B------:R2:W-:Y:S01]  /*8460*/  STS.U16 [R5+0x9700], R2 ;  /* 0x0097000205007388 */ /* 0x0005e20000000400 */
[----:B0-----:R-:W-:Y:S01]  /*8470*/  IMAD.MOV.U32 R3, RZ, RZ, -0x800000 ;  /* 0xff800000ff037424 */ /* 0x001fe200078e00ff */
[----:B-1----:R-:W-:Y:S01]  /*8480*/  MOV R0, 0xff800000 ;  /* 0xff80000000007802 */ /* 0x002fe20000000f00 */
[----:B--2---:R-:W-:-:S05]  /*8490*/  IMAD.MOV.U32 R2, RZ, RZ, 0x3f800000 ;  /* 0x3f800000ff027424 */ /* 0x004fca00078e00ff */
[----:B------:R0:W-:Y:S04]  /*84a0*/  STL [R1+0x934], R2 ;  /* 0x0009340201007387 */ /* 0x0001e80000100800 */
[----:B------:R-:W-:Y:S01]  /*84b0*/  STL [R1+0x770], R0 ;  /* 0x0007700001007387 */ /* 0x000fe20000100800 */
[----:B0-----:R-:W-:-:S03]  /*84c0*/  MOV R2, 0xff800000 ;  /* 0xff80000000027802 */ /* 0x001fc60000000f00 */
[----:B------:R-:W-:Y:S04]  /*84d0*/  STL [R1+0x76c], R3 ;  /* 0x00076c0301007387 */ /* 0x000fe80000100800 */
        /* <DEDUP_REMOVED lines=11> */
[----:B------:R0:W-:Y:S04]  /*8590*/  STL [R1+0x6f4], R3 ;  /* 0x0006f40301007387 */ /* 0x0001e80000100800 */
[----:B------:R1:W-:Y:S04]  /*85a0*/  STL [R1+0x6f0], R2 ;  /* 0x0006f00201007387 */ /* 0x0003e80000100800 */
[----:B------:R2:W-:Y:S01]  /*85b0*/  STL [R1+0x6ec], R0 ;  /* 0x0006ec0001007387 */ /* 0x0005e20000100800 */
[----:B0-----:R-:W-:Y:S01]  /*85c0*/  IMAD.MOV.U32 R3, RZ, RZ, 0x3f800000 ;  /* 0x3f800000ff037424 */ /* 0x001fe200078e00ff */
[----:B-1----:R-:W-:-:S04]  /*85d0*/  MOV R2, 0x3f800000 ;  /* 0x3f80000000027802 */ /* 0x002fc80000000f00 */
[----:B------:R-:W-:Y:S01]  /*85e0*/  STL [R1+0x938], R3 ;  /* 0x0009380301007387 */ /* 0x000fe20000100800 */
[----:B--2---:R-:W-:-:S03]  /*85f0*/  IMAD.MOV.U32 R0, RZ, RZ, 0x3f800000 ;  /* 0x3f800000ff007424 */ /* 0x004fc600078e00ff */
        /* <DEDUP_REMOVED lines=13> */
[----:B------:R-:W-:Y:S04]  /*86d0*/  STL [R1+0x580], RZ ;  /* 0x000580ff01007387 */ /* 0x000fe80000100800 */
[----:B------:R0:W-:Y:S04]  /*86e0*/  STL [R1+0x970], R0 ;  /* 0x0009700001007387 */ /* 0x0001e80000100800 */
[----:B------:R1:W-:Y:S04]  /*86f0*/  STL [R1+0x584], RZ ;  /* 0x000584ff01007387 */ /* 0x0003e80000100800 */
        /* <DEDUP_REMOVED lines=224> */
[----:B------:R-:W2:Y:S04]  /*9500*/  S2R R17, SR_CTAID.X ;  /* 0x0000000000117919 */ /* 0x000ea80000002500 */
        /* <DEDUP_REMOVED lines=17> */
[----:B------:R1:W-:Y:S04]  /*9620*/  STS.U16 [R5+0x9f00], R18 ;  /* 0x009f001205007388 */ /* 0x0003e80000000400 */
[----:B------:R1:W-:Y:S04]  /*9630*/  STL [R1+0x7ec], RZ ;  /* 0x0007ecff01007387 */ /* 0x0003e80000100800 */
[----:B------:R1:W-:Y:S04]  /*9640*/  STS.U16 [R5+0xa700], R19 ;  /* 0x00a7001305007388 */ /* 0x0003e80000000400 */
[----:B------:R1:W-:Y:S04]  /*9650*/  STL [R1+0x860], RZ ;  /* 0x000860ff01007387 */ /* 0x0003e80000100800 */
[----:B------:R1:W-:Y:S04]  /*9660*/  STS.U16 [R5+0xaf00], R21 ;  /* 0x00af001505007388 */ /* 0x0003e80000000400 */
[----:B------:R1:W-:Y:S01]  /*9670*/  STL [R1+0x864], RZ ;  /* 0x000864ff01007387 */ /* 0x0003e20000100800 */
[----:B--2---:R-:W-:-:S03]  /*9680*/  SHF.L.U32 R17, R17, 0x7, RZ ;  /* 0x0000000711117819 */ /* 0x004fc600000006ff */
[----:B------:R1:W-:Y:S04]  /*9690*/  STS.U16 [R5+0xb700], R23 ;  /* 0x00b7001705007388 */ /* 0x0003e80000000400 */
[----:B------:R1:W-:Y:S04]  /*96a0*/  STL [R1+0x868], RZ ;  /* 0x000868ff01007387 */ /* 0x0003e80000100800 */
[----:B------:R1:W-:Y:S04]  /*96b0*/  STS.U16 [R5+0xbf00], R25 ;  /* 0x00bf001905007388 */ /* 0x0003e80000000400 */
[----:B------:R1:W-:Y:S04]  /*96c0*/  STL [R1+0x86c], RZ ;  /* 0x00086cff01007387 */ /* 0x0003e80000100800 */
[----:B------:R1:W-:Y:S04]  /*96d0*/  STS.U16 [R5+0xc700], R27 ;  /* 0x00c7001b05007388 */ /* 0x0003e80000000400 */
[----:B------:R1:W-:Y:S04]  /*96e0*/  STL [R1+0x870], RZ ;  /* 0x000870ff01007387 */ /* 0x0003e80000100800 */
[----:B------:R1:W-:Y:S04]  /*96f0*/  STS.U16 [R5+0xcf00], R16 ;  /* 0x00cf001005007388 */ /* 0x0003e80000000400 */
[----:B------:R1:W-:Y:S04]  /*9700*/  STL [R1+0x874], RZ ;  /* 0x000874ff01007387 */ /* 0x0003e80000100800 */
[----:B------:R1:W-:Y:S04]  /*9710*/  STS.U16 [R5+0xd700], R14 ;  /* 0x00d7000e05007388 */ /* 0x0003e80000000400 */
[----:B------:R1:W-:Y:S01]  /*9720*/  STL [R1+0x878], RZ ;  /* 0x000878ff01007387 */ /* 0x0003e20000100800 */
[----:B0-----:R-:W-:-:S03]  /*9730*/  IADD3 R0, R17, 0x80, RZ ;  /* 0x0000008011007810 */ /* 0x001fc60007ffe0ff */
        /* <DEDUP_REMOVED lines=9> */
[----:B------:R-:W0:Y:S04]  /*97d0*/  S2R R17, SR_TID.X ;  /* 0x0000000000117919 */ /* 0x000e280000002100 */
[----:B------:R1:W-:Y:S01]  /*97e0*/  STL [R1+0x85c], RZ ;  /* 0x00085cff01007387 */ /* 0x0003e20000100800 */
[----:B------:R-:W-:-:S13]  /*97f0*/  ISETP.GE.AND P0, PT, R0, 0x1, PT ;  /* 0x000000010000780c */ /* 0x000fda0003f06270 */
[----:B------:R-:W-:Y:S05]  /*9800*/  @!P0 BRA `(.L_x_0) ;  /* 0x000360d000008947 */ /* 0x000fea0003800000 */
[----:B01----:R-:W-:Y:S01]  /*9810*/  SHF.R.U32.HI R2, RZ, 0x6, R17 ;  /* 0x00000006ff027819 */ /* 0x003fe20000011611 */
[----:B------:R-:W-:-:S03]  /*9820*/  IMAD.MOV.U32 R0, RZ, RZ, c[0x0][0x1b8] ;  /* 0x00006e00ff007624 */ /* 0x000fc600078e00ff */
[----:B------:R-:W-:-:S05]  /*9830*/  SGXT.U32 R2, R2, 0x1 ;  /* 0x000000010202781a */ /* 0x000fca0000000000 */
[----:B------:R-:W-:-:S05]  /*9840*/  IMAD R2, R2, c[0x0][0x1b8], RZ ;  /* 0x00006e0002027a24 */ /* 0x000fca00078e02ff */
[----:B------:R-:W-:-:S05]  /*9850*/  LEA R3, R0, R2, 0x1 ;  /* 0x0000000200037211 */ /* 0x000fca00078e08ff */
[----:B------:R-:W-:-:S05]  /*9860*/  IMAD R3, R0, 0x2, R3 ;  /* 0x0000000200037824 */ /* 0x000fca00078e0203 */
[----:B------:R-:W-:-:S05]  /*9870*/  LEA R3, R0, R3, 0x1 ;  /* 0x0000000300037211 */ /* 0x000fca00078e08ff */
[----:B------:R-:W-:-:S05]  /*9880*/  IMAD R3, R0, 0x2, R3 ;  /* 0x0000000200037824 */ /* 0x000fca00078e0203 */
[----:B------:R0:W-:Y:S02]  /*9890*/  STL [R1], R3 ;  /* 0x0000000301007387 */ /* 0x0001e40000100800 */
[----:B0-----:R-:W-:-:S05]  /*98a0*/  LEA R3, R0, R3, 0x1 ;  /* 0x0000000300037211 */ /* 0x001fca00078e08ff */
[C---:B------:R-:W-:Y:S01]  /*98b0*/  IMAD R29, R0.reuse, 0x2, R3 ;  /* 0x00000002001d7824 */ /* 0x040fe200078e0203 */
[----:B------:R0:W-:Y:S04]  /*98c0*/  STL [R1+0x54], R3 ;  /* 0x0000540301007387 */ /* 0x0001e80000100800 */
[----:B------:R-:W-:-:S05]  /*98d0*/  LEA R28, R0, R29, 0x1 ;  /* 0x0000001d001c7211 */ /* 0x000fca00078e08ff */
[----:B------:R-:W-:Y:S01]  /*98e0*/  STL.64 [R1+0x1308], R28 ;  /* 0x0013081c01007387 */ /* 0x000fe20000100a00 */
[----:B0-----:R-:W-:-:S05]  /*98f0*/  IMAD R3, R0, 0x2, R28 ;  /* 0x0000000200037824 */ /* 0x001fca00078e021c */
[C---:B------:R-:W-:Y:S01]  /*9900*/  LEA R4, R0.reuse, R3, 0x1 ;  /* 0x0000000300047211 */ /* 0x040fe200078e08ff */
[----:B------:R-:W-:Y:S04]  /*9910*/  STL.64 [R1+0x1310], R2 ;  /* 0x0013100201007387 */ /* 0x000fe80000100a00 */
[----:B------:R-:W-:-:S05]  /*9920*/  IMAD R5, R0, 0x2, R4 ;  /* 0x0000000200057824 */ /* 0x000fca00078e0204 */
[----:B------:R-:W-:-:S05]  /*9930*/  LEA R6, R0, R5, 0x1 ;  /* 0x0000000500067211 */ /* 0x000fca00078e08ff */
[----:B------:R-:W-:-:S05]  /*9940*/  IMAD R7, R0, 0x2, R6 ;  /* 0x0000000200077824 */ /* 0x000fca00078e0206 */
[C---:B------:R-:W-:Y:S01]  /*9950*/  LEA R8, R0.reuse, R7, 0x1 ;  /* 0x0000000700087211 */ /* 0x040fe200078e08ff */
[----:B------:R0:W-:Y:S04]  /*9960*/  STL.64 [R1+0x1300], R6 ;  /* 0x0013000601007387 */ /* 0x0001e80000100a00 */
[----:B------:R-:W-:-:S05]  /*9970*/  IMAD R9, R0, 0x2, R8 ;  /* 0x0000000200097824 */ /* 0x000fca00078e0208 */
[C---:B------:R-:W-:Y:S01]  /*9980*/  LEA R10, R0.reuse, R9, 0x1 ;  /* 0x00000009000a7211 */ /* 0x040fe200078e08ff */
[----:B------:R1:W-:Y:S04]  /*9990*/  STL.64 [R1+0x12f8], R8 ;  /* 0x0012f80801007387 */ /* 0x0003e80000100a00 */
[C---:B------:R-:W-:Y:S01]  /*99a0*/  IMAD R11, R0.reuse, 0x2, R10 ;  /* 0x00000002000b7824 */ /* 0x040fe200078e020a */
[----:B0-----:R-:W0:Y:S04]  /*99b0*/  S2R R6, SR_TID.X ;  /* 0x0000000000067919 */ /* 0x001e280000002100 */
[----:B------:R-:W-:-:S05]  /*99c0*/  LEA R12, R0, R11, 0x1 ;  /* 0x0000000b000c7211 */ /* 0x000fca00078e08ff */
[----:B------:R-:W-:-:S05]  /*99d0*/  IMAD R13, R0, 0x2, R12 ;  /* 0x00000002000d7824 */ /* 0x000fca00078e020c */
[C---:B------:R-:W-:Y:S01]  /*99e0*/  LEA R14, R0.reuse, R13, 0x1 ;  /* 0x0000000d000e7211 */ /* 0x040fe200078e08ff */
[----:B------:R-:W-:Y:S04]  /*99f0*/  STL.64 [R1+0x12e8], R12 ;  /* 0x0012e80c01007387 */ /* 0x000fe80000100a00 */
[----:B------:R-:W-:-:S05]  /*9a00*/  IMAD R15, R0, 0x2, R14 ;  /* 0x00000002000f7824 */ /* 0x000fca00078e020e */
[----:B------:R-:W-:Y:S01]  /*9a10*/  LEA R16, R0, R15, 0x1 ;  /* 0x0000000f00107211 */ /* 0x000fe200078e08ff */
[----:B------:R2:W-:Y:S01]  /*9a20*/  STL.64 [R1+0x12e0], R14 ;  /* 0x0012e00e01007387 */ /* 0x0005e20000100a00 */
[C---:B0-----:R-:W-:Y:S02]  /*9a30*/  LOP3.LUT R29, R6.reuse, 0x3f, RZ, 0xc0, !PT ;  /* 0x0000003f061d7812 */ /* 0x041fe400078ec0ff */
[----:B------:R-:W-:Y:S01]  /*9a40*/  LOP3.LUT P0, RZ, R6, 0x40, RZ, 0xc0, !PT ;  /* 0x0000004006ff7812 */ /* 0x000fe2000780c0ff */
[----:B------:R-:W-:Y:S01]  /*9a50*/  IMAD R17, R0, 0x2, R16 ;  /* 0x0000000200117824 */ /* 0x000fe200078e0210 */
[----:B------:R-:W-:Y:S01]  /*9a60*/  LOP3.LUT R7, R6, 0x7, RZ, 0xc0, !PT ;  /* 0x0000000706077812 */ /* 0x000fe200078ec0ff */
[----:B------:R-:W-:Y:S01]  /*9a70*/  IMAD.SHL.U32 R27, R29, 0x2, RZ ;  /* 0x000000021d1b7824 */ /* 0x000fe200078e00ff */
[----:B------:R-:W-:Y:S02]  /*9a80*/  SEL R26, RZ, 0x90, !P0 ;  /* 0x00000090ff1a7807 */ /* 0x000fe40004000000 */
[----:B------:R-:W-:Y:S01]  /*9a90*/  LEA R18, R0, R17, 0x1 ;  /* 0x0000001100127211 */ /* 0x000fe200078e08ff */
[----:B------:R0:W-:Y:S01]  /*9aa0*/  STL.64 [R1+0x12f0], R16 ;  /* 0x0012f01001007387 */ /* 0x0001e20000100a00 */
[----:B-1----:R-:W-:Y:S01]  /*9ab0*/  LOP3.LUT R8, R26, R27, RZ, 0x3c, !PT ;  /* 0x0000001b1a087212 */ /* 0x002fe200078e3cff */
[----:B------:R-:W-:Y:S01]  /*9ac0*/  IMAD R2, R7, 0x110, RZ ;  /* 0x0000011007027824 */ /* 0x000fe200078e02ff */
[----:B------:R-:W-:Y:S01]  /*9ad0*/  SHF.L.U32 R9, R6, 0x7, RZ ;  /* 0x0000000706097819 */ /* 0x000fe200000006ff */
[----:B------:R-:W-:-:S02]  /*9ae0*/  IMAD R19, R0, 0x2, R18 ;  /* 0x0000000200137824 */ /* 0x000fc400078e0212 */
[----:B------:R-:W-:Y:S02]  /*9af0*/  IMAD.SHL.U32 R27, R6, 0x2, RZ ;  /* 0x00000002061b7824 */ /* 0x000fe400078e00ff */
[----:B------:R-:W-:Y:S01]  /*9b00*/  IMAD.SHL.U32 R26, R7, 0x10, RZ ;  /* 0x00000010071a7824 */ /* 0x000fe200078e00ff */
[----:B------:R-:W-:Y:S02]  /*9b10*/  LEA R20, R0, R19, 0x1 ;  /* 0x0000001300147211 */ /* 0x000fe400078e08ff */
[--C-:B--2---:R-:W-:Y:S02]  /*9b20*/  LOP3.LUT R15, R2, 0x10, R27.reuse, 0x78, !PT ;  /* 0x00000010020f7812 */ /* 0x104fe400078e781b */
[----:B0-----:R-:W-:Y:S01]  /*9b30*/  LOP3.LUT R17, R26, 0x30, R27, 0x78, !PT ;  /* 0x000000301a117812 */ /* 0x001fe200078e781b */
[----:B------:R-:W-:Y:S01]  /*9b40*/  IMAD R21, R0, 0x2, R20 ;  /* 0x0000000200157824 */ /* 0x000fe200078e0214 */
[----:B------:R-:W-:Y:S01]  /*9b50*/  LOP3.LUT R9, R26, 0x780, R9, 0xf8, !PT ;  /* 0x000007801a097812 */ /* 0x000fe200078ef809 */
[----:B------:R-:W-:-:S03]  /*9b60*/  IMAD.MOV.U32 R27, RZ, RZ, c[0x0][0x1a8] ;  /* 0x00006a00ff1b7624 */ /* 0x000fc600078e00ff */
[C---:B------:R-:W-:Y:S01]  /*9b70*/  LEA R22, R0.reuse, R21, 0x1 ;  /* 0x0000001500167211 */ /* 0x040fe200078e08ff */
[----:B------:R-:W-:Y:S04]  /*9b80*/  STL.64 [R1+0x12c8], R20 ;  /* 0x0012c81401007387 */ /* 0x000fe80000100a00 */
[----:B------:R-:W-:-:S05]  /*9b90*/  IMAD R23, R0, 0x2, R22 ;  /* 0x0000000200177824 */ /* 0x000fca00078e0216 */
[C---:B------:R-:W-:Y:S01]  /*9ba0*/  LEA R24, R0.reuse, R23, 0x1 ;  /* 0x0000001700187211 */ /* 0x040fe200078e08ff */
[----:B------:R0:W-:Y:S04]  /*9bb0*/  STL.64 [R1+0x12d0], R22 ;  /* 0x0012d01601007387 */ /* 0x0001e80000100a00 */
[----:B------:R-:W-:-:S05]  /*9bc0*/  IMAD R25, R0, 0x2, R24 ;  /* 0x0000000200197824 */ /* 0x000fca00078e0218 */
[C---:B------:R-:W-:Y:S01]  /*9bd0*/  LEA R28, R0.reuse, R25, 0x1 ;  /* 0x00000019001c7211 */ /* 0x040fe200078e08ff */
[----:B------:R-:W-:Y:S01]  /*9be0*/  STL.64 [R1+0x12c0], R24 ;  /* 0x0012c01801007387 */ /* 0x000fe20000100a00 */
[----:B0-----:R-:W-:Y:S02]  /*9bf0*/  IMAD R22, R29, c[0x0][0x1b4], RZ ;  /* 0x00006d001d167a24 */ /* 0x001fe400078e02ff */
[C---:B------:R-:W-:Y:S01]  /*9c00*/  LEA R3, R0.reuse, R28, 0x1 ;  /* 0x0000001c00037211 */ /* 0x040fe200078e08ff */
[----:B------:R0:W-:Y:S04]  /*9c10*/  STL [R1+0xc], R28 ;  /* 0x00000c1c01007387 */ /* 0x0001e80000100800 */
[----:B------:R-:W-:Y:S04]  /*9c20*/  STL [R1+0x8], R3 ;  /* 0x0000080301007387 */ /* 0x000fe80000100800 */
[----:B------:R1:W-:Y:S04]  /*9c30*/  STL [R1+0x6c0], R8 ;  /* 0x0006c00801007387 */ /* 0x0003e80000100800 */
[----:B0-----:R-:W0:Y:S01]  /*9c40*/  S2R R28, SR_CTAID.Y ;  /* 0x00000000001c7919 */ /* 0x001e220000002600 */
[----:B-1----:R-:W-:-:S03]  /*9c50*/  LEA R8, R0, R3, 0x1 ;  /* 0x0000000300087211 */ /* 0x002fc600078e08ff */
[----:B------:R-:W1:Y:S02]  /*9c60*/  S2R R3, SR_TID.X ;  /* 0x0000000000037919 */ /* 0x000e640000002100 */
[----:B------:R-:W-:-:S05]  /*9c70*/  IMAD R2, R0, 0x2, R8 ;  /* 0x0000000200027824 */ /* 0x000fca00078e0208 */
[----:B------:R2:W-:Y:S01]  /*9c80*/  STL [R1+0x28], R2 ;  /* 0x0000280201007387 */ /* 0x0005e20000100800 */
[----:B0-----:R-:W-:Y:S01]  /*9c90*/  IMAD R26, R28, c[0x0][0x1a0], RZ ;  /* 0x000068001c1a7a24 */ /* 0x001fe200078e02ff */
[----:B--2---:R-:W-:Y:S01]  /*9ca0*/  LEA R2, R0, R2, 0x1 ;  /* 0x0000000200027211 */ /* 0x004fe200078e08ff */
[----:B------:R-:W-:-:S03]  /*9cb0*/  IMAD R14, R28, c[0x0][0x1b0], RZ ;  /* 0x00006c001c0e7a24 */ /* 0x000fc600078e02ff */
[----:B------:R-:W-:Y:S01]  /*9cc0*/  LEA R9, R0, R2, 0x1 ;  /* 0x0000000200097211 */ /* 0x000fe200078e08ff */
[----:B------:R0:W-:Y:S01]  /*9cd0*/  STL [R1+0x24], R2 ;  /* 0x0000240201007387 */ /* 0x0001e20000100800 */
[----:B-1----:R-:W-:Y:S02]  /*9ce0*/  LOP3.LUT R3, R3, 0x7f, RZ, 0xc0, !PT ;  /* 0x0000007f03037812 */ /* 0x002fe400078ec0ff */
[----:B------:R-:W-:Y:S02]  /*9cf0*/  SHF.L.U32 R20, R14, 0x1, RZ ;  /* 0x000000010e147819 */ /* 0x000fe400000006ff */
[----:B------:R-:W-:Y:S01]  /*9d00*/  LEA R12, R0, R9, 0x1 ;  /* 0x00000009000c7211 */ /* 0x000fe200078e08ff */
[----:B------:R-:W-:Y:S01]  /*9d10*/  IMAD R21, R3, c[0x0][0x1a8], RZ ;  /* 0x00006a0003157a24 */ /* 0x000fe200078e02ff */
[----:B0-----:R-:W-:-:S03]  /*9d20*/  LOP3.LUT R2, R6, 0x10, RZ, 0xc0, !PT ;  /* 0x0000001006027812 */ /* 0x001fc600078ec0ff */
[----:B------:R-:W-:Y:S01]  /*9d30*/  IMAD R13, R27, 0x80, R21 ;  /* 0x000000801b0d7824 */ /* 0x000fe200078e0215 */
[----:B------:R-:W-:Y:S01]  /*9d40*/  LEA R27, P0, R26, c[0x0][0x168], 0x1 ;  /* 0x00005a001a1b7a11 */ /* 0x000fe200078008ff */
[----:B------:R-:W-:Y:S02]  /*9d50*/  IMAD R24, R0, 0x2, R12 ;  /* 0x0000000200187824 */ /* 0x000fe400078e020c */
[----:B------:R-:W-:Y:S01]  /*9d60*/  IMAD.SHL.U32 R16, R2, 0x80, RZ ;  /* 0x0000008002107824 */ /* 0x000fe200078e00ff */
[----:B------:R-:W-:Y:S02]  /*9d70*/  LEA.HI.X.SX32 R26, R26, c[0x0][0x16c], 0x1, P0 ;  /* 0x00005b001a1a7a11 */ /* 0x000fe400000f0eff */
[-C--:B------:R-:W-:Y:S02]  /*9d80*/  LEA R2, P0, R21, R27.reuse, 0x1 ;  /* 0x0000001b15027211 */ /* 0x080fe400078008ff */
[----:B------:R-:W-:Y:S01]  /*9d90*/  LEA R28, P1, R13, R27, 0x1 ;  /* 0x0000001b0d1c7211 */ /* 0x000fe200078208ff */
[----:B------:R-:W-:Y:S01]  /*9da0*/  IMAD.SHL.U32 R27, R22, 0x2, RZ ;  /* 0x00000002161b7824 */ /* 0x000fe200078e00ff */
[----:B------:R-:W-:-:S02]  /*9db0*/  LEA.HI.X.SX32 R3, R21, R26, 0x1, P0 ;  /* 0x0000001a15037211 */ /* 0x000fc400000f0eff */
[----:B------:R-:W-:-:S03]  /*9dc0*/  LEA R23, R0, R24, 0x1 ;  /* 0x0000001800177211 */ /* 0x000fc600078e08ff */
[----:B------:R0:W-:Y:S04]  /*9dd0*/  STL.64 [R1+0x6d8], R2 ;  /* 0x0006d80201007387 */ /* 0x0001e80000100a00 */
[----:B0-----:R-:W2:Y:S01]  /*9de0*/  LDL.LU.64 R2, [R1+0x1310] ;  /* 0x0013100001027983 */ /* 0x001ea20000300a00 */
[----:B------:R-:W-:-:S03]  /*9df0*/  LEA.HI.X.SX32 R29, R13, R26, 0x1, P1 ;  /* 0x0000001a0d1d7211 */ /* 0x000fc600008f0eff */
[----:B------:R-:W3:Y:S04]  /*9e00*/  LDL.LU R21, [R1] ;  /* 0x0000000001157983 */ /* 0x000ee80000300800 */
[----:B------:R-:W4:Y:S01]  /*9e10*/  LDL.LU R13, [R1+0x54] ;  /* 0x00005400010d7983 */ /* 0x000f220000300800 */
[----:B------:R-:W-:Y:S01]  /*9e20*/  IADD3 R26, P0, P1, R27, c[0x0][0x170], R20 ;  /* 0x00005c001b1a7a10 */ /* 0x000fe2000791e014 */
[----:B------:R-:W-:Y:S01]  /*9e30*/  IMAD.SHL.U32 R27, R6, 0x4, RZ ;  /* 0x00000004061b7824 */ /* 0x000fe200078e00ff */
[----:B------:R-:W-:Y:S01]  /*9e40*/  LOP3.LUT R15, R15, R16, RZ, 0xfc, !PT ;  /* 0x000000100f0f7212 */ /* 0x000fe200078efcff */
[----:B------:R0:W-:Y:S01]  /*9e50*/  STL.64 [R1+0x6d0], R28 ;  /* 0x0006d01c01007387 */ /* 0x0001e20000100a00 */
[----:B------:R-:W-:Y:S01]  /*9e60*/  LEA R23, R0, R23, 0x1 ;  /* 0x0000001700177211 */ /* 0x000fe200078e08ff */
[----:B------:R-:W-:-:S03]  /*9e70*/  IMAD.HI R15, R14, 0x2, RZ ;  /* 0x000000020e0f7827 */ /* 0x000fc600078e02ff */
[----:B------:R-:W-:-:S04]  /*9e80*/  LEA R20, R0, R23, 0x1 ;  /* 0x0000001700147211 */ /* 0x000fc800078e08ff */
[C---:B------:R-:W-:Y:S01]  /*9e90*/  LEA R14, R0.reuse, R20, 0x1 ;  /* 0x00000014000e7211 */ /* 0x040fe200078e08ff */
[----:B0-----:R-:W0:Y:S04]  /*9ea0*/  S2R R29, SR_TID.X ;  /* 0x00000000001d7919 */ /* 0x001e280000002100 */
[----:B------:R-:W-:Y:S01]  /*9eb0*/  IMAD R14, R0, 0x2, R14 ;  /* 0x00000002000e7824 */ /* 0x000fe200078e020e */
[C---:B0-----:R-:W-:Y:S02]  /*9ec0*/  LOP3.LUT R28, R29.reuse, 0x60, RZ, 0xc0, !PT ;  /* 0x000000601d1c7812 */ /* 0x041fe400078ec0ff */
[----:B------:R-:W-:-:S03]  /*9ed0*/  LOP3.LUT R29, R29, 0x1c, RZ, 0xc0, !PT ;  /* 0x0000001c1d1d7812 */ /* 0x000fc600078ec0ff */
[----:B------:R-:W-:Y:S01]  /*9ee0*/  IMAD R16, R7, 0x4, R28 ;  /* 0x0000000407107824 */ /* 0x000fe200078e021c */
[----:B------:R-:W-:Y:S01]  /*9ef0*/  LOP3.LUT R7, R27, 0x7c, RZ, 0xc0, !PT ;  /* 0x0000007c1b077812 */ /* 0x000fe200078ec0ff */
[----:B------:R-:W-:-:S03]  /*9f00*/  IMAD.HI R27, R22, 0x2, RZ ;  /* 0x00000002161b7827 */ /* 0x000fc600078e02ff */
[----:B------:R-:W-:Y:S01]  /*9f10*/  LEA R7, R29, R7, 0x5 ;  /* 0x000000071d077211 */ /* 0x000fe200078e28ff */
[C---:B------:R-:W-:Y:S01]  /*9f20*/  IMAD.U32 R22, R16.reuse, 0x80, R17 ;  /* 0x0000008010167824 */ /* 0x040fe200078e0011 */
[----:B------:R-:W-:Y:S02]  /*9f30*/  LEA R16, R16, R17, 0x5 ;  /* 0x0000001110107211 */ /* 0x000fe400078e28ff */
[----:B------:R-:W-:Y:S02]  /*9f40*/  SHF.R.U32.HI R17, RZ, 0x1, R28 ;  /* 0x00000001ff117819 */ /* 0x000fe4000001161c */
[----:B------:R-:W-:Y:S01]  /*9f50*/  IADD3.X R27, R27, c[0x0][0x174], R15, P0, P1 ;  /* 0x00005d001b1b7a10 */ /* 0x000fe200007e240f */
[----:B------:R-:W-:Y:S01]  /*9f60*/  STL [R1+0x710], R22 ;  /* 0x0007101601007387 */ /* 0x000fe20000100800 */
[----:B------:R-:W-:-:S03]  /*9f70*/  LOP3.LUT R7, R7, R17, RZ, 0x3c, !PT ;  /* 0x0000001107077212 */ /* 0x000fc600078e3cff */
[----:B------:R0:W-:Y:S02]  /*9f80*/  STL [R1+0x70c], R16 ;  /* 0x00070c1001007387 */ /* 0x0001e40000100800 */
[----:B0-----:R-:W-:-:S04]  /*9f90*/  LEA R16, R0, R14, 0x1 ;  /* 0x0000000e00107211 */ /* 0x001fc800078e08ff */
[C---:B------:R-:W-:Y:S01]  /*9fa0*/  LEA R25, R0.reuse, R16, 0x1 ;  /* 0x0000001000197211 */ /* 0x040fe200078e08ff */
[----:B------:R0:W-:Y:S01]  /*9fb0*/  STL [R1+0x4c], R16 ;  /* 0x00004c1001007387 */ /* 0x0001e20000100800 */
[--C-:B--2---:R-:W-:Y:S01]  /*9fc0*/  IMAD R29, R0, 0x2, R2.reuse ;  /* 0x00000002001d7824 */ /* 0x104fe200078e0202 */
[-C--:B------:R-:W-:Y:S01]  /*9fd0*/  LEA R14, P0, R2, R26.reuse, 0x1 ;  /* 0x0000001a020e7211 */ /* 0x080fe200078008ff */
[C-C-:B------:R-:W-:Y:S02]  /*9fe0*/  IMAD R7, R0.reuse, 0x2, R2.reuse ;  /* 0x0000000200077824 */ /* 0x140fe400078e0202 */
[----:B------:R-:W-:Y:S01]  /*9ff0*/  IMAD R22, R0, 0x2, R2 ;  /* 0x0000000200167824 */ /* 0x000fe200078e0202 */
[----:B------:R-:W-:Y:S02]  /*a000*/  LEA R28, P1, R29, R26, 0x1 ;  /* 0x0000001a1d1c7211 */ /* 0x000fe400078208ff */
[----:B------:R-:W-:Y:S02]  /*a010*/  SHF.R.U32.HI R29, RZ, 0x6, R6 ;  /* 0x00000006ff1d7819 */ /* 0x000fe40000011606 */
[----:B------:R-:W-:-:S02]  /*a020*/  LEA.HI.X.SX32 R15, R2, R27, 0x1, P0 ;  /* 0x0000001b020f7211 */ /* 0x000fc400000f0eff */
[----:B------:R-:W-:Y:S02]  /*a030*/  SGXT.U32 R29, R29, 0x1 ;  /* 0x000000011d1d781a */ /* 0x000fe40000000000 */
[C---:B------:R-:W-:Y:S01]  /*a040*/  LEA R7, R0.reuse, R7, 0x1 ;  /* 0x0000000700077211 */ /* 0x040fe200078e08ff */
[----:B------:R1:W-:Y:S01]  /*a050*/  STL.64 [R1+0xda0], R14 ;  /* 0x000da00e01007387 */ /* 0x0003e20000100a00 */
[C---:B------:R-:W-:Y:S01]  /*a060*/  LEA R22, R0.reuse, R22, 0x1 ;  /* 0x0000001600167211 */ /* 0x040fe200078e08ff */
[----:B------:R-:W-:Y:S01]  /*a070*/  IMAD R29, R29, c[0x0][0x1b8], RZ ;  /* 0x00006e001d1d7a24 */ /* 0x000fe200078e02ff */
[C---:B------:R-:W-:Y:S01]  /*a080*/  LEA R6, R0.reuse, R25, 0x1 ;  /* 0x0000001900067211 */ /* 0x040fe200078e08ff */
[----:B------:R-:W-:Y:S01]  /*a090*/  IMAD R7, R0, 0x2, R7 ;  /* 0x0000000200077824 */ /* 0x000fe200078e0207 */
[----:B0-----:R-:W-:Y:S01]  /*a0a0*/  LEA R16, P0, R22, R26, 0x1 ;  /* 0x0000001a16107211 */ /* 0x001fe200078008ff */
[----:B------:R-:W-:-:S05]  /*a0b0*/  IMAD R29, R0, 0x2, R29 ;  /* 0x00000002001d7824 */ /* 0x000fca00078e021d */
[----:B------:R-:W-:Y:S02]  /*a0c0*/  LEA.HI.X.SX32 R29, R29, R27, 0x1, P1 ;  /* 0x0000001b1d1d7211 */ /* 0x000fe400008f0eff */
[----:B-1----:R-:W-:-:S03]  /*a0d0*/  LEA R14, P2, R7, R26, 0x1 ;  /* 0x0000001a070e7211 */ /* 0x002fc600078408ff */
[----:B------:R0:W-:Y:S04]  /*a0e0*/  STL.64 [R1+0xd98], R28 ;  /* 0x000d981c01007387 */ /* 0x0001e80000100a00 */
[----:B0-----:R-:W2:Y:S01]  /*a0f0*/  LDL.LU.64 R28, [R1+0x1308] ;  /* 0x00130800011c7983 */ /* 0x001ea20000300a00 */
[-C--:B------:R-:W-:Y:S01]  /*a100*/  LEA.HI.X.SX32 R17, R22, R27.reuse, 0x1, P0 ;  /* 0x0000001b16117211 */ /* 0x080fe200000f0eff */
[----:B------:R-:W-:Y:S01]  /*a110*/  IMAD R2, R0, 0x2, R6 ;  /* 0x0000000200027824 */ /* 0x000fe200078e0206 */
[----:B------:R-:W-:Y:S01]  /*a120*/  LEA.HI.X.SX32 R15, R7, R27, 0x1, P2 ;  /* 0x0000001b070f7211 */ /* 0x000fe200010f0eff */
[----:B------:R-:W-:Y:S04]  /*a130*/  STL [R1+0x64], R6 ;  /* 0x0000640601007387 */ /* 0x000fe80000100800 */
[----:B------:R3:W-:Y:S04]  /*a140*/  STL.64 [R1+0xd90], R16 ;  /* 0x000d901001007387 */ /* 0x0007e80000100a00 */
[----:B------:R4:W-:Y:S04]  /*a150*/  STL.64 [R1+0xd88], R14 ;  /* 0x000d880e01007387 */ /* 0x0009e80000100a00 */
[----:B------:R0:W-:Y:S01]  /*a160*/  STL [R1+0x60], R2 ;  /* 0x0000600201007387 */ /* 0x0001e20000100800 */
[----:B---3--:R-:W-:-:S04]  /*a170*/  LEA R16, P0, R21, R26, 0x1 ;  /* 0x0000001a15107211 */ /* 0x008fc800078008ff */
[-C--:B------:R-:W-:Y:S02]  /*a180*/  LEA.HI.X.SX32 R17, R21, R27.reuse, 0x1, P0 ;  /* 0x0000001b15117211 */ /* 0x080fe400000f0eff */
[C---:B----4-:R-:W-:Y:S02]  /*a190*/  LEA R14, P1, R13.reuse, R26, 0x1 ;  /* 0x0000001a0d0e7211 */ /* 0x050fe400078208ff */
[----:B0-----:R-:W-:Y:S01]  /*a1a0*/  LEA R2, R0, R2, 0x1 ;  /* 0x0000000200027211 */ /* 0x001fe200078e08ff */
[----:B------:R0:W-:Y:S01]  /*a1b0*/  STL.64 [R1+0xd80], R16 ;  /* 0x000d801001007387 */ /* 0x0001e20000100a00 */
[----:B------:R-:W-:-:S03]  /*a1c0*/  LEA.HI.X.SX32 R15, R13, R27, 0x1, P1 ;  /* 0x0000001b0d0f7211 */ /* 0x000fc600008f0eff */
[----:B------:R-:W-:-:S05]  /*a1d0*/  IMAD R21, R0, 0x2, R2 ;  /* 0x0000000200157824 */ /* 0x000fca00078e0202 */
[----:B------:R-:W-:Y:S02]  /*a1e0*/  LEA R22, R0, R21, 0x1 ;  /* 0x0000001500167211 */ /* 0x000fe400078e08ff */
[----:B0-----:R-:W-:-:S04]  /*a1f0*/  LEA R16, P1, R3, R26, 0x1 ;  /* 0x0000001a03107211 */ /* 0x001fc800078208ff */
[----:B------:R-:W-:Y:S01]  /*a200*/  LEA.HI.X.SX32 R17, R3, R27, 0x1, P1 ;  /* 0x0000001b03117211 */ /* 0x000fe200008f0eff */
[----:B------:R-:W-:Y:S01]  /*a210*/  IMAD.MOV.U32 R3, RZ, RZ, R9 ;  /* 0x000000ffff037224 */ /* 0x000fe200078e0009 */
[----:B--2---:R-:W-:-:S04]  /*a220*/  LEA R6, P2, R29, R26, 0x1 ;  /* 0x0000001a1d067211 */ /* 0x004fc800078408ff */
[----:B------:R-:W-:-:S05]  /*a230*/  LEA.HI.X.SX32 R7, R29, R27, 0x1, P2 ;  /* 0x0000001b1d077211 */ /* 0x000fca00010f0eff */
[----:B------:R0:W-:Y:S04]  /*a240*/  STL.64 [R1+0xd70], R6 ;  /* 0x000d700601007387 */ /* 0x0001e80000100a00 */
[----:B------:R1:W-:Y:S01]  /*a250*/  STL.64 [R1+0xd78], R14 ;  /* 0x000d780e01007387 */ /* 0x0003e20000100a00 */
[-C--:B0-----:R-:W-:Y:S02]  /*a260*/  LEA R6, P0, R28, R26.reuse, 0x1 ;  /* 0x0000001a1c067211 */ /* 0x081fe400078008ff */
[----:B-1----:R-:W-:Y:S02]  /*a270*/  LEA R14, P2, R4, R26, 0x1 ;  /* 0x0000001a040e7211 */ /* 0x002fe400078408ff */
[-C--:B------:R-:W-:Y:S02]  /*a280*/  LEA.HI.X.SX32 R7, R28, R27.reuse, 0x1, P0 ;  /* 0x0000001b1c077211 */ /* 0x080fe400000f0eff */
[----:B------:R-:W-:-:S02]  /*a290*/  LEA.HI.X.SX32 R15, R4, R27, 0x1, P2 ;  /* 0x0000001b040f7211 */ /* 0x000fc400010f0eff */
[----:B------:R-:W-:Y:S01]  /*a2a0*/  MOV R4, R8 ;  /* 0x0000000800047202 */ /* 0x000fe20000000f00 */
[----:B------:R0:W-:Y:S01]  /*a2b0*/  STL.64 [R1+0xd68], R6 ;  /* 0x000d680601007387 */ /* 0x0001e20000100a00 */
[----:B------:R-:W-:-:S04]  /*a2c0*/  LEA R8, P0, R5, R26, 0x1 ;  /* 0x0000001a05087211 */ /* 0x000fc800078008ff */
[----:B------:R-:W-:Y:S01]  /*a2d0*/  LEA.HI.X.SX32 R9, R5, R27, 0x1, P0 ;  /* 0x0000001b05097211 */ /* 0x000fe200000f0eff */
[----:B0-----:R-:W2:Y:S01]  /*a2e0*/  LDL.LU.64 R6, [R1+0x1300] ;  /* 0x0013000001067983 */ /* 0x001ea20000300a00 */
[----:B------:R-:W-:-:S03]  /*a2f0*/  IMAD R29, R0, 0x2, R22 ;  /* 0x00000002001d7824 */ /* 0x000fc600078e0216 */
[----:B------:R-:W-:Y:S02]  /*a300*/  STL.64 [R1+0xd60], R16 ;  /* 0x000d601001007387 */ /* 0x000fe40000100a00 */
[----:B------:R-:W-:Y:S02]  /*a310*/  LEA R2, R0, R29, 0x1 ;  /* 0x0000001d00027211 */ /* 0x000fe400078e08ff */
[----:B------:R-:W-:Y:S04]  /*a320*/  STL.64 [R1+0xd58], R14 ;  /* 0x000d580e01007387 */ /* 0x000fe80000100a00 */
[----:B------:R0:W-:Y:S04]  /*a330*/  STL.64 [R1+0xd50], R8 ;  /* 0x000d500801007387 */ /* 0x0001e80000100a00 */
[----:B0-----:R-:W3:Y:S01]  /*a340*/  LDL.LU.64 R8, [R1+0x12f8] ;  /* 0x0012f80001087983 */ /* 0x001ee20000300a00 */
[----:B--2---:R-:W-:-:S02]  /*a350*/  LEA R16, P1, R6, R26, 0x1 ;  /* 0x0000001a06107211 */ /* 0x004fc400078208ff */
[CC--:B------:R-:W-:Y:S02]  /*a360*/  LEA R14, P2, R7.reuse, R26.reuse, 0x1 ;  /* 0x0000001a070e7211 */ /* 0x0c0fe400078408ff */
[-C--:B------:R-:W-:Y:S02]  /*a370*/  LEA.HI.X.SX32 R17, R6, R27.reuse, 0x1, P1 ;  /* 0x0000001b06117211 */ /* 0x080fe400008f0eff */
[----:B------:R-:W-:Y:S01]  /*a380*/  LEA.HI.X.SX32 R15, R7, R27, 0x1, P2 ;  /* 0x0000001b070f7211 */ /* 0x000fe200010f0eff */
[----:B------:R-:W-:Y:S02]  /*a390*/  IMAD.MOV.U32 R7, RZ, RZ, R12 ;  /* 0x000000ffff077224 */ /* 0x000fe400078e000c */
[----:B------:R3:W-:Y:S04]  /*a3a0*/  STL.64 [R1+0xd48], R16 ;  /* 0x000d481001007387 */ /* 0x0007e80000100a00 */
[----:B------:R0:W-:Y:S01]  /*a3b0*/  STL.64 [R1+0xd40], R14 ;  /* 0x000d400e01007387 */ /* 0x0001e20000100a00 */
[----:B---3--:R-:W-:-:S02]  /*a3c0*/  LEA R16, P0, R8, R26, 0x1 ;  /* 0x0000001a08107211 */ /* 0x008fc400078008ff */
[C---:B------:R-:W-:Y:S02]  /*a3d0*/  LEA R12, P1, R9.reuse, R26, 0x1 ;  /* 0x0000001a090c7211 */ /* 0x040fe400078208ff */
[-C--:B------:R-:W-:Y:S02]  /*a3e0*/  LEA.HI.X.SX32 R17, R8, R27.reuse, 0x1, P0 ;  /* 0x0000001b08117211 */ /* 0x080fe400000f0eff */
[----:B------:R-:W-:-:S03]  /*a3f0*/  LEA.HI.X.SX32 R13, R9, R27, 0x1, P1 ;  /* 0x0000001b090d7211 */ /* 0x000fc600008f0eff */
[----:B------:R1:W-:Y:S01]  /*a400*/  STL.64 [R1+0xd38], R16 ;  /* 0x000d381001007387 */ /* 0x0003e20000100a00 */
[----:B0-----:R-:W-:-:S04]  /*a410*/  LEA R14, P2, R10, R26, 0x1 ;  /* 0x0000001a0a0e7211 */ /* 0x001fc800078408ff */
[----:B------:R-:W-:Y:S01]  /*a420*/  LEA.HI.X.SX32 R15, R10, R27, 0x1, P2 ;  /* 0x0000001b0a0f7211 */ /* 0x000fe200010f0eff */
[----:B-1----:R-:W2:Y:S04]  /*a430*/  LDL.LU.64 R16, [R1+0x12f0] ;  /* 0x0012f00001107983 */ /* 0x002ea80000300a00 */
[----:B------:R0:W-:Y:S04]  /*a440*/  STL.64 [R1+0xd30], R12 ;  /* 0x000d300c01007387 */ /* 0x0001e80000100a00 */
[----:B0-----:R-:W3:Y:S04]  /*a450*/  LDL.LU.64 R12, [R1+0x12e8] ;  /* 0x0012e800010c7983 */ /* 0x001ee80000300a00 */
[----:B------:R0:W-:Y:S04]  /*a460*/  STL.64 [R1+0xd28], R14 ;  /* 0x000d280e01007387 */ /* 0x0001e80000100a00 */
[----:B0-----:R-:W4:Y:S01]  /*a470*/  LDL.LU.64 R14, [R1+0x12e0] ;  /* 0x0012e000010e7983 */ /* 0x001f220000300a00 */
[----:B------:R-:W-:-:S02]  /*a480*/  LEA R2, R0, R2, 0x1 ;  /* 0x0000000200027211 */ /* 0x000fc400078e08ff */
[----:B------:R-:W-:-:S03]  /*a490*/  LEA R28, R0, R20, 0x1 ;  /* 0x00000014001c7211 */ /* 0x000fc600078e08ff */
[C---:B------:R-:W-:Y:S02]  /*a4a0*/  IMAD R2, R0.reuse, 0x2, R2 ;  /* 0x0000000200027824 */ /* 0x040fe400078e0202 */
[C---:B------:R-:W-:Y:S01]  /*a4b0*/  IMAD R28, R0.reuse, 0x2, R28 ;  /* 0x00000002001c7824 */ /* 0x040fe200078e021c */
[----:B------:R-:W-:Y:S01]  /*a4c0*/  LEA R8, P0, R11, R26, 0x1 ;  /* 0x0000001a0b087211 */ /* 0x000fe200078008ff */
[----:B------:R-:W-:-:S03]  /*a4d0*/  IMAD R6, R0, 0x2, R2 ;  /* 0x0000000200067824 */ /* 0x000fc600078e0202 */
[----:B------:R0:W-:Y:S01]  /*a4e0*/  STL.64 [R1+0x12d8], R28 ;  /* 0x0012d81c01007387 */ /* 0x0001e20000100a00 */
[----:B------:R-:W-:Y:S02]  /*a4f0*/  MOV R5, R3 ;  /* 0x0000000300057202 */ /* 0x000fe40000000f00 */
[----:B------:R-:W-:-:S05]  /*a500*/  LEA.HI.X.SX32 R9, R11, R27, 0x1, P0 ;  /* 0x0000001b0b097211 */ /* 0x000fca00000f0eff */
[----:B------:R-:W-:Y:S01]  /*a510*/  STL.64 [R1+0xd20], R8 ;  /* 0x000d200801007387 */ /* 0x000fe20000100a00 */
[CC--:B---3--:R-:W-:Y:S02]  /*a520*/  LEA R2, P2, R13.reuse, R26.reuse, 0x1 ;  /* 0x0000001a0d027211 */ /* 0x0c8fe400078408ff */
[C---:B0-----:R-:W-:Y:S02]  /*a530*/  LEA R28, P1, R12.reuse, R26, 0x1 ;  /* 0x0000001a0c1c7211 */ /* 0x041fe400078208ff */
[-C--:B------:R-:W-:Y:S02]  /*a540*/  LEA.HI.X.SX32 R3, R13, R27.reuse, 0x1, P2 ;  /* 0x0000001b0d037211 */ /* 0x080fe400010f0eff */
[----:B------:R-:W-:-:S03]  /*a550*/  LEA.HI.X.SX32 R29, R12, R27, 0x1, P1 ;  /* 0x0000001b0c1d7211 */ /* 0x000fc600008f0eff */
[----:B------:R-:W-:Y:S04]  /*a560*/  STL.64 [R1+0xd10], R2 ;  /* 0x000d100201007387 */ /* 0x000fe80000100a00 */
[----:B------:R0:W-:Y:S01]  /*a570*/  STL.64 [R1+0xd18], R28 ;  /* 0x000d181c01007387 */ /* 0x0001e20000100a00 */
[----:B----4-:R-:W-:-:S04]  /*a580*/  LEA R12, P0, R14, R26, 0x1 ;  /* 0x0000001a0e0c7211 */ /* 0x010fc800078008ff */
[----:B------:R-:W-:Y:S02]  /*a590*/  LEA.HI.X.SX32 R13, R14, R27, 0x1, P0 ;  /* 0x0000001b0e0d7211 */ /* 0x000fe400000f0eff */
[----:B0-----:R-:W-:-:S04]  /*a5a0*/  LEA R28, P1, R15, R26, 0x1 ;  /* 0x0000001a0f1c7211 */ /* 0x001fc800078208ff */
[----:B------:R-:W-:Y:S01]  /*a5b0*/  LEA.HI.X.SX32 R29, R15, R27, 0x1, P1 ;  /* 0x0000001b0f1d7211 */ /* 0x000fe200008f0eff */
[----:B------:R-:W-:Y:S01]  /*a5c0*/  STL.64 [R1+0xd08], R12 ;  /* 0x000d080c01007387 */ /* 0x000fe20000100a00 */
[----:B--2---:R-:W-:-:S03]  /*a5d0*/  LEA R10, P2, R16, R26, 0x1 ;  /* 0x0000001a100a7211 */ /* 0x004fc600078408ff */
[----:B------:R0:W-:Y:S01]  /*a5e0*/  STL.64 [R1+0xd00], R28 ;  /* 0x000d001c01007387 */ /* 0x0001e20000100a00 */
[----:B------:R-:W-:Y:S02]  /*a5f0*/  LEA.HI.X.SX32 R11, R16, R27, 0x1, P2 ;  /* 0x0000001b100b7211 */ /* 0x000fe400010f0eff */
[----:B0-----:R-:W-:-:S04]  /*a600*/  LEA R28, P0, R17, R26, 0x1 ;  /* 0x0000001a111c7211 */ /* 0x001fc800078008ff */
[----:B------:R-:W-:Y:S01]  /*a610*/  LEA.HI.X.SX32 R29, R17, R27, 0x1, P0 ;  /* 0x0000001b111d7211 */ /* 0x000fe200000f0eff */
[----:B------:R0:W-:Y:S04]  /*a620*/  STL.64 [R1+0xcf8], R10 ;  /* 0x000cf80a01007387 */ /* 0x0001e80000100a00 */
[----:B------:R1:W-:Y:S01]  /*a630*/  STL.64 [R1+0xcf0], R28 ;  /* 0x000cf01c01007387 */ /* 0x0003e20000100a00 */
[----:B------:R-:W-:Y:S01]  /*a640*/  LEA R3, R0, R20, 0x1 ;  /* 0x0000001400037211 */ /* 0x000fe200078e08ff */
[----:B------:R-:W-:Y:S01]  /*a650*/  IMAD.MOV.U32 R15, RZ, RZ, R20 ;  /* 0x000000ffff0f7224 */ /* 0x000fe200078e0014 */
[-C--:B------:R-:W-:Y:S01]  /*a660*/  LEA R20, P2, R19, R26.reuse, 0x1 ;  /* 0x0000001a13147211 */ /* 0x080fe200078408ff */
[----:B0-----:R-:W-:Y:S01]  /*a670*/  IMAD.MOV.U32 R11, RZ, RZ, R22 ;  /* 0x000000ffff0b7224 */ /* 0x001fe200078e0016 */
[----:B------:R-:W-:Y:S01]  /*a680*/  LEA R22, P1, R18, R26, 0x1 ;  /* 0x0000001a12167211 */ /* 0x000fe200078208ff */
[----:B-1----:R-:W2:Y:S01]  /*a690*/  LDL.LU.64 R28, [R1+0x12d8] ;  /* 0x0012d800011c7983 */ /* 0x002ea20000300a00 */
[----:B------:R-:W-:-:S02]  /*a6a0*/  MOV R13, R23 ;  /* 0x00000017000d7202 */ /* 0x000fc40000000f00 */
[----:B------:R-:W-:Y:S02]  /*a6b0*/  LEA.HI.X.SX32 R23, R18, R27, 0x1, P1 ;  /* 0x0000001b12177211 */ /* 0x000fe400008f0eff */
[----:B------:R-:W-:Y:S02]  /*a6c0*/  MOV R10, R21 ;  /* 0x00000015000a7202 */ /* 0x000fe40000000f00 */
[----:B------:R-:W-:Y:S01]  /*a6d0*/  LEA.HI.X.SX32 R21, R19, R27, 0x1, P2 ;  /* 0x0000001b13157211 */ /* 0x000fe200010f0eff */
[----:B------:R0:W-:Y:S04]  /*a6e0*/  STL.64 [R1+0xce8], R22 ;  /* 0x000ce81601007387 */ /* 0x0001e80000100a00 */
[----:B0-----:R-:W3:Y:S04]  /*a6f0*/  LDL.LU.64 R22, [R1+0x12d0] ;  /* 0x0012d00001167983 */ /* 0x001ee80000300a00 */
[----:B------:R0:W-:Y:S04]  /*a700*/  STL.64 [R1+0xce0], R20 ;  /* 0x000ce01401007387 */ /* 0x0001e80000100a00 */
[----:B0-----:R-:W4:Y:S01]  /*a710*/  LDL.LU.64 R20, [R1+0x12c8] ;  /* 0x0012c80001147983 */ /* 0x001f220000300a00 */
[----:B------:R-:W-:Y:S01]  /*a720*/  LEA R6, R0, R6, 0x1 ;  /* 0x0000000600067211 */ /* 0x000fe200078e08ff */
[----:B------:R-:W-:-:S03]  /*a730*/  IMAD.MOV.U32 R8, RZ, RZ, R5 ;  /* 0x000000ffff087224 */ /* 0x000fc600078e0005 */
[C---:B------:R-:W-:Y:S01]  /*a740*/  LEA R2, R0.reuse, R6, 0x1 ;  /* 0x0000000600027211 */ /* 0x040fe200078e08ff */
[----:B------:R-:W-:Y:S02]  /*a750*/  IMAD.MOV.U32 R9, RZ, RZ, R4 ;  /* 0x000000ffff097224 */ /* 0x000fe400078e0004 */
[C---:B------:R-:W-:Y:S02]  /*a760*/  IMAD R5, R0.reuse, 0x2, R25 ;  /* 0x0000000200057824 */ /* 0x040fe400078e0219 */
[C---:B------:R-:W-:Y:S02]  /*a770*/  IMAD R4, R0.reuse, 0x2, R2 ;  /* 0x0000000200047824 */ /* 0x040fe400078e0202 */
[----:B------:R-:W-:Y:S01]  /*a780*/  IMAD.MOV.U32 R16, RZ, RZ, R7 ;  /* 0x000000ffff107224 */ /* 0x000fe200078e0007 */
[C---:B------:R-:W-:Y:S02]  /*a790*/  LEA R5, R0.reuse, R5, 0x1 ;  /* 0x0000000500057211 */ /* 0x040fe400078e08ff */
[----:B------:R-:W-:Y:S01]  /*a7a0*/  LEA R4, R0, R4, 0x1 ;  /* 0x0000000400047211 */ /* 0x000fe200078e08ff */
[----:B------:R-:W-:-:S02]  /*a7b0*/  IMAD.MOV.U32 R12, RZ, RZ, R3 ;  /* 0x000000ffff0c7224 */ /* 0x000fc400078e0003 */
[C---:B------:R-:W-:Y:S01]  /*a7c0*/  IMAD R5, R0.reuse, 0x2, R5 ;  /* 0x0000000200057824 */ /* 0x040fe200078e0205 */
[----:B------:R-:W-:-:S03]  /*a7d0*/  LEA R3, R0, R4, 0x1 ;  /* 0x0000000400037211 */ /* 0x000fc600078e08ff */
[----:B------:R-:W-:Y:S01]  /*a7e0*/  IMAD.MOV.U32 R14, RZ, RZ, R5 ;  /* 0x000000ffff0e7224 */ /* 0x000fe200078e0005 */
[C---:B------:R-:W-:Y:S02]  /*a7f0*/  LEA R5, R0.reuse, R3, 0x1 ;  /* 0x0000000300057211 */ /* 0x040fe400078e08ff */
[----:B--2---:R-:W-:Y:S02]  /*a800*/  MOV R7, R28 ;  /* 0x0000001c00077202 */ /* 0x004fe40000000f00 */
[----:B------:R-:W-:-:S04]  /*a810*/  LEA R28, R0, R24, 0x1 ;  /* 0x00000018001c7211 */ /* 0x000fc800078e08ff */
[----:B------:R-:W-:Y:S01]  /*a820*/  MOV R17, R28 ;  /* 0x0000001c00117202 */ /* 0x000fe20000000f00 */
[----:B------:R-:W-:-:S05]  /*a830*/  IMAD.MOV.U32 R28, RZ, RZ, R25 ;  /* 0x000000ffff1c7224 */ /* 0x000fca00078e0019 */
[----:B------:R-:W-:Y:S04]  /*a840*/  STL.64 [R1+0x12b8], R28 ;  /* 0x0012b81c01007387 */ /* 0x000fe80000100a00 */
[----:B------:R0:W-:Y:S01]  /*a850*/  STL.64 [R1+0x1288], R2 ;  /* 0x0012880201007387 */ /* 0x0001e20000100a00 */
[-C--:B---3--:R-:W-:Y:S01]  /*a860*/  LEA R18, P2, R22, R26.reuse, 0x1 ;  /* 0x0000001a16127211 */ /* 0x088fe200078408ff */
[----:B0-----:R-:W-:Y:S01]  /*a870*/  IMAD.MOV.U32 R3, RZ, RZ, R24 ;  /* 0x000000ffff037224 */ /* 0x001fe200078e0018 */
[CC--:B----4-:R-:W-:Y:S02]  /*a880*/  LEA R24, P0, R20.reuse, R26.reuse, 0x1 ;  /* 0x0000001a14187211 */ /* 0x0d0fe400078008ff */
[C---:B------:R-:W-:Y:S02]  /*a890*/  LEA R28, P1, R21.reuse, R26, 0x1 ;  /* 0x0000001a151c7211 */ /* 0x040fe400078208ff */
[-C--:B------:R-:W-:Y:S01]  /*a8a0*/  LEA.HI.X.SX32 R25, R20, R27.reuse, 0x1, P0 ;  /* 0x0000001b14197211 */ /* 0x080fe200000f0eff */
[----:B------:R-:W-:Y:S01]  /*a8b0*/  STL.64 [R1+0x1290], R4 ;  /* 0x0012900401007387 */ /* 0x000fe20000100a00 */
[----:B------:R-:W-:-:S02]  /*a8c0*/  LEA.HI.X.SX32 R29, R21, R27, 0x1, P1 ;  /* 0x0000001b151d7211 */ /* 0x000fc400008f0eff */
[----:B------:R-:W-:Y:S01]  /*a8d0*/  LEA.HI.X.SX32 R19, R22, R27, 0x1, P2 ;  /* 0x0000001b16137211 */ /* 0x000fe200010f0eff */
[----:B------:R0:W-:Y:S04]  /*a8e0*/  STL.64 [R1+0xcd8], R24 ;  /* 0x000cd81801007387 */ /* 0x0001e80000100a00 */
[----:B0-----:R-:W2:Y:S04]  /*a8f0*/  LDL.LU.64 R24, [R1+0x12c0] ;  /* 0x0012c00001187983 */ /* 0x001ea80000300a00 */
[----:B------:R-:W3:Y:S04]  /*a900*/  LDL.LU R20, [R1+0x8] ;  /* 0x0000080001147983 */ /* 0x000ee80000300800 */
[----:B------:R-:W-:Y:S04]  /*a910*/  STL.64 [R1+0xcd0], R28 ;  /* 0x000cd01c01007387 */ /* 0x000fe80000100a00 */
[----:B------:R-:W-:Y:S04]  /*a920*/  STL.64 [R1+0x12a8], R10 ;  /* 0x0012a80a01007387 */ /* 0x000fe80000100a00 */
[----:B------:R0:W-:Y:S04]  /*a930*/  STL.64 [R1+0xcc8], R18 ;  /* 0x000cc81201007387 */ /* 0x0001e80000100a00 */
[----:B0-----:R-:W4:Y:S01]  /*a940*/  LDL.LU R19, [R1+0x24] ;  /* 0x0000240001137983 */ /* 0x001f220000300800 */
[----:B------:R-:W-:-:S02]  /*a950*/  MOV R18, R12 ;  /* 0x0000000c00127202 */ /* 0x000fc40000000f00 */
[CC--:B------:R-:W-:Y:S02]  /*a960*/  LEA R28, P0, R23.reuse, R26.reuse, 0x1 ;  /* 0x0000001a171c7211 */ /* 0x0c0fe400078008ff */
[----:B------:R-:W-:Y:S02]  /*a970*/  MOV R4, R3 ;  /* 0x0000000300047202 */ /* 0x000fe40000000f00 */
[----:B------:R-:W-:Y:S01]  /*a980*/  LEA.HI.X.SX32 R29, R23, R27, 0x1, P0 ;  /* 0x0000001b171d7211 */ /* 0x000fe200000f0eff */
[----:B------:R-:W-:Y:S01]  /*a990*/  IMAD.MOV.U32 R3, RZ, RZ, R13 ;  /* 0x000000ffff037224 */ /* 0x000fe200078e000d */
[----:B----4-:R2:W-:Y:S04]  /*a9a0*/  STL.64 [R1+0x12b0], R18 ;  /* 0x0012b01201007387 */ /* 0x0105e80000100a00 */
[----:B------:R-:W4:Y:S01]  /*a9b0*/  LDL.LU R13, [R1+0x28] ;  /* 0x00002800010d7983 */ /* 0x000f220000300800 */
[----:B--2---:R-:W-:-:S03]  /*a9c0*/  LEA R18, P1, R24, R26, 0x1 ;  /* 0x0000001a18127211 */ /* 0x004fc600078208ff */
[----:B------:R0:W-:Y:S01]  /*a9d0*/  STL.64 [R1+0xcc0], R28 ;  /* 0x000cc01c01007387 */ /* 0x0001e20000100a00 */
[----:B------:R-:W-:-:S03]  /*a9e0*/  LEA.HI.X.SX32 R19, R24, R27, 0x1, P1 ;  /* 0x0000001b18137211 */ /* 0x000fc600008f0eff */
[----:B0-----:R-:W2:Y:S04]  /*a9f0*/  LDL.LU.64 R28, [R1+0x12b8] ;  /* 0x0012b800011c7983 */ /* 0x001ea80000300a00 */
[----:B------:R0:W-:Y:S04]  /*aa00*/  STL.64 [R1+0xcb8], R18 ;  /* 0x000cb81201007387 */ /* 0x0001e80000100a00 */
[----:B0-----:R-:W5:Y:S04]  /*aa10*/  LDL.LU.64 R18, [R1+0x12b0] ;  /* 0x0012b00001127983 */ /* 0x001f680000300a00 */
[----:B------:R-:W2:Y:S01]  /*aa20*/  LDL.LU R24, [R1+0xc] ;  /* 0x00000c0001187983 */ /* 0x000ea20000300800 */
[----:B------:R-:W-:Y:S01]  /*aa30*/  MOV R2, R6 ;  /* 0x0000000600027202 */ /* 0x000fe20000000f00 */
[----:B------:R-:W-:-:S02]  /*aa40*/  IMAD R6, R0, 0x2, R5 ;  /* 0x0000000200067824 */ /* 0x000fc400078e0205 */
[----:B------:R-:W-:Y:S01]  /*aa50*/  IMAD.MOV.U32 R5, RZ, RZ, R16 ;  /* 0x000000ffff057224 */ /* 0x000fe200078e0010 */
[----:B------:R-:W-:Y:S01]  /*aa60*/  MOV R16, R15 ;  /* 0x0000000f00107202 */ /* 0x000fe20000000f00 */
[----:B------:R-:W-:Y:S01]  /*aa70*/  IMAD.MOV.U32 R15, RZ, RZ, R8 ;  /* 0x000000ffff0f7224 */ /* 0x000fe200078e0008 */
[C---:B------:R-:W-:Y:S01]  /*aa80*/  LEA R10, P2, R25.reuse, R26, 0x1 ;  /* 0x0000001a190a7211 */ /* 0x040fe200078408ff */
[C---:B------:R-:W-:Y:S01]  /*aa90*/  IMAD R8, R0.reuse, 0x2, R6 ;  /* 0x0000000200087824 */ /* 0x040fe200078e0206 */
[----:B------:R-:W-:Y:S02]  /*aaa0*/  MOV R12, R7 ;  /* 0x00000007000c7202 */ /* 0x000fe40000000f00 */
[----:B------:R-:W-:Y:S02]  /*aab0*/  LEA.HI.X.SX32 R11, R25, R27, 0x1, P2 ;  /* 0x0000001b190b7211 */ /* 0x000fe400010f0eff */
[----:B------:R-:W-:-:S03]  /*aac0*/  LEA R7, R0, R8, 0x1 ;  /* 0x0000000800077211 */ /* 0x000fc600078e08ff */
[----:B------:R-:W-:Y:S02]  /*aad0*/  STL.64 [R1+0xcb0], R10 ;  /* 0x000cb00a01007387 */ /* 0x000fe40000100a00 */
[C---:B------:R-:W-:Y:S02]  /*aae0*/  IMAD R23, R0.reuse, 0x2, R7 ;  /* 0x0000000200177824 */ /* 0x040fe400078e0207 */
[----:B------:R3:W-:Y:S01]  /*aaf0*/  STL.64 [R1+0x1298], R6 ;  /* 0x0012980601007387 */ /* 0x0007e20000100a00 */
[----:B------:R-:W-:Y:S02]  /*ab00*/  IMAD.MOV.U32 R21, RZ, RZ, R4 ;  /* 0x000000ffff157224 */ /* 0x000fe400078e0004 */
[----:B------:R-:W-:Y:S02]  /*ab10*/  LEA R22, R0, R23, 0x1 ;  /* 0x0000001700167211 */ /* 0x000fe400078e08ff */
[-C--:B------:R-:W-:Y:S02]  /*ab20*/  LEA R4, P2, R9, R26.reuse, 0x1 ;  /* 0x0000001a09047211 */ /* 0x080fe400078408ff */
[----:B---3--:R-:W-:-:S04]  /*ab30*/  LEA R6, P1, R20, R26, 0x1 ;  /* 0x0000001a14067211 */ /* 0x008fc800078208ff */
[----:B------:R-:W-:Y:S02]  /*ab40*/  LEA.HI.X.SX32 R7, R20, R27, 0x1, P1 ;  /* 0x0000001b14077211 */ /* 0x000fe400008f0eff */
[----:B------:R-:W-:Y:S02]  /*ab50*/  MOV R25, R5 ;  /* 0x0000000500197202 */ /* 0x000fe40000000f00 */
[----:B------:R-:W-:Y:S02]  /*ab60*/  LEA.HI.X.SX32 R5, R9, R27, 0x1, P2 ;  /* 0x0000001b09057211 */ /* 0x000fe400010f0eff */
[----:B--2---:R-:W-:-:S04]  /*ab70*/  LEA R10, P0, R24, R26, 0x1 ;  /* 0x0000001a180a7211 */ /* 0x004fc800078008ff */
[----:B------:R-:W-:Y:S01]  /*ab80*/  LEA.HI.X.SX32 R11, R24, R27, 0x1, P0 ;  /* 0x0000001b180b7211 */ /* 0x000fe200000f0eff */
[----:B-----5:R-:W-:Y:S01]  /*ab90*/  IMAD.MOV.U32 R20, RZ, RZ, R18 ;  /* 0x000000ffff147224 */ /* 0x020fe200078e0012 */
[----:B------:R-:W-:-:S03]  /*aba0*/  LEA R18, R0, R22, 0x1 ;  /* 0x0000001600127211 */ /* 0x000fc600078e08ff */
[----:B------:R0:W-:Y:S04]  /*abb0*/  STL.64 [R1+0xca8], R10 ;  /* 0x000ca80a01007387 */ /* 0x0001e80000100a00 */
[----:B0-----:R-:W2:Y:S04]  /*abc0*/  LDL.LU.64 R10, [R1+0x12a8] ;  /* 0x0012a800010a7983 */ /* 0x001ea80000300a00 */
[----:B------:R-:W-:Y:S04]  /*abd0*/  STL.64 [R1+0xca0], R6 ;  /* 0x000ca00601007387 */ /* 0x000fe80000100a00 */
[----:B------:R4:W-:Y:S04]  /*abe0*/  STL.64 [R1+0x1280], R22 ;  /* 0x0012801601007387 */ /* 0x0009e80000100a00 */
[----:B------:R0:W-:Y:S01]  /*abf0*/  STL.64 [R1+0xc98], R4 ;  /* 0x000c980401007387 */ /* 0x0001e20000100a00 */
[----:B----4-:R-:W-:-:S04]  /*ac00*/  LEA R22, P0, R13, R26, 0x1 ;  /* 0x0000001a0d167211 */ /* 0x010fc800078008ff */
[-C--:B------:R-:W-:Y:S02]  /*ac10*/  LEA.HI.X.SX32 R23, R13, R27.reuse, 0x1, P0 ;  /* 0x0000001b0d177211 */ /* 0x080fe400000f0eff */
[----:B------:R-:W-:Y:S02]  /*ac20*/  MOV R13, R12 ;  /* 0x0000000c000d7202 */ /* 0x000fe40000000f00 */
[----:B------:R-:W3:Y:S01]  /*ac30*/  LDL.LU R12, [R1+0x4c] ;  /* 0x00004c00010c7983 */ /* 0x000ee20000300800 */
[-C--:B------:R-:W-:Y:S02]  /*ac40*/  LEA R6, P1, R19, R26.reuse, 0x1 ;  /* 0x0000001a13067211 */ /* 0x080fe400078208ff */
[-C--:B0-----:R-:W-:Y:S02]  /*ac50*/  LEA R4, P2, R15, R26.reuse, 0x1 ;  /* 0x0000001a0f047211 */ /* 0x081fe400078408ff */
[-C--:B------:R-:W-:Y:S02]  /*ac60*/  LEA.HI.X.SX32 R7, R19, R27.reuse, 0x1, P1 ;  /* 0x0000001b13077211 */ /* 0x080fe400008f0eff */
[----:B------:R-:W-:Y:S01]  /*ac70*/  LEA.HI.X.SX32 R5, R15, R27, 0x1, P2 ;  /* 0x0000001b0f057211 */ /* 0x000fe200010f0eff */
[----:B---3--:R0:W-:Y:S04]  /*ac80*/  STL.64 [R1+0x12a0], R12 ;  /* 0x0012a00c01007387 */ /* 0x0081e80000100a00 */
[----:B------:R1:W-:Y:S01]  /*ac90*/  STL.64 [R1+0xc90], R22 ;  /* 0x000c901601007387 */ /* 0x0003e20000100a00 */
[----:B0-----:R-:W-:-:S04]  /*aca0*/  LEA R12, P0, R25, R26, 0x1 ;  /* 0x0000001a190c7211 */ /* 0x001fc800078008ff */
[----:B------:R-:W-:Y:S01]  /*acb0*/  LEA.HI.X.SX32 R13, R25, R27, 0x1, P0 ;  /* 0x0000001b190d7211 */ /* 0x000fe200000f0eff */
[----:B-1----:R-:W3:Y:S04]  /*acc0*/  LDL.LU R22, [R1+0x64] ;  /* 0x0000640001167983 */ /* 0x002ee80000300800 */
[----:B------:R0:W-:Y:S04]  /*acd0*/  STL.64 [R1+0xc88], R6 ;  /* 0x000c880601007387 */ /* 0x0001e80000100a00 */
[----:B------:R-:W4:Y:S04]  /*ace0*/  LDL.LU R15, [R1+0x60] ;  /* 0x00006000010f7983 */ /* 0x000f280000300800 */
[----:B------:R1:W-:Y:S01]  /*acf0*/  STL.64 [R1+0xc80], R4 ;  /* 0x000c800401007387 */ /* 0x0003e20000100a00 */
[----:B0-----:R-:W-:-:S03]  /*ad00*/  LEA R6, P1, R21, R26, 0x1 ;  /* 0x0000001a15067211 */ /* 0x001fc600078208ff */
[----:B------:R0:W-:Y:S01]  /*ad10*/  STL.64 [R1+0xc78], R12 ;  /* 0x000c780c01007387 */ /* 0x0001e20000100a00 */
[-C--:B------:R-:W-:Y:S02]  /*ad20*/  LEA.HI.X.SX32 R7, R21, R27.reuse, 0x1, P1 ;  /* 0x0000001b15077211 */ /* 0x080fe400008f0eff */
[-C--:B-1----:R-:W-:Y:S02]  /*ad30*/  LEA R4, P2, R17, R26.reuse, 0x1 ;  /* 0x0000001a11047211 */ /* 0x082fe400078408ff */
[----:B0-----:R-:W-:Y:S02]  /*ad40*/  LEA R12, P0, R3, R26, 0x1 ;  /* 0x0000001a030c7211 */ /* 0x001fe400078008ff */
[-C--:B------:R-:W-:Y:S02]  /*ad50*/  LEA.HI.X.SX32 R5, R17, R27.reuse, 0x1, P2 ;  /* 0x0000001b11057211 */ /* 0x080fe400010f0eff */
[----:B------:R-:W-:Y:S01]  /*ad60*/  LEA.HI.X.SX32 R13, R3, R27, 0x1, P0 ;  /* 0x0000001b030d7211 */ /* 0x000fe200000f0eff */
[----:B------:R-:W-:Y:S04]  /*ad70*/  STL.64 [R1+0xc70], R6 ;  /* 0x000c700601007387 */ /* 0x000fe80000100a00 */
[----:B------:R-:W-:Y:S04]  /*ad80*/  STL.64 [R1+0xc68], R4 ;  /* 0x000c680401007387 */ /* 0x000fe80000100a00 */
[----:B------:R0:W-:Y:S04]  /*ad90*/  STL.64 [R1+0xc60], R12 ;  /* 0x000c600c01007387 */ /* 0x0001e80000100a00 */
[----:B0-----:R-:W5:Y:S01]  /*ada0*/  LDL.LU.64 R12, [R1+0x12a0] ;  /* 0x0012a000010c7983 */ /* 0x001f620000300a00 */
[----:B------:R-:W-:-:S04]  /*adb0*/  IMAD R9, R0, 0x2, R18 ;  /* 0x0000000200097824 */ /* 0x000fc800078e0212 */
[----:B------:R-:W-:Y:S01]  /*adc0*/  IMAD R24, R0, 0x2, R9 ;  /* 0x0000000200187824 */ /* 0x000fe200078e0209 */
[----:B------:R-:W-:-:S04]  /*add0*/  LEA R6, P1, R16, R26, 0x1 ;  /* 0x0000001a10067211 */ /* 0x000fc800078208ff */
[----:B------:R-:W-:Y:S01]  /*ade0*/  LEA R19, R0, R24, 0x1 ;  /* 0x0000001800137211 */ /* 0x000fe200078e08ff */
[----:B--2---:R-:W-:Y:S01]  /*adf0*/  IMAD.MOV.U32 R17, RZ, RZ, R11 ;  /* 0x000000ffff117224 */ /* 0x004fe200078e000b */
[----:B------:R-:W-:Y:S01]  /*ae00*/  LEA R4, P2, R20, R26, 0x1 ;  /* 0x0000001a14047211 */ /* 0x000fe200078408ff */
[C---:B------:R-:W-:Y:S02]  /*ae10*/  IMAD R3, R0.reuse, 0x2, R29 ;  /* 0x0000000200037824 */ /* 0x040fe400078e021d */
[----:B------:R-:W-:Y:S01]  /*ae20*/  IMAD R11, R0, 0x2, R19 ;  /* 0x00000002000b7824 */ /* 0x000fe200078e0213 */
[-C--:B------:R-:W-:Y:S02]  /*ae30*/  LEA.HI.X.SX32 R7, R16, R27.reuse, 0x1, P1 ;  /* 0x0000001b10077211 */ /* 0x080fe400008f0eff */
[----:B------:R-:W-:Y:S02]  /*ae40*/  MOV R23, R10 ;  /* 0x0000000a00177202 */ /* 0x000fe40000000f00 */
[----:B------:R-:W-:-:S02]  /*ae50*/  LEA.HI.X.SX32 R5, R20, R27, 0x1, P2 ;  /* 0x0000001b14057211 */ /* 0x000fc400010f0eff */
[C---:B------:R-:W-:Y:S01]  /*ae60*/  LEA R10, R0.reuse, R11, 0x1 ;  /* 0x0000000b000a7211 */ /* 0x040fe200078e08ff */
[----:B------:R0:W-:Y:S01]  /*ae70*/  STL.64 [R1+0xc58], R6 ;  /* 0x000c580601007387 */ /* 0x0001e20000100a00 */
[C---:B------:R-:W-:Y:S02]  /*ae80*/  LEA R3, R0.reuse, R3, 0x1 ;  /* 0x0000000300037211 */ /* 0x040fe400078e08ff */
[----:B------:R-:W-:-:S03]  /*ae90*/  LEA R20, R0, R10, 0x1 ;  /* 0x0000000a00147211 */ /* 0x000fc600078e08ff */
[C---:B------:R-:W-:Y:S01]  /*aea0*/  IMAD R3, R0.reuse, 0x2, R3 ;  /* 0x0000000200037824 */ /* 0x040fe200078e0203 */
[----:B0-----:R-:W2:Y:S04]  /*aeb0*/  LDL.LU.64 R6, [R1+0x1298] ;  /* 0x0012980001067983 */ /* 0x001ea80000300a00 */
[----:B------:R-:W-:Y:S04]  /*aec0*/  STL.64 [R1+0xc50], R4 ;  /* 0x000c500401007387 */ /* 0x000fe80000100a00 */
[----:B------:R5:W-:Y:S01]  /*aed0*/  STL.64 [R1+0x1270], R10 ;  /* 0x0012700a01007387 */ /* 0x000be20000100a00 */
[----:B------:R-:W-:Y:S01]  /*aee0*/  IMAD R3, R0, 0x2, R3 ;  /* 0x0000000200037824 */ /* 0x000fe200078e0203 */
[----:B------:R-:W-:-:S02]  /*aef0*/  MOV R25, R2 ;  /* 0x0000000200197202 */ /* 0x000fc40000000f00 */
[----:B------:R-:W-:Y:S01]  /*af00*/  LEA R2, P2, R28, R26, 0x1 ;  /* 0x0000001a1c027211 */ /* 0x000fe200078408ff */
[----:B------:R-:W-:-:S03]  /*af10*/  IMAD.MOV.U32 R21, RZ, RZ, R3 ;  /* 0x000000ffff157224 */ /* 0x000fc600078e0003 */
[-C--:B------:R-:W-:Y:S01]  /*af20*/  LEA.HI.X.SX32 R3, R28, R27.reuse, 0x1, P2 ;  /* 0x0000001b1c037211 */ /* 0x080fe200010f0eff */
[----:B-----5:R-:W-:Y:S01]  /*af30*/  IMAD.MOV.U32 R11, RZ, RZ, R13 ;  /* 0x000000ffff0b7224 */ /* 0x020fe200078e000d */
[-C--:B------:R-:W-:Y:S02]  /*af40*/  LEA R10, P0, R13, R26.reuse, 0x1 ;  /* 0x0000001a0d0a7211 */ /* 0x080fe400078008ff */
[C---:B------:R-:W-:Y:S02]  /*af50*/  LEA R4, P1, R12.reuse, R26, 0x1 ;  /* 0x0000001a0c047211 */ /* 0x040fe400078208ff */
[-C--:B------:R-:W-:Y:S02]  /*af60*/  LEA.HI.X.SX32 R11, R11, R27.reuse, 0x1, P0 ;  /* 0x0000001b0b0b7211 */ /* 0x080fe400000f0eff */
[----:B------:R-:W-:Y:S02]  /*af70*/  LEA.HI.X.SX32 R5, R12, R27, 0x1, P1 ;  /* 0x0000001b0c057211 */ /* 0x000fe400008f0eff */
[C---:B------:R-:W-:Y:S01]  /*af80*/  LEA R13, R0.reuse, R20, 0x1 ;  /* 0x00000014000d7211 */ /* 0x040fe200078e08ff */
[----:B------:R4:W-:Y:S04]  /*af90*/  STL.64 [R1+0xc48], R10 ;  /* 0x000c480a01007387 */ /* 0x0009e80000100a00 */
[----:B------:R3:W-:Y:S01]  /*afa0*/  STL.64 [R1+0xc40], R4 ;  /* 0x000c400401007387 */ /* 0x0007e20000100a00 */
[----:B------:R-:W-:-:S03]  /*afb0*/  IMAD R12, R0, 0x2, R13 ;  /* 0x00000002000c7824 */ /* 0x000fc600078e020d */
[----:B------:R0:W-:Y:S01]  /*afc0*/  STL.64 [R1+0xc38], R2 ;  /* 0x000c380201007387 */ /* 0x0001e20000100a00 */
[CC--:B----4-:R-:W-:Y:S02]  /*afd0*/  LEA R10, P1, R15.reuse, R26.reuse, 0x1 ;  /* 0x0000001a0f0a7211 */ /* 0x0d0fe400078208ff */
[-C--:B---3--:R-:W-:Y:S02]  /*afe0*/  LEA R4, P0, R22, R26.reuse, 0x1 ;  /* 0x0000001a16047211 */ /* 0x088fe400078008ff */
[----:B0-----:R-:W-:Y:S02]  /*aff0*/  LEA R2, P2, R14, R26, 0x1 ;  /* 0x0000001a0e027211 */ /* 0x001fe400078408ff */
[-C--:B------:R-:W-:Y:S02]  /*b000*/  LEA.HI.X.SX32 R5, R22, R27.reuse, 0x1, P0 ;  /* 0x0000001b16057211 */ /* 0x080fe400000f0eff */
[-C--:B------:R-:W-:Y:S01]  /*b010*/  LEA.HI.X.SX32 R11, R15, R27.reuse, 0x1, P1 ;  /* 0x0000001b0f0b7211 */ /* 0x080fe200008f0eff */
[----:B------:R0:W-:Y:S01]  /*b020*/  STL.64 [R1+0x1278], R12 ;  /* 0x0012780c01007387 */ /* 0x0001e20000100a00 */
[----:B------:R-:W-:-:S02]  /*b030*/  LEA.HI.X.SX32 R3, R14, R27, 0x1, P2 ;  /* 0x0000001b0e037211 */ /* 0x000fc400010f0eff */
[----:B------:R-:W-:Y:S01]  /*b040*/  LEA R28, R0, R12, 0x1 ;  /* 0x0000000c001c7211 */ /* 0x000fe200078e08ff */
[----:B------:R1:W-:Y:S01]  /*b050*/  STL.64 [R1+0xc30], R4 ;  /* 0x000c300401007387 */ /* 0x0003e20000100a00 */
[----:B0-----:R-:W-:-:S03]  /*b060*/  LEA R12, P0, R23, R26, 0x1 ;  /* 0x0000001a170c7211 */ /* 0x001fc600078008ff */
[----:B-1----:R-:W3:Y:S04]  /*b070*/  LDL.LU.64 R4, [R1+0x1290] ;  /* 0x0012900001047983 */ /* 0x002ee80000300a00 */
[----:B------:R0:W-:Y:S01]  /*b080*/  STL.64 [R1+0xc28], R10 ;  /* 0x000c280a01007387 */ /* 0x0001e20000100a00 */
[----:B------:R-:W-:-:S03]  /*b090*/  LEA.HI.X.SX32 R13, R23, R27, 0x1, P0 ;  /* 0x0000001b170d7211 */ /* 0x000fc600000f0eff */
[----:B------:R1:W-:Y:S01]  /*b0a0*/  STL.64 [R1+0xc20], R2 ;  /* 0x000c200201007387 */ /* 0x0003e20000100a00 */
[----:B------:R-:W-:Y:S02]  /*b0b0*/  LEA R22, R0, R29, 0x1 ;  /* 0x0000001d00167211 */ /* 0x000fe400078e08ff */
[-C--:B0-----:R-:W-:Y:S02]  /*b0c0*/  LEA R10, P1, R17, R26.reuse, 0x1 ;  /* 0x0000001a110a7211 */ /* 0x081fe400078208ff */
[-C--:B-1----:R-:W-:Y:S02]  /*b0d0*/  LEA R2, P2, R29, R26.reuse, 0x1 ;  /* 0x0000001a1d027211 */ /* 0x082fe400078408ff */
[-C--:B------:R-:W-:Y:S02]  /*b0e0*/  LEA.HI.X.SX32 R11, R17, R27.reuse, 0x1, P1 ;  /* 0x0000001b110b7211 */ /* 0x080fe400008f0eff */
[----:B------:R-:W-:Y:S01]  /*b0f0*/  LEA.HI.X.SX32 R3, R29, R27, 0x1, P2 ;  /* 0x0000001b1d037211 */ /* 0x000fe200010f0eff */
[----:B------:R-:W-:Y:S04]  /*b100*/  STL.64 [R1+0xc18], R12 ;  /* 0x000c180c01007387 */ /* 0x000fe80000100a00 */
[----:B------:R-:W-:Y:S04]  /*b110*/  STL.64 [R1+0xc10], R10 ;  /* 0x000c100a01007387 */ /* 0x000fe80000100a00 */
[----:B------:R0:W-:Y:S02]  /*b120*/  STL.64 [R1+0xc08], R2 ;  /* 0x000c080201007387 */ /* 0x0001e40000100a00 */
[----:B0-----:R-:W-:-:S04]  /*b130*/  LEA R2, P0, R22, R26, 0x1 ;  /* 0x0000001a16027211 */ /* 0x001fc800078008ff */
[----:B------:R-:W-:-:S05]  /*b140*/  LEA.HI.X.SX32 R3, R22, R27, 0x1, P0 ;  /* 0x0000001b16037211 */ /* 0x000fca00000f0eff */
[----:B------:R0:W-:Y:S04]  /*b150*/  STL.64 [R1+0xc00], R2 ;  /* 0x000c000201007387 */ /* 0x0001e80000100a00 */
[----:B0-----:R-:W4:Y:S01]  /*b160*/  LDL.LU.64 R2, [R1+0x1288] ;  /* 0x0012880001027983 */ /* 0x001f220000300a00 */
[----:B------:R-:W-:-:S05]  /*b170*/  LEA R16, R0, R29, 0x1 ;  /* 0x0000001d00107211 */ /* 0x000fca00078e08ff */
[----:B------:R-:W-:-:S05]  /*b180*/  IMAD R16, R0, 0x2, R16 ;  /* 0x0000000200107824 */ /* 0x000fca00078e0210 */
[C---:B------:R-:W-:Y:S01]  /*b190*/  LEA R16, R0.reuse, R16, 0x1 ;  /* 0x0000001000107211 */ /* 0x040fe200078e08ff */
[----:B------:R-:W-:-:S03]  /*b1a0*/  IMAD R23, R0, 0x2, R29 ;  /* 0x0000000200177824 */ /* 0x000fc600078e021d */
[----:B------:R-:W-:Y:S01]  /*b1b0*/  LEA R10, P2, R16, R26, 0x1 ;  /* 0x0000001a100a7211 */ /* 0x000fe200078408ff */
[----:B------:R-:W-:-:S03]  /*b1c0*/  IMAD R23, R0, 0x2, R23 ;  /* 0x0000000200177824 */ /* 0x000fc600078e0217 */
[----:B------:R-:W-:Y:S02]  /*b1d0*/  LEA.HI.X.SX32 R11, R16, R27, 0x1, P2 ;  /* 0x0000001b100b7211 */ /* 0x000fe400010f0eff */
[----:B------:R-:W-:-:S03]  /*b1e0*/  LEA R12, P1, R23, R26, 0x1 ;  /* 0x0000001a170c7211 */ /* 0x000fc600078208ff */
[----:B------:R0:W-:Y:S01]  /*b1f0*/  STL.64 [R1+0xbf0], R10 ;  /* 0x000bf00a01007387 */ /* 0x0001e20000100a00 */
[----:B------:R-:W-:Y:S02]  /*b200*/  LEA.HI.X.SX32 R13, R23, R27, 0x1, P1 ;  /* 0x0000001b170d7211 */ /* 0x000fe400008f0eff */
[-C--:B------:R-:W-:Y:S01]  /*b210*/  LEA R22, P1, R25, R26.reuse, 0x1 ;  /* 0x0000001a19167211 */ /* 0x080fe200078208ff */
[----:B0-----:R-:W-:Y:S01]  /*b220*/  IMAD.MOV.U32 R11, RZ, RZ, R21 ;  /* 0x000000ffff0b7224 */ /* 0x001fe200078e0015 */
[----:B------:R-:W-:-:S04]  /*b230*/  LEA R10, P0, R21, R26, 0x1 ;  /* 0x0000001a150a7211 */ /* 0x000fc800078008ff */
[-C--:B------:R-:W-:Y:S01]  /*b240*/  LEA.HI.X.SX32 R11, R11, R27.reuse, 0x1, P0 ;  /* 0x0000001b0b0b7211 */ /* 0x080fe200000f0eff */
[----:B------:R-:W-:Y:S01]  /*b250*/  STL.64 [R1+0xbf8], R12 ;  /* 0x000bf80c01007387 */ /* 0x000fe20000100a00 */
[----:B------:R-:W-:-:S03]  /*b260*/  LEA.HI.X.SX32 R23, R25, R27, 0x1, P1 ;  /* 0x0000001b19177211 */ /* 0x000fc600008f0eff */
[----:B------:R4:W-:Y:S04]  /*b270*/  STL.64 [R1+0xbe8], R10 ;  /* 0x000be80a01007387 */ /* 0x0009e80000100a00 */
[----:B------:R0:W-:Y:S01]  /*b280*/  STL.64 [R1+0xbe0], R22 ;  /* 0x000be01601007387 */ /* 0x0001e20000100a00 */
[----:B----4-:R-:W-:Y:S01]  /*b290*/  IMAD R11, R0, 0x2, R2 ;  /* 0x00000002000b7824 */ /* 0x010fe200078e0202 */
[----:B------:R-:W-:-:S03]  /*b2a0*/  LEA R12, P2, R2, R26, 0x1 ;  /* 0x0000001a020c7211 */ /* 0x000fc600078408ff */
[----:B0-----:R-:W-:Y:S01]  /*b2b0*/  IMAD.MOV.U32 R23, RZ, RZ, R11 ;  /* 0x000000ffff177224 */ /* 0x001fe200078e000b */
[----:B------:R-:W-:Y:S02]  /*b2c0*/  LEA R22, P0, R11, R26, 0x1 ;  /* 0x0000001a0b167211 */ /* 0x000fe400078008ff */
[-C--:B------:R-:W-:Y:S02]  /*b2d0*/  LEA.HI.X.SX32 R13, R2, R27.reuse, 0x1, P2 ;  /* 0x0000001b020d7211 */ /* 0x080fe400010f0eff */
[----:B------:R-:W-:-:S03]  /*b2e0*/  LEA.HI.X.SX32 R23, R23, R27, 0x1, P0 ;  /* 0x0000001b17177211 */ /* 0x000fc600000f0eff */
[----:B------:R3:W-:Y:S01]  /*b2f0*/  STL.64 [R1+0xbd8], R12 ;  /* 0x000bd80c01007387 */ /* 0x0007e20000100a00 */
[----:B------:R-:W-:-:S03]  /*b300*/  LEA R10, P2, R3, R26, 0x1 ;  /* 0x0000001a030a7211 */ /* 0x000fc600078408ff */
[----:B------:R0:W-:Y:S01]  /*b310*/  STL.64 [R1+0xbd0], R22 ;  /* 0x000bd01601007387 */ /* 0x0001e20000100a00 */
[-C--:B------:R-:W-:Y:S02]  /*b320*/  LEA.HI.X.SX32 R11, R3, R27.reuse, 0x1, P2 ;  /* 0x0000001b030b7211 */ /* 0x080fe400010f0eff */
[CC--:B---3--:R-:W-:Y:S02]  /*b330*/  LEA R12, P1, R4.reuse, R26.reuse, 0x1 ;  /* 0x0000001a040c7211 */ /* 0x0c8fe400078208ff */
[C---:B0-----:R-:W-:Y:S02]  /*b340*/  LEA R22, P0, R5.reuse, R26, 0x1 ;  /* 0x0000001a05167211 */ /* 0x041fe400078008ff */
[-C--:B------:R-:W-:Y:S02]  /*b350*/  LEA.HI.X.SX32 R13, R4, R27.reuse, 0x1, P1 ;  /* 0x0000001b040d7211 */ /* 0x080fe400008f0eff */
[----:B------:R-:W-:-:S03]  /*b360*/  LEA.HI.X.SX32 R23, R5, R27, 0x1, P0 ;  /* 0x0000001b05177211 */ /* 0x000fc600000f0eff */
[----:B------:R-:W-:Y:S04]  /*b370*/  STL.64 [R1+0xbc8], R12 ;  /* 0x000bc80c01007387 */ /* 0x000fe80000100a00 */
[----:B------:R-:W-:Y:S04]  /*b380*/  STL.64 [R1+0xbc0], R10 ;  /* 0x000bc00a01007387 */ /* 0x000fe80000100a00 */
[----:B------:R0:W-:Y:S04]  /*b390*/  STL.64 [R1+0xbb8], R22 ;  /* 0x000bb81601007387 */ /* 0x0001e80000100a00 */
[----:B0-----:R-:W3:Y:S01]  /*b3a0*/  LDL.LU.64 R22, [R1+0x1280] ;  /* 0x0012800001167983 */ /* 0x001ee20000300a00 */
[----:B------:R-:W-:-:S05]  /*b3b0*/  IMAD R15, R0, 0x2, R28 ;  /* 0x00000002000f7824 */ /* 0x000fca00078e021c */
[----:B------:R-:W-:-:S04]  /*b3c0*/  LEA R14, R0, R15, 0x1 ;  /* 0x0000000f000e7211 */ /* 0x000fc800078e08ff */
[----:B------:R-:W-:-:S05]  /*b3d0*/  LEA R29, R0, R14, 0x1 ;  /* 0x0000000e001d7211 */ /* 0x000fca00078e08ff */
[----:B------:R-:W-:-:S05]  /*b3e0*/  IMAD R17, R0, 0x2, R29 ;  /* 0x0000000200117824 */ /* 0x000fca00078e021d */
[----:B------:R-:W-:-:S04]  /*b3f0*/  LEA R16, R0, R17, 0x1 ;  /* 0x0000001100107211 */ /* 0x000fc800078e08ff */
[----:B------:R-:W-:-:S04]  /*b400*/  LEA R21, R0, R16, 0x1 ;  /* 0x0000001000157211 */ /* 0x000fc800078e08ff */
[----:B------:R-:W-:-:S04]  /*b410*/  LEA R25, R0, R21, 0x1 ;  /* 0x0000001500197211 */ /* 0x000fc800078e08ff */
[----:B------:R-:W-:Y:S02]  /*b420*/  LEA R2, R0, R25, 0x1 ;  /* 0x0000001900027211 */ /* 0x000fe400078e08ff */
[----:B--2---:R-:W-:-:S03]  /*b430*/  LEA R12, P1, R6, R26, 0x1 ;  /* 0x0000001a060c7211 */ /* 0x004fc600078208ff */
[----:B------:R-:W-:Y:S01]  /*b440*/  IMAD R4, R0, 0x2, R2 ;  /* 0x0000000200047824 */ /* 0x000fe200078e0202 */
[----:B------:R-:W-:Y:S02]  /*b450*/  LEA R10, P2, R8, R26, 0x1 ;  /* 0x0000001a080a7211 */ /* 0x000fe400078408ff */
[-C--:B------:R-:W-:Y:S02]  /*b460*/  LEA.HI.X.SX32 R13, R6, R27.reuse, 0x1, P1 ;  /* 0x0000001b060d7211 */ /* 0x080fe400008f0eff */
[----:B------:R-:W-:Y:S02]  /*b470*/  LEA R3, R0, R4, 0x1 ;  /* 0x0000000400037211 */ /* 0x000fe400078e08ff */
[----:B------:R-:W-:-:S03]  /*b480*/  LEA.HI.X.SX32 R11, R8, R27, 0x1, P2 ;  /* 0x0000001b080b7211 */ /* 0x000fc600010f0eff */
[----:B------:R-:W-:Y:S04]  /*b490*/  STL.64 [R1+0x1268], R2 ;  /* 0x0012680201007387 */ /* 0x000fe80000100a00 */
[----:B------:R0:W-:Y:S01]  /*b4a0*/  STL.64 [R1+0xbb0], R12 ;  /* 0x000bb00c01007387 */ /* 0x0001e20000100a00 */
[----:B------:R-:W-:-:S03]  /*b4b0*/  IMAD R5, R0, 0x2, R3 ;  /* 0x0000000200057824 */ /* 0x000fc600078e0203 */
[----:B------:R-:W-:Y:S01]  /*b4c0*/  STL.64 [R1+0xba8], R10 ;  /* 0x000ba80a01007387 */ /* 0x000fe20000100a00 */
[----:B0-----:R-:W-:-:S04]  /*b4d0*/  LEA R12, P0, R7, R26, 0x1 ;  /* 0x0000001a070c7211 */ /* 0x001fc800078008ff */
[----:B------:R-:W-:Y:S01]  /*b4e0*/  LEA.HI.X.SX32 R13, R7, R27, 0x1, P0 ;  /* 0x0000001b070d7211 */ /* 0x000fe200000f0eff */
[----:B------:R-:W-:Y:S04]  /*b4f0*/  STL.64 [R1+0x1260], R4 ;  /* 0x0012600401007387 */ /* 0x000fe80000100a00 */
[----:B------:R0:W-:Y:S04]  /*b500*/  STL.64 [R1+0xba0], R12 ;  /* 0x000ba00c01007387 */ /* 0x0001e80000100a00 */
[----:B0-----:R-:W2:Y:S01]  /*b510*/  LDL.LU.64 R12, [R1+0x1278] ;  /* 0x00127800010c7983 */ /* 0x001ea20000300a00 */
[----:B---3--:R-:W-:-:S04]  /*b520*/  LEA R10, P1, R23, R26, 0x1 ;  /* 0x0000001a170a7211 */ /* 0x008fc800078208ff */
[----:B------:R-:W-:-:S05]  /*b530*/  LEA.HI.X.SX32 R11, R23, R27, 0x1, P1 ;  /* 0x0000001b170b7211 */ /* 0x000fca00008f0eff */
[----:B------:R0:W-:Y:S04]  /*b540*/  STL.64 [R1+0xb98], R10 ;  /* 0x000b980a01007387 */ /* 0x0001e80000100a00 */
[----:B0-----:R-:W3:Y:S01]  /*b550*/  LDL.LU.64 R10, [R1+0x1270] ;  /* 0x00127000010a7983 */ /* 0x001ee20000300a00 */
[----:B------:R-:W-:-:S04]  /*b560*/  LEA R2, P2, R22, R26, 0x1 ;  /* 0x0000001a16027211 */ /* 0x000fc800078408ff */
[----:B------:R-:W-:Y:S02]  /*b570*/  LEA.HI.X.SX32 R3, R22, R27, 0x1, P2 ;  /* 0x0000001b16037211 */ /* 0x000fe400010f0eff */
[-C--:B------:R-:W-:Y:S02]  /*b580*/  LEA R22, P0, R18, R26.reuse, 0x1 ;  /* 0x0000001a12167211 */ /* 0x080fe400078008ff */
[C---:B------:R-:W-:Y:S01]  /*b590*/  LEA R4, P1, R9.reuse, R26, 0x1 ;  /* 0x0000001a09047211 */ /* 0x040fe200078208ff */
[----:B------:R0:W-:Y:S01]  /*b5a0*/  STL.64 [R1+0xb90], R2 ;  /* 0x000b900201007387 */ /* 0x0001e20000100a00 */
[----:B------:R-:W-:Y:S02]  /*b5b0*/  LEA R6, R0, R5, 0x1 ;  /* 0x0000000500067211 */ /* 0x000fe400078e08ff */
[-C--:B------:R-:W-:Y:S02]  /*b5c0*/  LEA.HI.X.SX32 R23, R18, R27.reuse, 0x1, P0 ;  /* 0x0000001b12177211 */ /* 0x080fe400000f0eff */
[----:B------:R-:W-:-:S02]  /*b5d0*/  LEA.HI.X.SX32 R5, R9, R27, 0x1, P1 ;  /* 0x0000001b09057211 */ /* 0x000fc400008f0eff */
[CC--:B0-----:R-:W-:Y:S01]  /*b5e0*/  LEA R2, P2, R24.reuse, R26.reuse, 0x1 ;  /* 0x0000001a18027211 */ /* 0x0c1fe200078408ff */
[----:B------:R0:W-:Y:S03]  /*b5f0*/  STL.64 [R1+0xb88], R22 ;  /* 0x000b881601007387 */ /* 0x0001e60000100a00 */
[----:B------:R-:W-:Y:S01]  /*b600*/  LEA.HI.X.SX32 R3, R24, R27, 0x1, P2 ;  /* 0x0000001b18037211 */ /* 0x000fe200010f0eff */
[----:B------:R-:W-:Y:S04]  /*b610*/  STL.64 [R1+0xb80], R4 ;  /* 0x000b800401007387 */ /* 0x000fe80000100a00 */
[----:B------:R-:W-:Y:S01]  /*b620*/  STL.64 [R1+0xb78], R2 ;  /* 0x000b780201007387 */ /* 0x000fe20000100a00 */
[----:B0-----:R-:W-:-:S04]  /*b630*/  LEA R22, P0, R19, R26, 0x1 ;  /* 0x0000001a13167211 */ /* 0x001fc800078008ff */
[----:B------:R-:W-:-:S05]  /*b640*/  LEA.HI.X.SX32 R23, R19, R27, 0x1, P0 ;  /* 0x0000001b13177211 */ /* 0x000fca00000f0eff */
[----:B------:R0:W-:Y:S02]  /*b650*/  STL.64 [R1+0xb70], R22 ;  /* 0x000b701601007387 */ /* 0x0001e40000100a00 */
[----:B0-----:R-:W-:-:S04]  /*b660*/  LEA R22, P0, R20, R26, 0x1 ;  /* 0x0000001a14167211 */ /* 0x001fc800078008ff */
[-C--:B------:R-:W-:Y:S02]  /*b670*/  LEA.HI.X.SX32 R23, R20, R27.reuse, 0x1, P0 ;  /* 0x0000001b14177211 */ /* 0x080fe400000f0eff */
[CC--:B---3--:R-:W-:Y:S02]  /*b680*/  LEA R4, P1, R11.reuse, R26.reuse, 0x1 ;  /* 0x0000001a0b047211 */ /* 0x0c8fe400078208ff */
[C---:B------:R-:W-:Y:S02]  /*b690*/  LEA R2, P2, R10.reuse, R26, 0x1 ;  /* 0x0000001a0a027211 */ /* 0x040fe400078408ff */
[-C--:B------:R-:W-:Y:S02]  /*b6a0*/  LEA.HI.X.SX32 R5, R11, R27.reuse, 0x1, P1 ;  /* 0x0000001b0b057211 */ /* 0x080fe400008f0eff */
[----:B------:R-:W-:-:S03]  /*b6b0*/  LEA.HI.X.SX32 R3, R10, R27, 0x1, P2 ;  /* 0x0000001b0a037211 */ /* 0x000fc600010f0eff */
[----:B------:R2:W-:Y:S04]  /*b6c0*/  STL.64 [R1+0xb68], R4 ;  /* 0x000b680401007387 */ /* 0x0005e80000100a00 */
[----:B------:R0:W-:Y:S01]  /*b6d0*/  STL.64 [R1+0xb60], R2 ;  /* 0x000b600201007387 */ /* 0x0001e20000100a00 */
[CC--:B--2---:R-:W-:Y:S02]  /*b6e0*/  LEA R4, P1, R13.reuse, R26.reuse, 0x1 ;  /* 0x0000001a0d047211 */ /* 0x0c4fe400078208ff */
[CC--:B0-----:R-:W-:Y:S02]  /*b6f0*/  LEA R2, P2, R12.reuse, R26.reuse, 0x1 ;  /* 0x0000001a0c027211 */ /* 0x0c1fe400078408ff */
[-C--:B------:R-:W-:Y:S02]  /*b700*/  LEA.HI.X.SX32 R5, R13, R27.reuse, 0x1, P1 ;  /* 0x0000001b0d057211 */ /* 0x080fe400008f0eff */
[----:B------:R-:W-:Y:S01]  /*b710*/  LEA.HI.X.SX32 R3, R12, R27, 0x1, P2 ;  /* 0x0000001b0c037211 */ /* 0x000fe200010f0eff */
[----:B------:R0:W-:Y:S04]  /*b720*/  STL.64 [R1+0xb58], R22 ;  /* 0x000b581601007387 */ /* 0x0001e80000100a00 */
[----:B------:R1:W-:Y:S04]  /*b730*/  STL.64 [R1+0xb50], R4 ;  /* 0x000b500401007387 */ /* 0x0003e80000100a00 */
[----:B------:R2:W-:Y:S01]  /*b740*/  STL.64 [R1+0xb48], R2 ;  /* 0x000b480201007387 */ /* 0x0005e20000100a00 */
[----:B0-----:R-:W-:-:S02]  /*b750*/  LEA R22, P0, R28, R26, 0x1 ;  /* 0x0000001a1c167211 */ /* 0x001fc400078008ff */
[CC--:B-1----:R-:W-:Y:S02]  /*b760*/  LEA R4, P1, R15.reuse, R26.reuse, 0x1 ;  /* 0x0000001a0f047211 */ /* 0x0c2fe400078208ff */
[-C--:B--2---:R-:W-:Y:S02]  /*b770*/  LEA R2, P2, R14, R26.reuse, 0x1 ;  /* 0x0000001a0e027211 */ /* 0x084fe400078408ff */
[-C--:B------:R-:W-:Y:S02]  /*b780*/  LEA.HI.X.SX32 R23, R28, R27.reuse, 0x1, P0 ;  /* 0x0000001b1c177211 */ /* 0x080fe400000f0eff */
[-C--:B------:R-:W-:Y:S02]  /*b790*/  LEA.HI.X.SX32 R3, R14, R27.reuse, 0x1, P2 ;  /* 0x0000001b0e037211 */ /* 0x080fe400010f0eff */
[----:B------:R-:W-:Y:S01]  /*b7a0*/  LEA.HI.X.SX32 R5, R15, R27, 0x1, P1 ;  /* 0x0000001b0f057211 */ /* 0x000fe200008f0eff */
[----:B------:R-:W-:Y:S04]  /*b7b0*/  STL.64 [R1+0xb40], R22 ;  /* 0x000b401601007387 */ /* 0x000fe80000100a00 */
[----:B------:R0:W-:Y:S04]  /*b7c0*/  STL.64 [R1+0xb30], R2 ;  /* 0x000b300201007387 */ /* 0x0001e80000100a00 */
[----:B------:R1:W-:Y:S01]  /*b7d0*/  STL.64 [R1+0xb38], R4 ;  /* 0x000b380401007387 */ /* 0x0003e20000100a00 */
[----:B0-----:R-:W-:-:S02]  /*b7e0*/  LEA R2, P0, R29, R26, 0x1 ;  /* 0x0000001a1d027211 */ /* 0x001fc400078008ff */
[C---:B-1----:R-:W-:Y:S02]  /*b7f0*/  LEA R4, P2, R16.reuse, R26, 0x1 ;  /* 0x0000001a10047211 */ /* 0x042fe400078408ff */
[-C--:B------:R-:W-:Y:S02]  /*b800*/  LEA.HI.X.SX32 R3, R29, R27.reuse, 0x1, P0 ;  /* 0x0000001b1d037211 */ /* 0x080fe400000f0eff */
[----:B------:R-:W-:-:S03]  /*b810*/  LEA.HI.X.SX32 R5, R16, R27, 0x1, P2 ;  /* 0x0000001b10057211 */ /* 0x000fc600010f0eff */
[----:B------:R0:W-:Y:S01]  /*b820*/  STL.64 [R1+0xb28], R2 ;  /* 0x000b280201007387 */ /* 0x0001e20000100a00 */
[----:B------:R-:W-:-:S04]  /*b830*/  LEA R22, P1, R17, R26, 0x1 ;  /* 0x0000001a11167211 */ /* 0x000fc800078208ff */
[----:B------:R-:W-:Y:S01]  /*b840*/  LEA.HI.X.SX32 R23, R17, R27, 0x1, P1 ;  /* 0x0000001b11177211 */ /* 0x000fe200008f0eff */
[----:B0-----:R-:W2:Y:S04]  /*b850*/  LDL.LU.64 R2, [R1+0x1268] ;  /* 0x0012680001027983 */ /* 0x001ea80000300a00 */
[----:B------:R0:W-:Y:S04]  /*b860*/  STL.64 [R1+0xb18], R4 ;  /* 0x000b180401007387 */ /* 0x0001e80000100a00 */
[----:B------:R-:W-:Y:S01]  /*b870*/  STL.64 [R1+0xb20], R22 ;  /* 0x000b201601007387 */ /* 0x000fe20000100a00 */
[----:B0-----:R-:W-:-:S04]  /*b880*/  LEA R4, P0, R21, R26, 0x1 ;  /* 0x0000001a15047211 */ /* 0x001fc800078008ff */
[----:B------:R-:W-:-:S05]  /*b890*/  LEA.HI.X.SX32 R5, R21, R27, 0x1, P0 ;  /* 0x0000001b15057211 */ /* 0x000fca00000f0eff */
[----:B------:R0:W-:Y:S04]  /*b8a0*/  STL.64 [R1+0xb10], R4 ;  /* 0x000b100401007387 */ /* 0x0001e80000100a00 */
[----:B0-----:R-:W3:Y:S01]  /*b8b0*/  LDL.LU.64 R4, [R1+0x1260] ;  /* 0x0012600001047983 */ /* 0x001ee20000300a00 */
[----:B------:R-:W-:-:S05]  /*b8c0*/  IMAD R8, R0, 0x2, R6 ;  /* 0x0000000200087824 */ /* 0x000fca00078e0206 */
[----:B------:R-:W-:-:S05]  /*b8d0*/  LEA R7, R0, R8, 0x1 ;  /* 0x0000000800077211 */ /* 0x000fca00078e08ff */
[----:B------:R-:W-:-:S05]  /*b8e0*/  IMAD R9, R0, 0x2, R7 ;  /* 0x0000000200097824 */ /* 0x000fca00078e0207 */
[----:B------:R-:W-:-:S05]  /*b8f0*/  LEA R18, R0, R9, 0x1 ;  /* 0x0000000900127211 */ /* 0x000fca00078e08ff */
[----:B------:R-:W-:-:S05]  /*b900*/  IMAD R10, R0, 0x2, R18 ;  /* 0x00000002000a7824 */ /* 0x000fca00078e0212 */
[----:B------:R-:W-:-:S05]  /*b910*/  LEA R11, R0, R10, 0x1 ;  /* 0x0000000a000b7211 */ /* 0x000fca00078e08ff */
[----:B------:R-:W-:-:S05]  /*b920*/  IMAD R12, R0, 0x2, R11 ;  /* 0x00000002000c7824 */ /* 0x000fca00078e020b */
[----:B------:R-:W-:-:S05]  /*b930*/  LEA R13, R0, R12, 0x1 ;  /* 0x0000000c000d7211 */ /* 0x000fca00078e08ff */
[----:B------:R-:W-:Y:S01]  /*b940*/  IMAD R14, R0, 0x2, R13 ;  /* 0x00000002000e7824 */ /* 0x000fe200078e020d */
[----:B------:R-:W-:-:S04]  /*b950*/  LEA R28, P1, R25, R26, 0x1 ;  /* 0x0000001a191c7211 */ /* 0x000fc800078208ff */
[----:B------:R-:W-:Y:S02]  /*b960*/  LEA R15, R0, R14, 0x1 ;  /* 0x0000000e000f7211 */ /* 0x000fe400078e08ff */
[----:B------:R-:W-:-:S03]  /*b970*/  LEA.HI.X.SX32 R29, R25, R27, 0x1, P1 ;  /* 0x0000001b191d7211 */ /* 0x000fc600008f0eff */
[C---:B------:R-:W-:Y:S02]  /*b980*/  IMAD R16, R0.reuse, 0x2, R15 ;  /* 0x0000000200107824 */ /* 0x040fe400078e020f */
[----:B------:R-:W-:Y:S03]  /*b990*/  STL.64 [R1+0xb08], R28 ;  /* 0x000b081c01007387 */ /* 0x000fe60000100a00 */
[----:B------:R-:W-:Y:S02]  /*b9a0*/  LEA R17, R0, R16, 0x1 ;  /* 0x0000001000117211 */ /* 0x000fe400078e08ff */
[----:B--2---:R-:W-:-:S04]  /*b9b0*/  LEA R22, P2, R2, R26, 0x1 ;  /* 0x0000001a02167211 */ /* 0x004fc800078408ff */
[----:B------:R-:W-:Y:S01]  /*b9c0*/  LEA.HI.X.SX32 R23, R2, R27, 0x1, P2 ;  /* 0x0000001b02177211 */ /* 0x000fe200010f0eff */
[----:B------:R-:W-:-:S04]  /*b9d0*/  IMAD R2, R0, 0x2, R17 ;  /* 0x0000000200027824 */ /* 0x000fc800078e0211 */
[----:B------:R0:W-:Y:S01]  /*b9e0*/  STL.64 [R1+0xb00], R22 ;  /* 0x000b001601007387 */ /* 0x0001e20000100a00 */
[----:B------:R-:W-:Y:S02]  /*b9f0*/  LEA R19, R0, R2, 0x1 ;  /* 0x0000000200137211 */ /* 0x000fe400078e08ff */
        /* <DEDUP_REMOVED lines=8> */
[----:B------:R-:W-:-:S03]  /*ba80*/  IMAD R3, R0, 0x2, R19 ;  /* 0x0000000200037824 */ /* 0x000fc600078e0213 */
[----:B------:R2:W-:Y:S01]  /*ba90*/  STL.64 [R1+0xae8], R20 ;  /* 0x000ae81401007387 */ /* 0x0005e20000100a00 */
[-C--:B0-----:R-:W-:Y:S02]  /*baa0*/  LEA R24, P0, R6, R26.reuse, 0x1 ;  /* 0x0000001a06187211 */ /* 0x081fe400078008ff */
[-C--:B-1----:R-:W-:Y:S02]  /*bab0*/  LEA R22, P1, R8, R26.reuse, 0x1 ;  /* 0x0000001a08167211 */ /* 0x082fe400078208ff */
[-C--:B------:R-:W-:Y:S02]  /*bac0*/  LEA.HI.X.SX32 R25, R6, R27.reuse, 0x1, P0 ;  /* 0x0000001b06197211 */ /* 0x080fe400000f0eff */
[C---:B--2---:R-:W-:Y:S02]  /*bad0*/  LEA R20, P2, R7.reuse, R26, 0x1 ;  /* 0x0000001a07147211 */ /* 0x044fe400078408ff */
[-C--:B------:R-:W-:Y:S02]  /*bae0*/  LEA.HI.X.SX32 R23, R8, R27.reuse, 0x1, P1 ;  /* 0x0000001b08177211 */ /* 0x080fe400008f0eff */
[----:B------:R-:W-:Y:S01]  /*baf0*/  LEA.HI.X.SX32 R21, R7, R27, 0x1, P2 ;  /* 0x0000001b07157211 */ /* 0x000fe200010f0eff */
[----:B------:R0:W-:Y:S01]  /*bb00*/  STL.64 [R1+0xae0], R24 ;  /* 0x000ae01801007387 */ /* 0x0001e20000100a00 */
[----:B------:R-:W-:-:S03]  /*bb10*/  LEA R4, R0, R3, 0x1 ;  /* 0x0000000300047211 */ /* 0x000fc600078e08ff */
[----:B------:R1:W-:Y:S04]  /*bb20*/  STL.64 [R1+0xad8], R22 ;  /* 0x000ad81601007387 */ /* 0x0003e80000100a00 */
[----:B------:R2:W-:Y:S01]  /*bb30*/  STL.64 [R1+0xad0], R20 ;  /* 0x000ad01401007387 */ /* 0x0005e20000100a00 */
[CC--:B0-----:R-:W-:Y:S01]  /*bb40*/  LEA R24, P0, R9.reuse, R26.reuse, 0x1 ;  /* 0x0000001a09187211 */ /* 0x0c1fe200078008ff */
[----:B------:R-:W-:Y:S01]  /*bb50*/  IMAD R5, R0, 0x2, R4 ;  /* 0x0000000200057824 */ /* 0x000fe200078e0204 */
[-C--:B-1----:R-:W-:Y:S02]  /*bb60*/  LEA R22, P1, R18, R26.reuse, 0x1 ;  /* 0x0000001a12167211 */ /* 0x082fe400078208ff */
[----:B------:R-:W-:Y:S02]  /*bb70*/  LEA.HI.X.SX32 R25, R9, R27, 0x1, P0 ;  /* 0x0000001b09197211 */ /* 0x000fe400000f0eff */
[----:B--2---:R-:W-:-:S02]  /*bb80*/  LEA R20, P2, R10, R26, 0x1 ;  /* 0x0000001a0a147211 */ /* 0x004fc400078408ff */
        /* <DEDUP_REMOVED lines=17> */
[-C--:B0-----:R-:W-:Y:S01]  /*bca0*/  LEA R24, P0, R14, R26.reuse, 0x1 ;  /* 0x0000001a0e187211 */ /* 0x081fe200078008ff */
[----:B------:R-:W-:Y:S01]  /*bcb0*/  IMAD R10, R0, 0x2, R7 ;  /* 0x00000002000a7824 */ /* 0x000fe200078e0207 */
[-C--:B-1----:R-:W-:Y:S02]  /*bcc0*/  LEA R22, P1, R15, R26.reuse, 0x1 ;  /* 0x0000001a0f167211 */ /* 0x082fe400078208ff */
[----:B------:R-:W-:Y:S02]  /*bcd0*/  LEA.HI.X.SX32 R25, R14, R27, 0x1, P0 ;  /* 0x0000001b0e197211 */ /* 0x000fe400000f0eff */
[----:B--2---:R-:W-:-:S02]  /*bce0*/  LEA R20, P2, R16, R26, 0x1 ;  /* 0x0000001a10147211 */ /* 0x004fc400078408ff */
[-C--:B------:R-:W-:Y:S02]  /*bcf0*/  LEA.HI.X.SX32 R23, R15, R27.reuse, 0x1, P1 ;  /* 0x0000001b0f177211 */ /* 0x080fe400008f0eff */
[----:B------:R-:W-:Y:S01]  /*bd00*/  LEA.HI.X.SX32 R21, R16, R27, 0x1, P2 ;  /* 0x0000001b10157211 */ /* 0x000fe200010f0eff */
[----:B------:R-:W-:Y:S01]  /*bd10*/  STL.64 [R1+0xa98], R24 ;  /* 0x000a981801007387 */ /* 0x000fe20000100a00 */
[----:B------:R-:W-:-:S03]  /*bd20*/  LEA R9, R0, R10, 0x1 ;  /* 0x0000000a00097211 */ /* 0x000fc600078e08ff */
[----:B------:R0:W-:Y:S01]  /*bd30*/  STL.64 [R1+0xa90], R22 ;  /* 0x000a901601007387 */ /* 0x0001e20000100a00 */
[----:B------:R-:W-:-:S03]  /*bd40*/  LEA R14, P2, R19, R26, 0x1 ;  /* 0x0000001a130e7211 */ /* 0x000fc600078408ff */
[----:B------:R1:W-:Y:S01]  /*bd50*/  STL.64 [R1+0xa88], R20 ;  /* 0x000a881401007387 */ /* 0x0003e20000100a00 */
[----:B------:R-:W-:Y:S01]  /*bd60*/  IMAD R12, R0, 0x2, R9 ;  /* 0x00000002000c7824 */ /* 0x000fe200078e0209 */
[-C--:B------:R-:W-:Y:S02]  /*bd70*/  LEA.HI.X.SX32 R15, R19, R27.reuse, 0x1, P2 ;  /* 0x0000001b130f7211 */ /* 0x080fe400010f0eff */
[CC--:B0-----:R-:W-:Y:S02]  /*bd80*/  LEA R22, P0, R17.reuse, R26.reuse, 0x1 ;  /* 0x0000001a11167211 */ /* 0x0c1fe400078008ff */
[C---:B-1----:R-:W-:Y:S02]  /*bd90*/  LEA R20, P1, R2.reuse, R26, 0x1 ;  /* 0x0000001a02147211 */ /* 0x042fe400078208ff */
[-C--:B------:R-:W-:Y:S02]  /*bda0*/  LEA.HI.X.SX32 R23, R17, R27.reuse, 0x1, P0 ;  /* 0x0000001b11177211 */ /* 0x080fe400000f0eff */
[----:B------:R-:W-:-:S02]  /*bdb0*/  LEA.HI.X.SX32 R21, R2, R27, 0x1, P1 ;  /* 0x0000001b02157211 */ /* 0x000fc400008f0eff */
[C---:B------:R-:W-:Y:S01]  /*bdc0*/  LEA R11, R0.reuse, R12, 0x1 ;  /* 0x0000000c000b7211 */ /* 0x040fe200078e08ff */
[----:B------:R-:W-:Y:S04]  /*bdd0*/  STL.64 [R1+0xa80], R22 ;  /* 0x000a801601007387 */ /* 0x000fe80000100a00 */
[----:B------:R0:W-:Y:S01]  /*bde0*/  STL.64 [R1+0xa78], R20 ;  /* 0x000a781401007387 */ /* 0x0001e20000100a00 */
[----:B------:R-:W-:-:S03]  /*bdf0*/  IMAD R13, R0, 0x2, R11 ;  /* 0x00000002000d7824 */ /* 0x000fc600078e020b */
[----:B------:R1:W-:Y:S01]  /*be00*/  STL.64 [R1+0xa70], R14 ;  /* 0x000a700e01007387 */ /* 0x0003e20000100a00 */
[-C--:B------:R-:W-:Y:S02]  /*be10*/  LEA R16, P1, R4, R26.reuse, 0x1 ;  /* 0x0000001a04107211 */ /* 0x080fe400078208ff */
[----:B------:R-:W-:Y:S02]  /*be20*/  LEA R2, R0, R13, 0x1 ;  /* 0x0000000d00027211 */ /* 0x000fe400078e08ff */
[-C--:B0-----:R-:W-:Y:S02]  /*be30*/  LEA R20, P0, R3, R26.reuse, 0x1 ;  /* 0x0000001a03147211 */ /* 0x081fe400078008ff */
[----:B-1----:R-:W-:Y:S02]  /*be40*/  LEA R14, P2, R5, R26, 0x1 ;  /* 0x0000001a050e7211 */ /* 0x002fe400078408ff */
[-C--:B------:R-:W-:Y:S02]  /*be50*/  LEA.HI.X.SX32 R21, R3, R27.reuse, 0x1, P0 ;  /* 0x0000001b03157211 */ /* 0x080fe400000f0eff */
[----:B------:R-:W-:-:S02]  /*be60*/  LEA.HI.X.SX32 R15, R5, R27, 0x1, P2 ;  /* 0x0000001b050f7211 */ /* 0x000fc400010f0eff */
[----:B------:R-:W-:-:S03]  /*be70*/  LEA.HI.X.SX32 R17, R4, R27, 0x1, P1 ;  /* 0x0000001b04117211 */ /* 0x000fc600008f0eff */
[----:B------:R0:W-:Y:S01]  /*be80*/  STL.64 [R1+0xa58], R14 ;  /* 0x000a580e01007387 */ /* 0x0001e20000100a00 */
[----:B------:R-:W-:-:S03]  /*be90*/  LEA R18, P1, R8, R26, 0x1 ;  /* 0x0000001a08127211 */ /* 0x000fc600078208ff */
[----:B------:R1:W-:Y:S04]  /*bea0*/  STL.64 [R1+0xa68], R20 ;  /* 0x000a681401007387 */ /* 0x0003e80000100a00 */
[----:B------:R2:W-:Y:S01]  /*beb0*/  STL.64 [R1+0xa60], R16 ;  /* 0x000a601001007387 */ /* 0x0005e20000100a00 */
[----:B0-----:R-:W-:Y:S01]  /*bec0*/  IMAD R14, R0, 0x2, R2 ;  /* 0x00000002000e7824 */ /* 0x001fe200078e0202 */
[CC--:B-1----:R-:W-:Y:S02]  /*bed0*/  LEA R20, P0, R6.reuse, R26.reuse, 0x1 ;  /* 0x0000001a06147211 */ /* 0x0c2fe400078008ff */
[----:B--2---:R-:W-:Y:S02]  /*bee0*/  LEA R16, P2, R7, R26, 0x1 ;  /* 0x0000001a07107211 */ /* 0x004fe400078408ff */
[----:B------:R-:W-:-:S02]  /*bef0*/  LEA.HI.X.SX32 R21, R6, R27, 0x1, P0 ;  /* 0x0000001b06157211 */ /* 0x000fc400000f0eff */
[----:B------:R-:W-:Y:S02]  /*bf00*/  LEA R4, R0, R14, 0x1 ;  /* 0x0000000e00047211 */ /* 0x000fe400078e08ff */
[-C--:B------:R-:W-:Y:S02]  /*bf10*/  LEA.HI.X.SX32 R19, R8, R27.reuse, 0x1, P1 ;  /* 0x0000001b08137211 */ /* 0x080fe400008f0eff */
[----:B------:R-:W-:Y:S01]  /*bf20*/  LEA.HI.X.SX32 R17, R7, R27, 0x1, P2 ;  /* 0x0000001b07117211 */ /* 0x000fe200010f0eff */
[----:B------:R0:W-:Y:S01]  /*bf30*/  STL.64 [R1+0xa50], R20 ;  /* 0x000a501401007387 */ /* 0x0001e20000100a00 */
[----:B------:R-:W-:-:S03]  /*bf40*/  IMAD R7, R0, 0x2, R4 ;  /* 0x0000000200077824 */ /* 0x000fc600078e0204 */
[----:B------:R1:W-:Y:S04]  /*bf50*/  STL.64 [R1+0xa48], R18 ;  /* 0x000a481201007387 */ /* 0x0003e80000100a00 */
[----:B------:R2:W-:Y:S01]  /*bf60*/  STL.64 [R1+0xa40], R16 ;  /* 0x000a401001007387 */ /* 0x0005e20000100a00 */
[CC--:B0-----:R-:W-:Y:S02]  /*bf70*/  LEA R20, P0, R10.reuse, R26.reuse, 0x1 ;  /* 0x0000001a0a147211 */ /* 0x0c1fe400078008ff */
[-C--:B-1----:R-:W-:Y:S02]  /*bf80*/  LEA R18, P1, R9, R26.reuse, 0x1 ;  /* 0x0000001a09127211 */ /* 0x082fe400078208ff */
[----:B------:R-:W-:Y:S02]  /*bf90*/  LEA.HI.X.SX32 R21, R10, R27, 0x1, P0 ;  /* 0x0000001b0a157211 */ /* 0x000fe400000f0eff */
[----:B--2---:R-:W-:-:S02]  /*bfa0*/  LEA R16, P2, R12, R26, 0x1 ;  /* 0x0000001a0c107211 */ /* 0x004fc400078408ff */
[----:B------:R-:W-:Y:S02]  /*bfb0*/  LEA R3, R0, R7, 0x1 ;  /* 0x0000000700037211 */ /* 0x000fe400078e08ff */
[-C--:B------:R-:W-:Y:S02]  /*bfc0*/  LEA.HI.X.SX32 R19, R9, R27.reuse, 0x1, P1 ;  /* 0x0000001b09137211 */ /* 0x080fe400008f0eff */
[----:B------:R-:W-:Y:S01]  /*bfd0*/  LEA.HI.X.SX32 R17, R12, R27, 0x1, P2 ;  /* 0x0000001b0c117211 */ /* 0x000fe200010f0eff */
[----:B------:R0:W-:Y:S01]  /*bfe0*/  STL.64 [R1+0xa38], R20 ;  /* 0x000a381401007387 */ /* 0x0001e20000100a00 */
[----:B------:R-:W-:-:S03]  /*bff0*/  IMAD R8, R0, 0x2, R3 ;  /* 0x0000000200087824 */ /* 0x000fc600078e0203 */
[----:B------:R-:W-:Y:S04]  /*c000*/  STL.64 [R1+0xa30], R18 ;  /* 0x000a301201007387 */ /* 0x000fe80000100a00 */
[----:B------:R1:W-:Y:S01]  /*c010*/  STL.64 [R1+0xa28], R16 ;  /* 0x000a281001007387 */ /* 0x0003e20000100a00 */
[C---:B0-----:R-:W-:Y:S02]  /*c020*/  LEA R20, P0, R11.reuse, R26, 0x1 ;  /* 0x0000001a0b147211 */ /* 0x041fe400078008ff */
[----:B------:R-:W-:Y:S02]  /*c030*/  LEA R9, R0, R8, 0x1 ;  /* 0x0000000800097211 */ /* 0x000fe400078e08ff */
[----:B------:R-:W-:Y:S02]  /*c040*/  LEA.HI.X.SX32 R21, R11, R27, 0x1, P0 ;  /* 0x0000001b0b157211 */ /* 0x000fe400000f0eff */
[----:B-1----:R-:W-:-:S02]  /*c050*/  LEA R16, P2, R2, R26, 0x1 ;  /* 0x0000001a02107211 */ /* 0x002fc400078408ff */
[C---:B------:R-:W-:Y:S02]  /*c060*/  LEA R18, P1, R13.reuse, R26, 0x1 ;  /* 0x0000001a0d127211 */ /* 0x040fe400078208ff */
[-C--:B------:R-:W-:Y:S01]  /*c070*/  LEA.HI.X.SX32 R17, R2, R27.reuse, 0x1, P2 ;  /* 0x0000001b02117211 */ /* 0x080fe200010f0eff */
[----:B------:R-:W-:Y:S01]  /*c080*/  IMAD R5, R0, 0x2, R9 ;  /* 0x0000000200057824 */ /* 0x000fe200078e0209 */
[----:B------:R-:W-:Y:S01]  /*c090*/  STL.64 [R1+0xa20], R20 ;  /* 0x000a201401007387 */ /* 0x000fe20000100a00 */
[----:B------:R-:W-:-:S03]  /*c0a0*/  LEA.HI.X.SX32 R19, R13, R27, 0x1, P1 ;  /* 0x0000001b0d137211 */ /* 0x000fc600008f0eff */
[----:B------:R0:W-:Y:S01]  /*c0b0*/  STL.64 [R1+0xa10], R16 ;  /* 0x000a101001007387 */ /* 0x0001e20000100a00 */
[-C--:B------:R-:W-:Y:S02]  /*c0c0*/  LEA R12, P1, R4, R26.reuse, 0x1 ;  /* 0x0000001a040c7211 */ /* 0x080fe400078208ff */
[CC--:B------:R-:W-:Y:S02]  /*c0d0*/  LEA R10, P2, R7.reuse, R26.reuse, 0x1 ;  /* 0x0000001a070a7211 */ /* 0x0c0fe400078408ff */
[----:B------:R-:W-:Y:S02]  /*c0e0*/  LEA R6, R0, R5, 0x1 ;  /* 0x0000000500067211 */ /* 0x000fe400078e08ff */
[-C--:B------:R-:W-:Y:S02]  /*c0f0*/  LEA.HI.X.SX32 R13, R4, R27.reuse, 0x1, P1 ;  /* 0x0000001b040d7211 */ /* 0x080fe400008f0eff */
[----:B0-----:R-:W-:Y:S02]  /*c100*/  LEA R16, P0, R14, R26, 0x1 ;  /* 0x0000001a0e107211 */ /* 0x001fe400078008ff */
[----:B------:R-:W-:-:S02]  /*c110*/  LEA.HI.X.SX32 R11, R7, R27, 0x1, P2 ;  /* 0x0000001b070b7211 */ /* 0x000fc400010f0eff */
[----:B------:R-:W-:Y:S01]  /*c120*/  LEA.HI.X.SX32 R17, R14, R27, 0x1, P0 ;  /* 0x0000001b0e117211 */ /* 0x000fe200000f0eff */
[----:B------:R-:W-:Y:S01]  /*c130*/  STL.64 [R1+0xa18], R18 ;  /* 0x000a181201007387 */ /* 0x000fe20000100a00 */
[C---:B------:R-:W-:Y:S01]  /*c140*/  IMAD R7, R0.reuse, 0x2, R6 ;  /* 0x0000000200077824 */ /* 0x040fe200078e0206 */
[----:B------:R-:W-:Y:S02]  /*c150*/  LEA R14, P0, R3, R26, 0x1 ;  /* 0x0000001a030e7211 */ /* 0x000fe400078008ff */
[----:B------:R-:W-:Y:S04]  /*c160*/  STL.64 [R1+0xa08], R16 ;  /* 0x000a081001007387 */ /* 0x000fe80000100a00 */
[----:B------:R0:W-:Y:S01]  /*c170*/  STL.64 [R1+0xa00], R12 ;  /* 0x000a000c01007387 */ /* 0x0001e20000100a00 */
[----:B------:R-:W-:-:S03]  /*c180*/  LEA R4, R0, R7, 0x1 ;  /* 0x0000000700047211 */ /* 0x000fc600078e08ff */
[----:B------:R1:W-:Y:S01]  /*c190*/  STL.64 [R1+0x9f8], R10 ;  /* 0x0009f80a01007387 */ /* 0x0003e20000100a00 */
[-C--:B------:R-:W-:Y:S02]  /*c1a0*/  LEA.HI.X.SX32 R15, R3, R27.reuse, 0x1, P0 ;  /* 0x0000001b030f7211 */ /* 0x080fe400000f0eff */
[CC--:B0-----:R-:W-:Y:S02]  /*c1b0*/  LEA R12, P1, R8.reuse, R26.reuse, 0x1 ;  /* 0x0000001a080c7211 */ /* 0x0c1fe400078208ff */
[C---:B-1----:R-:W-:Y:S02]  /*c1c0*/  LEA R10, P2, R9.reuse, R26, 0x1 ;  /* 0x0000001a090a7211 */ /* 0x042fe400078408ff */
[-C--:B------:R-:W-:Y:S02]  /*c1d0*/  LEA.HI.X.SX32 R13, R8, R27.reuse, 0x1, P1 ;  /* 0x0000001b080d7211 */ /* 0x080fe400008f0eff */
[----:B------:R-:W-:Y:S01]  /*c1e0*/  LEA.HI.X.SX32 R11, R9, R27, 0x1, P2 ;  /* 0x0000001b090b7211 */ /* 0x000fe200010f0eff */
[C---:B------:R-:W-:Y:S01]  /*c1f0*/  IMAD R3, R0.reuse, 0x2, R4 ;  /* 0x0000000200037824 */ /* 0x040fe200078e0204 */
[----:B------:R0:W-:Y:S04]  /*c200*/  STL.64 [R1+0x9f0], R14 ;  /* 0x0009f00e01007387 */ /* 0x0001e80000100a00 */
[----:B------:R1:W-:Y:S01]  /*c210*/  STL.64 [R1+0x9e8], R12 ;  /* 0x0009e80c01007387 */ /* 0x0003e20000100a00 */
[----:B------:R-:W-:-:S03]  /*c220*/  LEA R2, R0, R3, 0x1 ;  /* 0x0000000300027211 */ /* 0x000fc600078e08ff */
[----:B------:R2:W-:Y:S01]  /*c230*/  STL.64 [R1+0x9e0], R10 ;  /* 0x0009e00a01007387 */ /* 0x0005e20000100a00 */
[CC--:B0-----:R-:W-:Y:S02]  /*c240*/  LEA R14, P0, R5.reuse, R26.reuse, 0x1 ;  /* 0x0000001a050e7211 */ /* 0x0c1fe400078008ff */
[CC--:B-1----:R-:W-:Y:S02]  /*c250*/  LEA R12, P1, R6.reuse, R26.reuse, 0x1 ;  /* 0x0000001a060c7211 */ /* 0x0c2fe400078208ff */
[-C--:B------:R-:W-:Y:S02]  /*c260*/  LEA.HI.X.SX32 R15, R5, R27.reuse, 0x1, P0 ;  /* 0x0000001b050f7211 */ /* 0x080fe400000f0eff */
[CC--:B--2---:R-:W-:Y:S02]  /*c270*/  LEA R10, P2, R7.reuse, R26.reuse, 0x1 ;  /* 0x0000001a070a7211 */ /* 0x0c4fe400078408ff */
[-C--:B------:R-:W-:Y:S02]  /*c280*/  LEA.HI.X.SX32 R13, R6, R27.reuse, 0x1, P1 ;  /* 0x0000001b060d7211 */ /* 0x080fe400008f0eff */
[----:B------:R-:W-:Y:S01]  /*c290*/  LEA.HI.X.SX32 R11, R7, R27, 0x1, P2 ;  /* 0x0000001b070b7211 */ /* 0x000fe200010f0eff */
[----:B------:R-:W-:Y:S01]  /*c2a0*/  IMAD R0, R0, 0x2, R2 ;  /* 0x0000000200007824 */ /* 0x000fe200078e0202 */
[----:B------:R0:W-:Y:S04]  /*c2b0*/  STL.64 [R1+0x9d8], R14 ;  /* 0x0009d80e01007387 */ /* 0x0001e80000100a00 */
[----:B------:R1:W-:Y:S01]  /*c2c0*/  STL.64 [R1+0x9d0], R12 ;  /* 0x0009d00c01007387 */ /* 0x0003e20000100a00 */
[----:B------:R-:W-:-:S03]  /*c2d0*/  LEA R8, P3, R0, R26, 0x1 ;  /* 0x0000001a00087211 */ /* 0x000fc600078608ff */
[----:B------:R2:W-:Y:S01]  /*c2e0*/  STL.64 [R1+0x9c8], R10 ;  /* 0x0009c80a01007387 */ /* 0x0005e20000100a00 */
[CC--:B0-----:R-:W-:Y:S02]  /*c2f0*/  LEA R14, P0, R4.reuse, R26.reuse, 0x1 ;  /* 0x0000001a040e7211 */ /* 0x0c1fe400078008ff */
[CC--:B-1----:R-:W-:Y:S02]  /*c300*/  LEA R12, P1, R3.reuse, R26.reuse, 0x1 ;  /* 0x0000001a030c7211 */ /* 0x0c2fe400078208ff */
[-C--:B------:R-:W-:Y:S02]  /*c310*/  LEA.HI.X.SX32 R15, R4, R27.reuse, 0x1, P0 ;  /* 0x0000001b040f7211 */ /* 0x080fe400000f0eff */
[C---:B--2---:R-:W-:Y:S02]  /*c320*/  LEA R10, P2, R2.reuse, R26, 0x1 ;  /* 0x0000001a020a7211 */ /* 0x044fe400078408ff */
[-C--:B------:R-:W-:Y:S02]  /*c330*/  LEA.HI.X.SX32 R13, R3, R27.reuse, 0x1, P1 ;  /* 0x0000001b030d7211 */ /* 0x080fe400008f0eff */
[-C--:B------:R-:W-:Y:S01]  /*c340*/  LEA.HI.X.SX32 R11, R2, R27.reuse, 0x1, P2 ;  /* 0x0000001b020b7211 */ /* 0x080fe200010f0eff */
[----:B------:R-:W-:Y:S01]  /*c350*/  IMAD.MOV.U32 R18, RZ, RZ, 0x3f800000 ;  /* 0x3f800000ff127424 */ /* 0x000fe200078e00ff */
[----:B------:R-:W-:Y:S01]  /*c360*/  LEA.HI.X.SX32 R9, R0, R27, 0x1, P3 ;  /* 0x0000001b00097211 */ /* 0x000fe200018f0eff */
[----:B------:R-:W-:Y:S01]  /*c370*/  STL.64 [R1+0x9c0], R14 ;  /* 0x0009c00e01007387 */ /* 0x000fe20000100a00 */
[----:B------:R-:W-:-:S03]  /*c380*/  MOV R17, 0xff800000 ;  /* 0xff80000000117802 */ /* 0x000fc60000000f00 */
[----:B------:R-:W-:Y:S01]  /*c390*/  STL.64 [R1+0x9b8], R12 ;  /* 0x0009b80c01007387 */ /* 0x000fe20000100a00 */
[----:B------:R-:W-:-:S03]  /*c3a0*/  IMAD.MOV.U32 R19, RZ, RZ, -0x800000 ;  /* 0xff800000ff137424 */ /* 0x000fc600078e00ff */
[----:B------:R-:W-:Y:S04]  /*c3b0*/  STL.64 [R1+0x9b0], R10 ;  /* 0x0009b00a01007387 */ /* 0x000fe80000100a00 */
[----:B------:R-:W-:Y:S04]  /*c3c0*/  STL.64 [R1+0x9a8], R8 ;  /* 0x0009a80801007387 */ /* 0x000fe80000100a00 */
[----:B------:R0:W-:Y:S04]  /*c3d0*/  STL [R1+0x934], R18 ;  /* 0x0009341201007387 */ /* 0x0001e80000100800 */
[----:B------:R-:W-:Y:S04]  /*c3e0*/  STL [R1+0x350], RZ ;  /* 0x000350ff01007387 */ /* 0x000fe80000100800 */
[----:B------:R-:W-:Y:S01]  /*c3f0*/  STL [R1+0x190], R17 ;  /* 0x0001901101007387 */ /* 0x000fe20000100800 */
[----:B0-----:R-:W-:-:S03]  /*c400*/  MOV R18, 0xff800000 ;  /* 0xff80000000127802 */ /* 0x001fc60000000f00 */
[----:B------:R-:W-:Y:S04]  /*c410*/  STL [R1+0x354], RZ ;  /* 0x000354ff01007387 */ /* 0x000fe80000100800 */
        /* <DEDUP_REMOVED lines=34> */
[----:B------:R-:W-:Y:S04]  /*c640*/  STL [R1+0x584], RZ ;  /* 0x000584ff01007387 */ /* 0x000fe80000100800 */
        /* <DEDUP_REMOVED lines=182> */
[----:B------:R-:W1:Y:S04]  /*d1b0*/  S2R R24, SR_TID.X ;  /* 0x0000000000187919 */ /* 0x000e680000002100 */
        /* <DEDUP_REMOVED lines=20> */
[----:B------:R-:W-:Y:S01]  /*d300*/  STL [R1+0x7b0], RZ ;  /* 0x0007b0ff01007387 */ /* 0x000fe20000100800 */
[----:B-1----:R-:W-:-:S03]  /*d310*/  LOP3.LUT R22, R24, 0x7f, RZ, 0xc0, !PT ;  /* 0x0000007f18167812 */ /* 0x002fc600078ec0ff */
[----:B------:R-:W-:Y:S04]  /*d320*/  STL [R1+0x7b4], RZ ;  /* 0x0007b4ff01007387 */ /* 0x000fe80000100800 */
[----:B------:R-:W-:Y:S04]  /*d330*/  STL [R1+0x7b8], RZ ;  /* 0x0007b8ff01007387 */ /* 0x000fe80000100800 */
[----:B------:R-:W-:Y:S04]  /*d340*/  STL [R1+0x7bc], RZ ;  /* 0x0007bcff01007387 */ /* 0x000fe80000100800 */
[----:B------:R-:W-:Y:S01]  /*d350*/  STL [R1+0x7c0], RZ ;  /* 0x0007c0ff01007387 */ /* 0x000fe20000100800 */
[----:B------:R-:W-:-:S03]  /*d360*/  LOP3.LUT R23, R24, 0x3, RZ, 0xc0, !PT ;  /* 0x0000000318177812 */ /* 0x000fc600078ec0ff */
[----:B------:R-:W-:Y:S01]  /*d370*/  STL [R1+0x7c4], RZ ;  /* 0x0007c4ff01007387 */ /* 0x000fe20000100800 */
[----:B------:R-:W-:-:S03]  /*d380*/  SHF.R.U32.HI R0, RZ, 0x3, R22 ;  /* 0x00000003ff007819 */ /* 0x000fc60000011616 */
[----:B------:R-:W-:Y:S04]  /*d390*/  STL [R1+0x7c8], RZ ;  /* 0x0007c8ff01007387 */ /* 0x000fe80000100800 */
[----:B------:R-:W-:Y:S04]  /*d3a0*/  STL [R1+0x7cc], RZ ;  /* 0x0007ccff01007387 */ /* 0x000fe80000100800 */
[----:B------:R-:W-:Y:S04]  /*d3b0*/  STL [R1+0x7d0], RZ ;  /* 0x0007d0ff01007387 */ /* 0x000fe80000100800 */
[----:B------:R-:W-:Y:S01]  /*d3c0*/  STL [R1+0x7d4], RZ ;  /* 0x0007d4ff01007387 */ /* 0x000fe20000100800 */
[----:B------:R-:W-:-:S03]  /*d3d0*/  ISETP.NE.U32.AND P6, PT, R23, RZ, PT ;  /* 0x000000ff1700720c */ /* 0x000fc60003fc5070 */
[----:B------:R-:W1:Y:S01]  /*d3e0*/  S2R R22, SR_CTAID.X ;  /* 0x0000000000167919 */ /* 0x000e620000002500 */
[----:B------:R-:W-:-:S03]  /*d3f0*/  IMAD.SHL.U32 R3, R23, 0x2, RZ ;  /* 0x0000000217037824 */ /* 0x000fc600078e00ff */
[----:B------:R-:W-:Y:S04]  /*d400*/  STL [R1+0x7d8], RZ ;  /* 0x0007d8ff01007387 */ /* 0x000fe80000100800 */
[----:B------:R-:W-:Y:S04]  /*d410*/  STL [R1+0x7dc], RZ ;  /* 0x0007dcff01007387 */ /* 0x000fe80000100800 */
[----:B------:R-:W-:Y:S04]  /*d420*/  STL [R1+0x840], RZ ;  /* 0x000840ff01007387 */ /* 0x000fe80000100800 */
[----:B------:R-:W-:Y:S04]  /*d430*/  STL [R1+0x844], RZ ;  /* 0x000844ff01007387 */ /* 0x000fe80000100800 */
[----:B------:R-:W-:Y:S04]  /*d440*/  STL [R1+0x848], RZ ;  /* 0x000848ff01007387 */ /* 0x000fe80000100800 */
[----:B------:R-:W2:Y:S04]  /*d450*/  S2R R23, SR_TID.X ;  /* 0x0000000000177919 */ /* 0x000ea80000002100 */
        /* <DEDUP_REMOVED lines=12> */
[----:B------:R-:W-:-:S03]  /*d520*/  LOP3.LUT R24, R24, 0x1c, RZ, 0xc0, !PT ;  /* 0x0000001c18187812 */ /* 0x000fc600078ec0ff */
[----:B------:R-:W-:Y:S04]  /*d530*/  STL [R1+0x81c], RZ ;  /* 0x00081cff01007387 */ /* 0x000fe80000100800 */
[----:B------:R-:W-:Y:S04]  /*d540*/  STL [R1+0x800], RZ ;  /* 0x000800ff01007387 */ /* 0x000fe80000100800 */
[----:B------:R-:W-:Y:S04]  /*d550*/  STL [R1+0x804], RZ ;  /* 0x000804ff01007387 */ /* 0x000fe80000100800 */
[----:B------:R-:W-:Y:S01]  /*d560*/  STL [R1+0x808], RZ ;  /* 0x000808ff01007387 */ /* 0x000fe20000100800 */
[----:B------:R-:W-:-:S03]  /*d570*/  LEA.HI R9, R24, 0x38, RZ, 0x1e ;  /* 0x0000003818097811 */ /* 0x000fc600078ff0ff */
[----:B------:R-:W-:Y:S01]  /*d580*/  STL [R1+0x80c], RZ ;  /* 0x00080cff01007387 */ /* 0x000fe20000100800 */
[----:B-1----:R-:W-:-:S03]  /*d590*/  SHF.L.U32 R22, R22, 0x7, RZ ;  /* 0x0000000716167819 */ /* 0x002fc600000006ff */
[----:B------:R-:W-:Y:S01]  /*d5a0*/  STL [R1+0x7f0], RZ ;  /* 0x0007f0ff01007387 */ /* 0x000fe20000100800 */
[----:B------:R-:W-:-:S03]  /*d5b0*/  LEA.HI R12, R24, 0x50, RZ, 0x1e ;  /* 0x00000050180c7811 */ /* 0x000fc600078ff0ff */
[----:B------:R-:W-:Y:S01]  /*d5c0*/  STL [R1+0x7f4], RZ ;  /* 0x0007f4ff01007387 */ /* 0x000fe20000100800 */
[----:B------:R-:W-:-:S03]  /*d5d0*/  LEA.HI R7, R24, 0x28, RZ, 0x1e ;  /* 0x0000002818077811 */ /* 0x000fc600078ff0ff */
[----:B------:R-:W-:Y:S01]  /*d5e0*/  STL [R1+0x7f8], RZ ;  /* 0x0007f8ff01007387 */ /* 0x000fe20000100800 */
[----:B------:R-:W-:-:S03]  /*d5f0*/  LEA.HI R5, R24, 0x18, RZ, 0x1e ;  /* 0x0000001818057811 */ /* 0x000fc600078ff0ff */
[----:B------:R-:W-:Y:S01]  /*d600*/  STL [R1+0x7fc], RZ ;  /* 0x0007fcff01007387 */ /* 0x000fe20000100800 */
[----:B------:R-:W-:-:S03]  /*d610*/  LEA.HI R11, R24, 0x48, RZ, 0x1e ;  /* 0x00000048180b7811 */ /* 0x000fc600078ff0ff */
[----:B------:R-:W-:Y:S01]  /*d620*/  STL [R1+0x7e0], RZ ;  /* 0x0007e0ff01007387 */ /* 0x000fe20000100800 */
[----:B------:R-:W-:Y:S02]  /*d630*/  LEA.HI R14, R24, 0x60, RZ, 0x1e ;  /* 0x00000060180e7811 */ /* 0x000fe400078ff0ff */
[C---:B0-----:R-:W-:Y:S01]  /*d640*/  IADD3 R17, R22.reuse, R12, RZ ;  /* 0x0000000c16117210 */ /* 0x041fe20007ffe0ff */
[----:B------:R-:W-:Y:S01]  /*d650*/  STL [R1+0x7e4], RZ ;  /* 0x0007e4ff01007387 */ /* 0x000fe20000100800 */
[----:B--2---:R-:W-:Y:S01]  /*d660*/  LOP3.LUT R23, R23, 0x60, RZ, 0xc0, !PT ;  /* 0x0000006017177812 */ /* 0x004fe200078ec0ff */
[----:B------:R-:W-:Y:S01]  /*d670*/  IMAD.IADD R17, R22, 0x1, R9 ;  /* 0x0000000116117824 */ /* 0x000fe200078e0209 */
[C---:B------:R-:W-:Y:S01]  /*d680*/  LEA.HI R16, R24.reuse, 0x8, RZ, 0x1e ;  /* 0x0000000818107811 */ /* 0x040fe200078ff0ff */
[----:B------:R-:W-:Y:S01]  /*d690*/  STL [R1+0x7e8], RZ ;  /* 0x0007e8ff01007387 */ /* 0x000fe20000100800 */
[----:B------:R-:W-:Y:S01]  /*d6a0*/  LEA.HI R8, R24, 0x30, RZ, 0x1e ;  /* 0x0000003018087811 */ /* 0x000fe200078ff0ff */
[----:B------:R-:W-:-:S02]  /*d6b0*/  IMAD.IADD R17, R22, 0x1, R7 ;  /* 0x0000000116117824 */ /* 0x000fc400078e0207 */
[----:B------:R-:W-:Y:S01]  /*d6c0*/  STL [R1+0x7ec], RZ ;  /* 0x0007ecff01007387 */ /* 0x000fe20000100800 */
[----:B------:R-:W-:Y:S01]  /*d6d0*/  LEA.HI R4, R24, 0x10, RZ, 0x1e ;  /* 0x0000001018047811 */ /* 0x000fe200078ff0ff */
[C---:B------:R-:W-:Y:S02]  /*d6e0*/  IMAD.IADD R17, R22.reuse, 0x1, R5 ;  /* 0x0000000116117824 */ /* 0x040fe400078e0205 */
[----:B------:R-:W-:Y:S01]  /*d6f0*/  STL [R1+0x860], RZ ;  /* 0x000860ff01007387 */ /* 0x000fe20000100800 */
[C---:B------:R-:W-:Y:S01]  /*d700*/  IADD3 R19, R22.reuse, R14, RZ ;  /* 0x0000000e16137210 */ /* 0x040fe20007ffe0ff */
[----:B------:R-:W-:Y:S01]  /*d710*/  IMAD.IADD R19, R22, 0x1, R11 ;  /* 0x0000000116137824 */ /* 0x000fe200078e020b */
[----:B------:R-:W-:Y:S01]  /*d720*/  LEA.HI R17, R23, R3, RZ, 0x1e ;  /* 0x0000000317117211 */ /* 0x000fe200078ff0ff */
[----:B------:R-:W-:Y:S01]  /*d730*/  STL [R1+0x864], RZ ;  /* 0x000864ff01007387 */ /* 0x000fe20000100800 */
[----:B------:R-:W-:Y:S02]  /*d740*/  LOP3.LUT R0, R0, 0xc, RZ, 0xc0, !PT ;  /* 0x0000000c00007812 */ /* 0x000fe400078ec0ff */
[----:B------:R-:W-:Y:S01]  /*d750*/  SHF.L.U32 R3, R16, 0x4, RZ ;  /* 0x0000000410037819 */ /* 0x000fe200000006ff */
[----:B------:R-:W-:Y:S01]  /*d760*/  STL [R1+0x868], RZ ;  /* 0x000868ff01007387 */ /* 0x000fe20000100800 */
[----:B------:R-:W-:-:S03]  /*d770*/  IADD3 R19, R22, R8, RZ ;  /* 0x0000000816137210 */ /* 0x000fc60007ffe0ff */
[----:B------:R-:W-:Y:S01]  /*d780*/  STL [R1+0x86c], RZ ;  /* 0x00086cff01007387 */ /* 0x000fe20000100800 */
[----:B------:R-:W-:Y:S01]  /*d790*/  IADD3 R19, R22, R4, RZ ;  /* 0x0000000416137210 */ /* 0x000fe20007ffe0ff */
[----:B------:R-:W-:Y:S01]  /*d7a0*/  IMAD.SHL.U32 R4, R4, 0x10, RZ ;  /* 0x0000001004047824 */ /* 0x000fe200078e00ff */
[----:B------:R-:W-:Y:S01]  /*d7b0*/  SHF.L.U32 R5, R5, 0x4, RZ ;  /* 0x0000000405057819 */ /* 0x000fe200000006ff */
[----:B------:R-:W-:Y:S01]  /*d7c0*/  STL [R1+0x870], RZ ;  /* 0x000870ff01007387 */ /* 0x000fe20000100800 */
[----:B------:R-:W-:-:S03]  /*d7d0*/  IADD3 R3, R0, R3, RZ ;  /* 0x0000000300037210 */ /* 0x000fc60007ffe0ff */
[----:B------:R-:W-:Y:S01]  /*d7e0*/  STL [R1+0x874], RZ ;  /* 0x000874ff01007387 */ /* 0x000fe20000100800 */
[----:B------:R-:W-:-:S03]  /*d7f0*/  IADD3 R5, R0, R5, RZ ;  /* 0x0000000500057210 */ /* 0x000fc60007ffe0ff */
[----:B------:R-:W-:Y:S01]  /*d800*/  STL [R1+0x878], RZ ;  /* 0x000878ff01007387 */ /* 0x000fe20000100800 */
[----:B------:R-:W-:-:S03]  /*d810*/  IMAD.SHL.U32 R8, R8, 0x10, RZ ;  /* 0x0000001008087824 */ /* 0x000fc600078e00ff */
[----:B------:R-:W-:Y:S01]  /*d820*/  STL [R1+0x87c], RZ ;  /* 0x00087cff01007387 */ /* 0x000fe20000100800 */
[----:B------:R-:W-:Y:S01]  /*d830*/  SHF.L.U32 R9, R9, 0x4, RZ ;  /* 0x0000000409097819 */ /* 0x000fe200000006ff */
[C---:B------:R-:W-:Y:S02]  /*d840*/  IMAD.IADD R4, R0.reuse, 0x1, R4 ;  /* 0x0000000100047824 */ /* 0x040fe400078e0204 */
[----:B------:R-:W-:Y:S04]  /*d850*/  STL [R1+0x850], RZ ;  /* 0x000850ff01007387 */ /* 0x000fe80000100800 */
[----:B------:R-:W-:Y:S04]  /*d860*/  STL [R1+0x854], RZ ;  /* 0x000854ff01007387 */ /* 0x000fe80000100800 */
[----:B------:R-:W-:Y:S01]  /*d870*/  STL [R1+0x858], RZ ;  /* 0x000858ff01007387 */ /* 0x000fe20000100800 */
[----:B------:R-:W-:-:S03]  /*d880*/  IMAD.IADD R8, R0, 0x1, R8 ;  /* 0x0000000100087824 */ /* 0x000fc600078e0208 */
[----:B------:R-:W-:Y:S01]  /*d890*/  STL [R1+0x85c], RZ ;  /* 0x00085cff01007387 */ /* 0x000fe20000100800 */
[----:B------:R-:W-:-:S03]  /*d8a0*/  IADD3 R8, R0, R9, RZ ;  /* 0x0000000900087210 */ /* 0x000fc60007ffe0ff */
[----:B------:R0:W-:Y:S04]  /*d8b0*/  STL [R1+0x9a0], R3 ;  /* 0x0009a00301007387 */ /* 0x0001e80000100800 */
[----:B0-----:R-:W2:Y:S04]  /*d8c0*/  LDL R3, [R1+0x70c] ;  /* 0x00070c0001037983 */ /* 0x001ea80000100800 */
[----:B------:R-:W-:Y:S04]  /*d8d0*/  STL [R1+0x998], R5 ;  /* 0x0009980501007387 */ /* 0x000fe80000100800 */
[----:B------:R0:W-:Y:S04]  /*d8e0*/  STL [R1+0x99c], R4 ;  /* 0x00099c0401007387 */ /* 0x0001e80000100800 */
[----:B------:R-:W3:Y:S01]  /*d8f0*/  LDL R9, [R1+0x6c0] ;  /* 0x0006c00001097983 */ /* 0x000ee20000100800 */
[----:B------:R-:W-:-:S02]  /*d900*/  LEA.HI R13, R24, 0x58, RZ, 0x1e ;  /* 0x00000058180d7811 */ /* 0x000fc400078ff0ff */
[C---:B------:R-:W-:Y:S02]  /*d910*/  LEA.HI R10, R24.reuse, 0x40, RZ, 0x1e ;  /* 0x00000040180a7811 */ /* 0x040fe400078ff0ff */
[----:B------:R-:W-:Y:S01]  /*d920*/  LEA.HI R6, R24, 0x20, RZ, 0x1e ;  /* 0x0000002018067811 */ /* 0x000fe200078ff0ff */
[C---:B------:R-:W-:Y:S01]  /*d930*/  IMAD.IADD R18, R22.reuse, 0x1, R13 ;  /* 0x0000000116127824 */ /* 0x040fe200078e020d */
[----:B------:R-:W-:Y:S01]  /*d940*/  IADD3 R18, R22, R10, RZ ;  /* 0x0000000a16127210 */ /* 0x000fe20007ffe0ff */
[----:B------:R-:W-:Y:S01]  /*d950*/  IMAD.SHL.U32 R10, R10, 0x10, RZ ;  /* 0x000000100a0a7824 */ /* 0x000fe200078e00ff */
[----:B------:R-:W-:Y:S01]  /*d960*/  IADD3 R18, R22, R6, RZ ;  /* 0x0000000616127210 */ /* 0x000fe20007ffe0ff */
[----:B------:R-:W-:Y:S01]  /*d970*/  IMAD.SHL.U32 R6, R6, 0x10, RZ ;  /* 0x0000001006067824 */ /* 0x000fe200078e00ff */
[----:B------:R-:W-:Y:S01]  /*d980*/  SHF.L.U32 R7, R7, 0x4, RZ ;  /* 0x0000000407077819 */ /* 0x000fe200000006ff */
[C---:B------:R-:W-:Y:S01]  /*d990*/  IMAD.IADD R8, R0.reuse, 0x1, R10 ;  /* 0x0000000100087824 */ /* 0x040fe200078e020a */
[----:B0-----:R-:W4:Y:S01]  /*d9a0*/  LDL.64 R4, [R1+0x6d0] ;  /* 0x0006d00001047983 */ /* 0x001f220000100a00 */
[C---:B------:R-:W-:Y:S01]  /*d9b0*/  IMAD.IADD R6, R0.reuse, 0x1, R6 ;  /* 0x0000000100067824 */ /* 0x040fe200078e0206 */
[----:B------:R-:W-:-:S02]  /*d9c0*/  IADD3 R7, R0, R7, RZ ;  /* 0x0000000700077210 */ /* 0x000fc40007ffe0ff */
[----:B------:R-:W5:Y:S04]  /*d9d0*/  LDL R10, [R1+0x710] ;  /* 0x00071000010a7983 */ /* 0x000f680000100800 */
[----:B------:R-:W2:Y:S01]  /*d9e0*/  LDL.64 R6, [R1+0x6d8] ;  /* 0x0006d80001067983 */ /* 0x000ea20000100a00 */
[----:B------:R-:W-:-:S04]  /*d9f0*/  SHF.L.U32 R11, R11, 0x4, RZ ;  /* 0x000000040b0b7819 */ /* 0x000fc800000006ff */
[----:B------:R-:W-:Y:S02]  /*da00*/  IADD3 R8, R0, R11, RZ ;  /* 0x0000000b00087210 */ /* 0x000fe40007ffe0ff */
[----:B------:R-:W0:Y:S01]  /*da10*/  S2R R11, SR_TID.X ;  /* 0x00000000000b7919 */ /* 0x000e220000002100 */
[----:B------:R-:W-:-:S04]  /*da20*/  SHF.L.U32 R13, R13, 0x4, RZ ;  /* 0x000000040d0d7819 */ /* 0x000fc800000006ff */
[----:B------:R-:W-:Y:S02]  /*da30*/  IADD3 R8, R0, R13, RZ ;  /* 0x0000000d00087210 */ /* 0x000fe40007ffe0ff */
[----:B------:R-:W1:Y:S01]  /*da40*/  S2R R13, SR_TID.X ;  /* 0x00000000000d7919 */ /* 0x000e620000002100 */
[----:B------:R-:W-:Y:S02]  /*da50*/  IMAD.SHL.U32 R12, R12, 0x10, RZ ;  /* 0x000000100c0c7824 */ /* 0x000fe400078e00ff */
[----:B------:R-:W-:Y:S02]  /*da60*/  IMAD.SHL.U32 R14, R14, 0x10, RZ ;  /* 0x000000100e0e7824 */ /* 0x000fe400078e00ff */
[C---:B------:R-:W-:Y:S02]  /*da70*/  IMAD.IADD R12, R0.reuse, 0x1, R12 ;  /* 0x00000001000c7824 */ /* 0x040fe400078e020c */
[----:B------:R-:W-:Y:S01]  /*da80*/  IMAD.IADD R12, R0, 0x1, R14 ;  /* 0x00000001000c7824 */ /* 0x000fe200078e020e */
[----:B0-----:R-:W-:-:S02]  /*da90*/  LOP3.LUT R8, R11, 0x7, RZ, 0xc0, !PT ;  /* 0x000000070b087812 */ /* 0x001fc400078ec0ff */
[C---:B------:R-:W-:Y:S02]  /*daa0*/  LOP3.LUT R14, R11.reuse, 0x1c, RZ, 0xc0, !PT ;  /* 0x0000001c0b0e7812 */ /* 0x040fe400078ec0ff */
[----:B------:R-:W-:Y:S01]  /*dab0*/  SHF.L.U32 R12, R11, 0x7, RZ ;  /* 0x000000070b0c7819 */ /* 0x000fe200000006ff */
[----:B------:R-:W-:Y:S01]  /*dac0*/  IMAD.SHL.U32 R8, R8, 0x10, RZ ;  /* 0x0000001008087824 */ /* 0x000fe200078e00ff */
[----:B------:R-:W-:-:S04]  /*dad0*/  SHF.L.U32 R14, R14, 0x2, RZ ;  /* 0x000000020e0e7819 */ /* 0x000fc800000006ff */
[----:B------:R-:W-:Y:S02]  /*dae0*/  LOP3.LUT R8, R8, 0x780, R12, 0xf8, !PT ;  /* 0x0000078008087812 */ /* 0x000fe400078ef80c */
[C---:B------:R-:W-:Y:S02]  /*daf0*/  LOP3.LUT R12, R11.reuse, 0x7, RZ, 0xc0, !PT ;  /* 0x000000070b0c7812 */ /* 0x040fe400078ec0ff */
[----:B------:R-:W-:Y:S01]  /*db00*/  LOP3.LUT R11, R11, 0x10, RZ, 0xc0, !PT ;  /* 0x000000100b0b7812 */ /* 0x000fe200078ec0ff */
[----:B------:R-:W-:Y:S02]  /*db10*/  IMAD.IADD R0, R14, 0x1, R0 ;  /* 0x000000010e007824 */ /* 0x000fe400078e0200 */
[----:B------:R-:W-:Y:S01]  /*db20*/  IMAD R14, R12, 0x110, RZ ;  /* 0x000001100c0e7824 */ /* 0x000fe200078e02ff */
[----:B------:R-:W-:Y:S01]  /*db30*/  SHF.L.U32 R12, R11, 0x7, RZ ;  /* 0x000000070b0c7819 */ /* 0x000fe200000006ff */
[----:B-1----:R-:W-:-:S05]  /*db40*/  IMAD.SHL.U32 R11, R13, 0x2, RZ ;  /* 0x000000020d0b7824 */ /* 0x002fca00078e00ff */
[----:B------:R-:W-:Y:S02]  /*db50*/  LOP3.LUT R11, R14, 0x10, R11, 0x78, !PT ;  /* 0x000000100e0b7812 */ /* 0x000fe400078e780b */
[----:B------:R-:W-:Y:S02]  /*db60*/  LOP3.LUT R8, R8, 0x10, R13, 0x78, !PT ;  /* 0x0000001008087812 */ /* 0x000fe400078e780d */
[----:B------:R-:W-:Y:S02]  /*db70*/  LOP3.LUT R11, R11, R12, RZ, 0xfc, !PT ;  /* 0x0000000c0b0b7212 */ /* 0x000fe400078efcff */
[----:B------:R-:W-:-:S04]  /*db80*/  LOP3.LUT R12, R13, 0x60, RZ, 0xc0, !PT ;  /* 0x000000600d0c7812 */ /* 0x000fc800078ec0ff */
[----:B------:R-:W-:Y:S02]  /*db90*/  SHF.R.U32.HI R12, RZ, 0x1, R12 ;  /* 0x00000001ff0c7819 */ /* 0x000fe4000001160c */
[----:B------:R-:W-:Y:S01]  /*dba0*/  LEA.HI R15, R24, R22, RZ, 0x1e ;  /* 0x00000016180f7211 */ /* 0x000fe200078ff0ff */
[----:B------:R-:W-:Y:S01]  /*dbb0*/  IMAD.IADD R18, R22, 0x1, R16 ;  /* 0x0000000116127824 */ /* 0x000fe200078e0210 */
[----:B------:R-:W-:Y:S02]  /*dbc0*/  MOV R2, c[0x0][0x1a4] ;  /* 0x0000690000027a02 */ /* 0x000fe40000000f00 */
[C---:B------:R-:W-:Y:S02]  /*dbd0*/  IADD3 R16, R15.reuse, 0x78, RZ ;  /* 0x000000780f107810 */ /* 0x040fe40007ffe0ff */
[C---:B------:R-:W-:Y:S02]  /*dbe0*/  IADD3 R16, R15.reuse, 0x70, RZ ;  /* 0x000000700f107810 */ /* 0x040fe40007ffe0ff */
[----:B------:R-:W-:Y:S01]  /*dbf0*/  IADD3 R15, R15, 0x68, RZ ;  /* 0x000000680f0f7810 */ /* 0x000fe20007ffe0ff */
[C---:B------:R-:W-:Y:S01]  /*dc00*/  IMAD.SHL.U32 R15, R2.reuse, 0x2, RZ ;  /* 0x00000002020f7824 */ /* 0x040fe200078e00ff */
[C---:B------:R-:W-:Y:S01]  /*dc10*/  SHF.L.U32 R17, R2.reuse, 0x2, RZ ;  /* 0x0000000202117819 */ /* 0x040fe200000006ff */
[C---:B------:R-:W-:Y:S01]  /*dc20*/  IMAD R18, R2.reuse, 0x5, RZ ;  /* 0x0000000502127824 */ /* 0x040fe200078e02ff */
[C---:B------:R-:W-:Y:S01]  /*dc30*/  SHF.L.U32 R29, R2.reuse, 0x4, RZ ;  /* 0x00000004021d7819 */ /* 0x040fe200000006ff */
[----:B------:R-:W-:-:S02]  /*dc40*/  IMAD R19, R2, 0x6, RZ ;  /* 0x0000000602137824 */ /* 0x000fc400078e02ff */
[C---:B------:R-:W-:Y:S02]  /*dc50*/  IMAD R20, R2.reuse, 0x7, RZ ;  /* 0x0000000702147824 */ /* 0x040fe400078e02ff */
[C---:B------:R-:W-:Y:S02]  /*dc60*/  IMAD.SHL.U32 R21, R2.reuse, 0x8, RZ ;  /* 0x0000000802157824 */ /* 0x040fe400078e00ff */
[C---:B------:R-:W-:Y:S02]  /*dc70*/  IMAD R22, R2.reuse, 0x9, RZ ;  /* 0x0000000902167824 */ /* 0x040fe400078e02ff */
[C---:B------:R-:W-:Y:S02]  /*dc80*/  IMAD R23, R2.reuse, 0xa, RZ ;  /* 0x0000000a02177824 */ /* 0x040fe400078e02ff */
[C---:B------:R-:W-:Y:S02]  /*dc90*/  IMAD R24, R2.reuse, 0xb, RZ ;  /* 0x0000000b02187824 */ /* 0x040fe400078e02ff */
[----:B------:R-:W-:-:S02]  /*dca0*/  IMAD R25, R2, 0xc, RZ ;  /* 0x0000000c02197824 */ /* 0x000fc400078e02ff */
[C---:B------:R-:W-:Y:S02]  /*dcb0*/  IMAD R26, R2.reuse, 0xd, RZ ;  /* 0x0000000d021a7824 */ /* 0x040fe400078e02ff */
[C---:B------:R-:W-:Y:S02]  /*dcc0*/  IMAD R27, R2.reuse, 0xe, RZ ;  /* 0x0000000e021b7824 */ /* 0x040fe400078e02ff */
[C---:B------:R-:W-:Y:S02]  /*dcd0*/  IMAD R28, R2.reuse, 0xf, RZ ;  /* 0x0000000f021c7824 */ /* 0x040fe400078e02ff */
[----:B------:R-:W-:Y:S01]  /*dce0*/  IMAD R16, R2, 0x3, RZ ;  /* 0x0000000302107824 */ /* 0x000fe200078e02ff */
[C---:B---3--:R-:W-:Y:S02]  /*dcf0*/  LOP3.LUT R0, R9.reuse, 0x20, RZ, 0x3c, !PT ;  /* 0x0000002009007812 */ /* 0x048fe400078e3cff */
[----:B------:R-:W-:-:S03]  /*dd00*/  LOP3.LUT R14, R9, 0x40, RZ, 0x3c, !PT ;  /* 0x00000040090e7812 */ /* 0x000fc600078e3cff */
[----:B------:R0:W-:Y:S02]  /*dd10*/  STL [R1+0xdac], R0 ;  /* 0x000dac0001007387 */ /* 0x0001e40000100800 */
[----:B0-----:R-:W-:Y:S02]  /*dd20*/  LOP3.LUT R0, R9, 0x60, RZ, 0x3c, !PT ;  /* 0x0000006009007812 */ /* 0x001fe400078e3cff */
[C---:B------:R-:W-:Y:S02]  /*dd30*/  LOP3.LUT R9, R13.reuse, 0x1c, RZ, 0xc0, !PT ;  /* 0x0000001c0d097812 */ /* 0x040fe400078ec0ff */
[----:B------:R-:W-:-:S04]  /*dd40*/  SHF.L.U32 R13, R13, 0x2, RZ ;  /* 0x000000020d0d7819 */ /* 0x000fc800000006ff */
[----:B------:R-:W-:Y:S01]  /*dd50*/  LOP3.LUT R13, R13, 0x7c, RZ, 0xc0, !PT ;  /* 0x0000007c0d0d7812 */ /* 0x000fe200078ec0ff */
[----:B------:R-:W-:Y:S04]  /*dd60*/  STL [R1+0xda8], R14 ;  /* 0x000da80e01007387 */ /* 0x000fe80000100800 */
[----:B------:R-:W-:Y:S01]  /*dd70*/  IMAD R9, R9, 0x20, R13 ;  /* 0x0000002009097824 */ /* 0x000fe200078e020d */
[----:B------:R0:W-:Y:S04]  /*dd80*/  STL [R1+0x9a4], R0 ;  /* 0x0009a40001007387 */ /* 0x0001e80000100800 */
[----:B------:R-:W-:-:S02]  /*dd90*/  LOP3.LUT R9, R9, R12, RZ, 0x3c, !PT ;  /* 0x0000000c09097212 */ /* 0x000fc400078e3cff */
[C---:B------:R-:W-:Y:S02]  /*dda0*/  LOP3.LUT R12, R11.reuse, 0x40, RZ, 0x3c, !PT ;  /* 0x000000400b0c7812 */ /* 0x040fe400078e3cff */
[C---:B0-----:R-:W-:Y:S02]  /*ddb0*/  LOP3.LUT R0, R11.reuse, 0x20, RZ, 0x3c, !PT ;  /* 0x000000200b007812 */ /* 0x041fe400078e3cff */
[----:B------:R-:W-:Y:S02]  /*ddc0*/  LOP3.LUT R0, R11, 0x60, RZ, 0x3c, !PT ;  /* 0x000000600b007812 */ /* 0x000fe400078e3cff */
[----:B-----5:R-:W-:Y:S02]  /*ddd0*/  LOP3.LUT R11, R10, 0x40, RZ, 0x3c, !PT ;  /* 0x000000400a0b7812 */ /* 0x020fe400078e3cff */
[----:B------:R-:W-:Y:S02]  /*dde0*/  LOP3.LUT R10, R9, 0x40, RZ, 0x3c, !PT ;  /* 0x00000040090a7812 */ /* 0x000fe400078e3cff */
[C---:B------:R-:W-:Y:S01]  /*ddf0*/  LOP3.LUT R0, R8.reuse, 0x20, RZ, 0x3c, !PT ;  /* 0x0000002008007812 */ /* 0x040fe200078e3cff */
[----:B------:R0:W-:Y:S01]  /*de00*/  STL [R1+0xe54], R11 ;  /* 0x000e540b01007387 */ /* 0x0001e20000100800 */
[----:B------:R-:W-:-:S02]  /*de10*/  LOP3.LUT R9, R8, 0x40, RZ, 0x3c, !PT ;  /* 0x0000004008097812 */ /* 0x000fc400078e3cff */
[----:B--2---:R-:W-:Y:S02]  /*de20*/  LOP3.LUT R0, R3, 0x40, RZ, 0x3c, !PT ;  /* 0x0000004003007812 */ /* 0x004fe400078e3cff */
[----:B------:R-:W-:Y:S01]  /*de30*/  LOP3.LUT R8, R8, 0x60, RZ, 0x3c, !PT ;  /* 0x0000006008087812 */ /* 0x000fe200078e3cff */
[C---:B0-----:R-:W-:Y:S02]  /*de40*/  IMAD.WIDE R10, R2.reuse, 0x2, R6 ;  /* 0x00000002020a7825 */ /* 0x041fe400078e0206 */
[----:B------:R-:W-:Y:S02]  /*de50*/  STL [R1+0xe44], R0 ;  /* 0x000e440001007387 */ /* 0x000fe40000100800 */
[----:B----4-:R-:W-:Y:S02]  /*de60*/  IMAD.WIDE R2, R2, 0x2, R4 ;  /* 0x0000000202027825 */ /* 0x010fe400078e0204 */
[----:B------:R0:W-:Y:S02]  /*de70*/  STL.64 [R1+0x1240], R10 ;  /* 0x0012400a01007387 */ /* 0x0001e40000100a00 */
[----:B------:R-:W-:-:S02]  /*de80*/  IMAD.WIDE R8, R15, 0x2, R6 ;  /* 0x000000020f087825 */ /* 0x000fc400078e0206 */
[----:B------:R1:W-:Y:S04]  /*de90*/  STL.64 [R1+0x1238], R2 ;  /* 0x0012380201007387 */ /* 0x0003e80000100a00 */
[----:B------:R2:W-:Y:S01]  /*dea0*/  STL.64 [R1+0x1230], R8 ;  /* 0x0012300801007387 */ /* 0x0005e20000100a00 */
[----:B0-----:R-:W-:-:S04]  /*deb0*/  IMAD.WIDE R10, R15, 0x2, R4 ;  /* 0x000000020f0a7825 */ /* 0x001fc800078e0204 */
[C---:B-1----:R-:W-:Y:S01]  /*dec0*/  IMAD.WIDE R2, R16.reuse, 0x2, R6 ;  /* 0x0000000210027825 */ /* 0x042fe200078e0206 */
[----:B------:R0:W-:Y:S03]  /*ded0*/  STL.64 [R1+0x1228], R10 ;  /* 0x0012280a01007387 */ /* 0x0001e60000100a00 */
[----:B--2---:R-:W-:Y:S01]  /*dee0*/  IMAD.WIDE R8, R16, 0x2, R4 ;  /* 0x0000000210087825 */ /* 0x004fe200078e0204 */
[----:B------:R1:W-:Y:S04]  /*def0*/  STL.64 [R1+0x1220], R2 ;  /* 0x0012200201007387 */ /* 0x0003e80000100a00 */
[----:B------:R2:W-:Y:S01]  /*df00*/  STL.64 [R1+0x1218], R8 ;  /* 0x0012180801007387 */ /* 0x0005e20000100a00 */
[----:B0-----:R-:W-:-:S04]  /*df10*/  IMAD.WIDE R10, R17, 0x2, R6 ;  /* 0x00000002110a7825 */ /* 0x001fc800078e0206 */
[----:B-1----:R-:W-:Y:S01]  /*df20*/  IMAD.WIDE R2, R17, 0x2, R4 ;  /* 0x0000000211027825 */ /* 0x002fe200078e0204 */
[----:B------:R0:W-:Y:S03]  /*df30*/  STL.64 [R1+0x1210], R10 ;  /* 0x0012100a01007387 */ /* 0x0001e60000100a00 */
[C---:B--2---:R-:W-:Y:S01]  /*df40*/  IMAD.WIDE R8, R18.reuse, 0x2, R6 ;  /* 0x0000000212087825 */ /* 0x044fe200078e0206 */
        /* <DEDUP_REMOVED lines=39> */
[----:B-1----:R-:W-:Y:S01]  /*e1c0*/  IMAD.WIDE R2, R28, 0x2, R6 ;  /* 0x000000021c027825 */ /* 0x002fe200078e0206 */
[----:B------:R0:W-:Y:S01]  /*e1d0*/  STL.64 [R1+0x1168], R10 ;  /* 0x0011680a01007387 */ /* 0x0001e20000100a00 */
[----:B--2---:R-:W-:-:S03]  /*e1e0*/  MOV R9, c[0x0][0x1a4] ;  /* 0x0000690000097a02 */ /* 0x004fc60000000f00 */
[----:B------:R1:W-:Y:S01]  /*e1f0*/  STL.64 [R1+0x1160], R2 ;  /* 0x0011600201007387 */ /* 0x0003e20000100a00 */
[----:B------:R-:W-:-:S04]  /*e200*/  IMAD.WIDE R12, R29, 0x2, R4 ;  /* 0x000000021d0c7825 */ /* 0x000fc800078e0204 */
[----:B------:R-:W-:Y:S02]  /*e210*/  IMAD R9, R9, 0x11, RZ ;  /* 0x0000001109097824 */ /* 0x000fe400078e02ff */
[----:B0-----:R-:W-:-:S04]  /*e220*/  IMAD.WIDE R10, R28, 0x2, R4 ;  /* 0x000000021c0a7825 */ /* 0x001fc800078e0204 */
[----:B-1----:R-:W-:Y:S01]  /*e230*/  IMAD.WIDE R2, R29, 0x2, R6 ;  /* 0x000000021d027825 */ /* 0x002fe200078e0206 */
[----:B------:R0:W-:Y:S01]  /*e240*/  STL.64 [R1+0x1158], R10 ;  /* 0x0011580a01007387 */ /* 0x0001e20000100a00 */
[----:B------:R-:W-:-:S03]  /*e250*/  MOV R8, c[0x0][0x1a4] ;  /* 0x0000690000087a02 */ /* 0x000fc60000000f00 */
[----:B------:R1:W-:Y:S04]  /*e260*/  STL.64 [R1+0x1150], R2 ;  /* 0x0011500201007387 */ /* 0x0003e80000100a00 */
[----:B------:R-:W-:Y:S01]  /*e270*/  STL.64 [R1+0x1148], R12 ;  /* 0x0011480c01007387 */ /* 0x000fe20000100a00 */
[----:B0-----:R-:W-:-:S04]  /*e280*/  IMAD.WIDE R10, R9, 0x2, R6 ;  /* 0x00000002090a7825 */ /* 0x001fc800078e0206 */
[----:B-1----:R-:W-:Y:S01]  /*e290*/  IMAD.MOV.U32 R3, RZ, RZ, c[0x0][0x1a4] ;  /* 0x00006900ff037624 */ /* 0x002fe200078e00ff */
[----:B------:R0:W-:Y:S01]  /*e2a0*/  STL.64 [R1+0x1140], R10 ;  /* 0x0011400a01007387 */ /* 0x0001e20000100a00 */
[----:B------:R-:W-:Y:S02]  /*e2b0*/  IMAD R8, R8, 0x13, RZ ;  /* 0x0000001308087824 */ /* 0x000fe400078e02ff */
[----:B------:R-:W-:-:S04]  /*e2c0*/  IMAD R3, R3, 0x12, RZ ;  /* 0x0000001203037824 */ /* 0x000fc800078e02ff */
[----:B------:R-:W-:-:S04]  /*e2d0*/  IMAD.WIDE R14, R3, 0x2, R6 ;  /* 0x00000002030e7825 */ /* 0x000fc800078e0206 */
[----:B0-----:R-:W-:-:S04]  /*e2e0*/  IMAD.WIDE R10, R9, 0x2, R4 ;  /* 0x00000002090a7825 */ /* 0x001fc800078e0204 */
[----:B------:R-:W-:Y:S01]  /*e2f0*/  IMAD.WIDE R12, R3, 0x2, R4 ;  /* 0x00000002030c7825 */ /* 0x000fe200078e0204 */
[----:B------:R0:W-:Y:S01]  /*e300*/  STL.64 [R1+0x1138], R10 ;  /* 0x0011380a01007387 */ /* 0x0001e20000100a00 */
[----:B------:R-:W-:Y:S02]  /*e310*/  MOV R9, c[0x0][0x1a4] ;  /* 0x0000690000097a02 */ /* 0x000fe40000000f00 */
[----:B------:R-:W-:Y:S01]  /*e320*/  IMAD.MOV.U32 R3, RZ, RZ, c[0x0][0x1a4] ;  /* 0x00006900ff037624 */ /* 0x000fe200078e00ff */
[----:B------:R1:W-:Y:S04]  /*e330*/  STL.64 [R1+0x1130], R14 ;  /* 0x0011300e01007387 */ /* 0x0003e80000100a00 */
[----:B------:R2:W-:Y:S01]  /*e340*/  STL.64 [R1+0x1128], R12 ;  /* 0x0011280c01007387 */ /* 0x0005e20000100a00 */
[----:B0-----:R-:W-:-:S04]  /*e350*/  IMAD.WIDE R10, R8, 0x2, R6 ;  /* 0x00000002080a7825 */ /* 0x001fc800078e0206 */
[----:B------:R-:W-:Y:S01]  /*e360*/  IMAD R3, R3, 0x14, RZ ;  /* 0x0000001403037824 */ /* 0x000fe200078e02ff */
[----:B------:R0:W-:Y:S01]  /*e370*/  STL.64 [R1+0x1120], R10 ;  /* 0x0011200a01007387 */ /* 0x0001e20000100a00 */
[----:B------:R-:W-:Y:S02]  /*e380*/  IMAD R9, R9, 0x15, RZ ;  /* 0x0000001509097824 */ /* 0x000fe400078e02ff */
[----:B-1----:R-:W-:-:S04]  /*e390*/  IMAD.WIDE R14, R3, 0x2, R6 ;  /* 0x00000002030e7825 */ /* 0x002fc800078e0206 */
[----:B--2---:R-:W-:-:S04]  /*e3a0*/  IMAD.WIDE R12, R3, 0x2, R4 ;  /* 0x00000002030c7825 */ /* 0x004fc800078e0204 */
[----:B0-----:R-:W-:Y:S01]  /*e3b0*/  IMAD.WIDE R10, R8, 0x2, R4 ;  /* 0x00000002080a7825 */ /* 0x001fe200078e0204 */
[----:B------:R-:W-:-:S04]  /*e3c0*/  MOV R8, c[0x0][0x1a4] ;  /* 0x0000690000087a02 */ /* 0x000fc80000000f00 */
[----:B------:R0:W-:Y:S01]  /*e3d0*/  STL.64 [R1+0x1118], R10 ;  /* 0x0011180a01007387 */ /* 0x0001e20000100a00 */
[----:B------:R-:W-:-:S03]  /*e3e0*/  IMAD.MOV.U32 R3, RZ, RZ, c[0x0][0x1a4] ;  /* 0x00006900ff037624 */ /* 0x000fc600078e00ff */
[----:B------:R1:W-:Y:S01]  /*e3f0*/  STL.64 [R1+0x1110], R14 ;  /* 0x0011100e01007387 */ /* 0x0003e20000100a00 */
[----:B------:R-:W-:-:S03]  /*e400*/  IMAD R3, R3, 0x16, RZ ;  /* 0x0000001603037824 */ /* 0x000fc600078e02ff */
[----:B------:R2:W-:Y:S01]  /*e410*/  STL.64 [R1+0x1108], R12 ;  /* 0x0011080c01007387 */ /* 0x0005e20000100a00 */
[----:B0-----:R-:W-:-:S05]  /*e420*/  IMAD.WIDE R10, R9, 0x2, R6 ;  /* 0x00000002090a7825 */ /* 0x001fca00078e0206 */
        /* <DEDUP_REMOVED lines=52> */
[----:B0-----:R-:W-:-:S04]  /*e770*/  IMAD.WIDE R10, R9, 0x2, R4 ;  /* 0x00000002090a7825 */ /* 0x001fc800078e0204 */
[----:B------:R-:W-:Y:S01]  /*e780*/  IMAD.MOV.U32 R3, RZ, RZ, c[0x0][0x1a4] ;  /* 0x00006900ff037624 */ /* 0x000fe200078e00ff */
[----:B------:R0:W-:Y:S01]  /*e790*/  STL.64 [R1+0x1078], R10 ;  /* 0x0010780a01007387 */ /* 0x0001e20000100a00 */
[----:B------:R-:W-:-:S03]  /*e7a0*/  IMAD.MOV.U32 R9, RZ, RZ, c[0x0][0x1a4] ;  /* 0x00006900ff097624 */ /* 0x000fc600078e00ff */
[----:B------:R1:W-:Y:S01]  /*e7b0*/  STL.64 [R1+0x1070], R14 ;  /* 0x0010700e01007387 */ /* 0x0003e20000100a00 */
[----:B------:R-:W-:-:S03]  /*e7c0*/  SHF.L.U32 R3, R3, 0x5, RZ ;  /* 0x0000000503037819 */ /* 0x000fc600000006ff */
        /* <DEDUP_REMOVED lines=149> */
[----:B--2---:R-:W-:Y:S01]  /*f120*/  IMAD.WIDE R12, R3, 0x2, R4 ;  /* 0x00000002030c7825 */ /* 0x004fe200078e0204 */
[----:B------:R-:W-:-:S03]  /*f130*/  MOV R3, c[0x0][0x1a4] ;  /* 0x0000690000037a02 */ /* 0x000fc60000000f00 */
[----:B0-----:R-:W-:-:S05]  /*f140*/  IMAD.WIDE R10, R8, 0x2, R4 ;  /* 0x00000002080a7825 */ /* 0x001fca00078e0204 */
[----:B------:R0:W-:Y:S01]  /*f150*/  STL.64 [R1+0xed8], R10 ;  /* 0x000ed80a01007387 */ /* 0x0001e20000100a00 */
[----:B------:R-:W-:Y:S02]  /*f160*/  IMAD R3, R3, 0x3a, RZ ;  /* 0x0000003a03037824 */ /* 0x000fe400078e02ff */
[----:B------:R-:W-:Y:S01]  /*f170*/  IMAD.MOV.U32 R8, RZ, RZ, c[0x0][0x1a4] ;  /* 0x00006900ff087624 */ /* 0x000fe200078e00ff */
[----:B------:R1:W-:Y:S04]  /*f180*/  STL.64 [R1+0xed0], R14 ;  /* 0x000ed00e01007387 */ /* 0x0003e80000100a00 */
[----:B------:R2:W-:Y:S01]  /*f190*/  STL.64 [R1+0xec8], R12 ;  /* 0x000ec80c01007387 */ /* 0x0005e20000100a00 */
[----:B0-----:R-:W-:-:S05]  /*f1a0*/  IMAD.WIDE R10, R9, 0x2, R6 ;  /* 0x00000002090a7825 */ /* 0x001fca00078e0206 */
[----:B------:R0:W-:Y:S01]  /*f1b0*/  STL.64 [R1+0xec0], R10 ;  /* 0x000ec00a01007387 */ /* 0x0001e20000100a00 */
[----:B-1----:R-:W-:-:S04]  /*f1c0*/  IMAD.WIDE R14, R3, 0x2, R6 ;  /* 0x00000002030e7825 */ /* 0x002fc800078e0206 */
[----:B--2---:R-:W-:Y:S01]  /*f1d0*/  IMAD.WIDE R12, R3, 0x2, R4 ;  /* 0x00000002030c7825 */ /* 0x004fe200078e0204 */
[----:B------:R-:W-:-:S03]  /*f1e0*/  MOV R3, c[0x0][0x1a4] ;  /* 0x0000690000037a02 */ /* 0x000fc60000000f00 */
[----:B------:R-:W-:Y:S02]  /*f1f0*/  IMAD R8, R8, 0x3b, RZ ;  /* 0x0000003b08087824 */ /* 0x000fe400078e02ff */
[----:B0-----:R-:W-:-:S04]  /*f200*/  IMAD.WIDE R10, R9, 0x2, R4 ;  /* 0x00000002090a7825 */ /* 0x001fc800078e0204 */
[----:B------:R-:W-:Y:S01]  /*f210*/  IMAD.MOV.U32 R9, RZ, RZ, c[0x0][0x1a4] ;  /* 0x00006900ff097624 */ /* 0x000fe200078e00ff */
[----:B------:R0:W-:Y:S01]  /*f220*/  STL.64 [R1+0xeb8], R10 ;  /* 0x000eb80a01007387 */ /* 0x0001e20000100a00 */
[----:B------:R-:W-:Y:S02]  /*f230*/  IMAD R3, R3, 0x3c, RZ ;  /* 0x0000003c03037824 */ /* 0x000fe400078e02ff */
[----:B------:R-:W-:Y:S01]  /*f240*/  IMAD R9, R9, 0x3d, RZ ;  /* 0x0000003d09097824 */ /* 0x000fe200078e02ff */
[----:B------:R1:W-:Y:S04]  /*f250*/  STL.64 [R1+0xeb0], R14 ;  /* 0x000eb00e01007387 */ /* 0x0003e80000100a00 */
[----:B------:R2:W-:Y:S01]  /*f260*/  STL.64 [R1+0xea8], R12 ;  /* 0x000ea80c01007387 */ /* 0x0005e20000100a00 */
[----:B0-----:R-:W-:-:S04]  /*f270*/  IMAD.WIDE R10, R8, 0x2, R6 ;  /* 0x00000002080a7825 */ /* 0x001fc800078e0206 */
[----:B-1----:R-:W-:Y:S01]  /*f280*/  IMAD.WIDE R14, R8, 0x2, R4 ;  /* 0x00000002080e7825 */ /* 0x002fe200078e0204 */
[----:B------:R0:W-:Y:S03]  /*f290*/  STL.64 [R1+0xea0], R10 ;  /* 0x000ea00a01007387 */ /* 0x0001e60000100a00 */
[----:B--2---:R-:W-:Y:S01]  /*f2a0*/  IMAD.WIDE R12, R3, 0x2, R6 ;  /* 0x00000002030c7825 */ /* 0x004fe200078e0206 */
[----:B------:R-:W-:Y:S01]  /*f2b0*/  STL.64 [R1+0xe98], R14 ;  /* 0x000e980e01007387 */ /* 0x000fe20000100a00 */
[----:B------:R-:W-:-:S03]  /*f2c0*/  MOV R8, c[0x0][0x1a4] ;  /* 0x0000690000087a02 */ /* 0x000fc60000000f00 */
[----:B------:R1:W-:Y:S01]  /*f2d0*/  STL.64 [R1+0xe90], R12 ;  /* 0x000e900c01007387 */ /* 0x0003e20000100a00 */
[----:B0-----:R-:W-:-:S04]  /*f2e0*/  IMAD.WIDE R10, R3, 0x2, R4 ;  /* 0x00000002030a7825 */ /* 0x001fc800078e0204 */
[C---:B------:R-:W-:Y:S01]  /*f2f0*/  IMAD.WIDE R2, R9.reuse, 0x2, R6 ;  /* 0x0000000209027825 */ /* 0x040fe200078e0206 */
[----:B------:R-:W-:Y:S04]  /*f300*/  STL.64 [R1+0xe88], R10 ;  /* 0x000e880a01007387 */ /* 0x000fe80000100a00 */
[----:B------:R0:W-:Y:S01]  /*f310*/  STL.64 [R1+0xe80], R2 ;  /* 0x000e800201007387 */ /* 0x0001e20000100a00 */
[----:B------:R-:W-:Y:S02]  /*f320*/  IMAD R8, R8, 0x3e, RZ ;  /* 0x0000003e08087824 */ /* 0x000fe400078e02ff */
[----:B-1----:R-:W-:-:S04]  /*f330*/  IMAD.WIDE R12, R9, 0x2, R4 ;  /* 0x00000002090c7825 */ /* 0x002fc800078e0204 */
[----:B0-----:R-:W-:Y:S02]  /*f340*/  IMAD.MOV.U32 R3, RZ, RZ, c[0x0][0x1a4] ;  /* 0x00006900ff037624 */ /* 0x001fe400078e00ff */
[----:B------:R-:W-:-:S04]  /*f350*/  IMAD.WIDE R10, R8, 0x2, R6 ;  /* 0x00000002080a7825 */ /* 0x000fc800078e0206 */
[----:B------:R-:W-:Y:S02]  /*f360*/  IMAD R3, R3, 0x3f, RZ ;  /* 0x0000003f03037824 */ /* 0x000fe400078e02ff */
[----:B------:R-:W-:Y:S01]  /*f370*/  IMAD.WIDE R8, R8, 0x2, R4 ;  /* 0x0000000208087825 */ /* 0x000fe200078e0204 */
[----:B------:R0:W-:Y:S03]  /*f380*/  STL.64 [R1+0xe78], R12 ;  /* 0x000e780c01007387 */ /* 0x0001e60000100a00 */
[C---:B------:R-:W-:Y:S01]  /*f390*/  IMAD.WIDE R6, R3.reuse, 0x2, R6 ;  /* 0x0000000203067825 */ /* 0x040fe200078e0206 */
[----:B------:R0:W-:Y:S03]  /*f3a0*/  STL.64 [R1+0xe70], R10 ;  /* 0x000e700a01007387 */ /* 0x0001e60000100a00 */
[----:B------:R-:W-:Y:S01]  /*f3b0*/  IMAD.WIDE R2, R3, 0x2, R4 ;  /* 0x0000000203027825 */ /* 0x000fe200078e0204 */
[----:B------:R0:W-:Y:S04]  /*f3c0*/  STL.64 [R1+0xe68], R8 ;  /* 0x000e680801007387 */ /* 0x0001e80000100a00 */
[----:B------:R0:W-:Y:S04]  /*f3d0*/  STL.64 [R1+0xe60], R6 ;  /* 0x000e600601007387 */ /* 0x0001e80000100a00 */
[----:B------:R0:W-:Y:S01]  /*f3e0*/  STL.64 [R1+0xe58], R2 ;  /* 0x000e580201007387 */ /* 0x0001e20000100a00 */
[----:B------:R-:W-:-:S02]  /*f3f0*/  UMOV UR4, URZ ;  /* 0x0000003f00047c82 */ /* 0x000fc40008000000 */
[----:B------:R-:W-:Y:S02]  /*f400*/  UMOV UR5, URZ ;  /* 0x0000003f00057c82 */ /* 0x000fe40008000000 */
.L_x_35:
[----:B------:R-:W2:Y:S04]  /*f410*/  LDL.64 R4, [R1+0x6d0] ;  /* 0x0006d00001047983 */ /* 0x000ea80000100a00 */
[----:B0-----:R-:W2:Y:S04]  /*f420*/  LDL R0, [R1+0x350] ;  /* 0x0003500001007983 */ /* 0x001ea80000100800 */
[----:B0-----:R-:W3:Y:S04]  /*f430*/  LDL.64 R2, [R1+0x1240] ;  /* 0x0012400001027983 */ /* 0x001ee80000100a00 */
[----:B------:R-:W4:Y:S04]  /*f440*/  LDL.64 R10, [R1+0x1238] ;  /* 0x00123800010a7983 */ /* 0x000f280000100a00 */
        /* <DEDUP_REMOVED lines=8> */
[----:B------:R-:W4:Y:S01]  /*f4d0*/  LDL.64 R14, [R1+0x11f0] ;  /* 0x0011f000010e7983 */ /* 0x000f220000100a00 */
[----:B--2---:R-:W-:-:S04]  /*f4e0*/  IMAD.WIDE R4, R0, 0x2, R4 ;  /* 0x0000000200047825 */ /* 0x004fc800078e0204 */
[C---:B---3--:R-:W-:Y:S01]  /*f4f0*/  IMAD.WIDE R2, R0.reuse, 0x2, R2 ;  /* 0x0000000200027825 */ /* 0x048fe200078e0202 */
[----:B------:R0:W2:Y:S03]  /*f500*/  LDG.E.U16 R26, [R4.64] ;  /* 0x00000006041a7981 */ /* 0x0000a6000c1e1500 */
[C---:B----4-:R-:W-:Y:S01]  /*f510*/  IMAD.WIDE R10, R0.reuse, 0x2, R10 ;  /* 0x00000002000a7825 */ /* 0x050fe200078e020a */
[----:B------:R1:W3:Y:S03]  /*f520*/  LDG.E.U16 R27, [R2.64] ;  /* 0x00000006021b7981 */ /* 0x0002e6000c1e1500 */
[C---:B0-----:R-:W-:Y:S02]  /*f530*/  IMAD.WIDE R4, R0.reuse, 0x2, R22 ;  /* 0x0000000200047825 */ /* 0x041fe400078e0216 */
[----:B------:R0:W4:Y:S02]  /*f540*/  LDG.E.U16 R23, [R10.64] ;  /* 0x000000060a177981 */ /* 0x000124000c1e1500 */
[----:B------:R-:W-:-:S05]  /*f550*/  IMAD.WIDE R8, R0, 0x2, R8 ;  /* 0x0000000200087825 */ /* 0x000fca00078e0208 */
[----:B------:R0:W4:Y:S01]  /*f560*/  LDG.E.U16 R29, [R8.64] ;  /* 0x00000006081d7981 */ /* 0x000122000c1e1500 */
[----:B------:R-:W-:-:S04]  /*f570*/  IMAD.WIDE R6, R0, 0x2, R6 ;  /* 0x0000000200067825 */ /* 0x000fc800078e0206 */
[C---:B-1----:R-:W-:Y:S01]  /*f580*/  IMAD.WIDE R2, R0.reuse, 0x2, R12 ;  /* 0x0000000200027825 */ /* 0x042fe200078e020c */
[----:B------:R1:W4:Y:S03]  /*f590*/  LDG.E.U16 R28, [R6.64] ;  /* 0x00000006061c7981 */ /* 0x000326000c1e1500 */
[----:B0-----:R-:W-:-:S04]  /*f5a0*/  IMAD.WIDE R10, R0, 0x2, R20 ;  /* 0x00000002000a7825 */ /* 0x001fc800078e0214 */
[----:B-1----:R-:W-:-:S04]  /*f5b0*/  IMAD.WIDE R6, R0, 0x2, R16 ;  /* 0x0000000200067825 */ /* 0x002fc800078e0210 */
[C---:B------:R-:W-:Y:S01]  /*f5c0*/  IMAD.WIDE R8, R0.reuse, 0x2, R18 ;  /* 0x0000000200087825 */ /* 0x040fe200078e0212 */
[----:B--2---:R0:W-:Y:S04]  /*f5d0*/  STL [R1+0x18c], R26 ;  /* 0x00018c1a01007387 */ /* 0x0041e80000100800 */
[----:B------:R-:W2:Y:S04]  /*f5e0*/  LDL.64 R12, [R1+0x11e8] ;  /* 0x0011e800010c7983 */ /* 0x000ea80000100a00 */
[----:B---3--:R1:W-:Y:S04]  /*f5f0*/  STL [R1+0x188], R27 ;  /* 0x0001881b01007387 */ /* 0x0083e80000100800 */
[----:B0-----:R0:W3:Y:S04]  /*f600*/  LDG.E.U16 R26, [R4.64] ;  /* 0x00000006041a7981 */ /* 0x0010e8000c1e1500 */
[----:B----4-:R4:W-:Y:S04]  /*f610*/  STL [R1+0x184], R23 ;  /* 0x0001841701007387 */ /* 0x0109e80000100800 */
[----:B-1----:R1:W3:Y:S01]  /*f620*/  LDG.E.U16 R27, [R2.64] ;  /* 0x00000006021b7981 */ /* 0x0022e2000c1e1500 */
[----:B0-----:R-:W-:-:S03]  /*f630*/  IMAD.WIDE R4, R0, 0x2, R24 ;  /* 0x0000000200047825 */ /* 0x001fc600078e0218 */
[----:B------:R-:W3:Y:S04]  /*f640*/  LDL.64 R16, [R1+0x11c8] ;  /* 0x0011c80001107983 */ /* 0x000ee80000100a00 */
[----:B----4-:R-:W4:Y:S04]  /*f650*/  LDL.64 R22, [R1+0x11e0] ;  /* 0x0011e00001167983 */ /* 0x010f280000100a00 */
[----:B------:R2:W4:Y:S04]  /*f660*/  LDG.E.U16 R25, [R10.64] ;  /* 0x000000060a197981 */ /* 0x000528000c1e1500 */
[----:B------:R-:W4:Y:S04]  /*f670*/  LDL.64 R20, [R1+0x11d8] ;  /* 0x0011d80001147983 */ /* 0x000f280000100a00 */
[----:B------:R-:W4:Y:S04]  /*f680*/  LDL.64 R18, [R1+0x11d0] ;  /* 0x0011d00001127983 */ /* 0x000f280000100a00 */
[----:B------:R0:W-:Y:S04]  /*f690*/  STL [R1+0x180], R29 ;  /* 0x0001801d01007387 */ /* 0x0001e80000100800 */
[----:B0-----:R4:W4:Y:S01]  /*f6a0*/  LDG.E.U16 R29, [R8.64] ;  /* 0x00000006081d7981 */ /* 0x001922000c1e1500 */
[----:B-1----:R-:W-:-:S03]  /*f6b0*/  IMAD.WIDE R2, R0, 0x2, R14 ;  /* 0x0000000200027825 */ /* 0x002fc600078e020e */
[----:B------:R0:W-:Y:S04]  /*f6c0*/  STL [R1+0x17c], R28 ;  /* 0x00017c1c01007387 */ /* 0x0001e80000100800 */
[----:B0-----:R0:W4:Y:S01]  /*f6d0*/  LDG.E.U16 R28, [R6.64] ;  /* 0x00000006061c7981 */ /* 0x001122000c1e1500 */
[----:B--2---:R-:W-:-:S03]  /*f6e0*/  IMAD.WIDE R10, R0, 0x2, R12 ;  /* 0x00000002000a7825 */ /* 0x004fc600078e020c */
[----:B---3--:R1:W-:Y:S04]  /*f6f0*/  STL [R1+0x178], R26 ;  /* 0x0001781a01007387 */ /* 0x0083e80000100800 */
[----:B------:R-:W2:Y:S04]  /*f700*/  LDL.64 R14, [R1+0x11c0] ;  /* 0x0011c000010e7983 */ /* 0x000ea80000100a00 */
[----:B------:R3:W-:Y:S04]  /*f710*/  STL [R1+0x174], R27 ;  /* 0x0001741b01007387 */ /* 0x0007e80000100800 */
[----:B-1----:R1:W2:Y:S01]  /*f720*/  LDG.E.U16 R26, [R4.64] ;  /* 0x00000006041a7981 */ /* 0x0022a2000c1e1500 */
[----:B----4-:R-:W-:-:S03]  /*f730*/  IMAD.WIDE R8, R0, 0x2, R22 ;  /* 0x0000000200087825 */ /* 0x010fc600078e0216 */
[----:B---3--:R3:W4:Y:S04]  /*f740*/  LDG.E.U16 R27, [R2.64] ;  /* 0x00000006021b7981 */ /* 0x008728000c1e1500 */
[----:B------:R0:W-:Y:S04]  /*f750*/  STL [R1+0x170], R25 ;  /* 0x0001701901007387 */ /* 0x0001e80000100800 */
[----:B------:R-:W4:Y:S01]  /*f760*/  LDL.64 R22, [R1+0x11a8] ;  /* 0x0011a80001167983 */ /* 0x000f220000100a00 */
[----:B---3--:R-:W-:-:S03]  /*f770*/  IMAD.WIDE R2, R0, 0x2, R16 ;  /* 0x0000000200027825 */ /* 0x008fc600078e0210 */
[----:B------:R2:W2:Y:S04]  /*f780*/  LDG.E.U16 R17, [R10.64] ;  /* 0x000000060a117981 */ /* 0x0004a8000c1e1500 */
[----:B0-----:R-:W2:Y:S01]  /*f790*/  LDL.64 R24, [R1+0x11b8] ;  /* 0x0011b80001187983 */ /* 0x001ea20000100a00 */
[----:B------:R-:W-:-:S03]  /*f7a0*/  IMAD.WIDE R6, R0, 0x2, R20 ;  /* 0x0000000200067825 */ /* 0x000fc600078e0214 */
[----:B------:R-:W2:Y:S04]  /*f7b0*/  LDL.64 R12, [R1+0x11b0] ;  /* 0x0011b000010c7983 */ /* 0x000ea80000100a00 */
[----:B------:R-:W2:Y:S04]  /*f7c0*/  LDL.64 R20, [R1+0x11a0] ;  /* 0x0011a00001147983 */ /* 0x000ea80000100a00 */
[----:B------:R0:W-:Y:S04]  /*f7d0*/  STL [R1+0x16c], R29 ;  /* 0x00016c1d01007387 */ /* 0x0001e80000100800 */
[----:B0-----:R0:W2:Y:S01]  /*f7e0*/  LDG.E.U16 R29, [R8.64] ;  /* 0x00000006081d7981 */ /* 0x0010a2000c1e1500 */
[----:B-1----:R-:W-:-:S03]  /*f7f0*/  IMAD.WIDE R4, R0, 0x2, R18 ;  /* 0x0000000200047825 */ /* 0x002fc600078e0212 */
[----:B------:R1:W-:Y:S04]  /*f800*/  STL [R1+0x168], R28 ;  /* 0x0001681c01007387 */ /* 0x0003e80000100800 */
[----:B-1----:R1:W2:Y:S02]  /*f810*/  LDG.E.U16 R28, [R6.64] ;  /* 0x00000006061c7981 */ /* 0x0022a4000c1e1500 */
[C---:B--2---:R-:W-:Y:S02]  /*f820*/  IMAD.WIDE R10, R0.reuse, 0x2, R14 ;  /* 0x00000002000a7825 */ /* 0x044fe400078e020e */
[----:B------:R2:W-:Y:S04]  /*f830*/  STL [R1+0x164], R26 ;  /* 0x0001641a01007387 */ /* 0x0005e80000100800 */
[----:B------:R-:W3:Y:S04]  /*f840*/  LDL.64 R18, [R1+0x1198] ;  /* 0x0011980001127983 */ /* 0x000ee80000100a00 */
[----:B----4-:R4:W-:Y:S04]  /*f850*/  STL [R1+0x160], R27 ;  /* 0x0001601b01007387 */ /* 0x0109e80000100800 */
[----:B--2---:R2:W3:Y:S04]  /*f860*/  LDG.E.U16 R26, [R4.64] ;  /* 0x00000006041a7981 */ /* 0x0044e8000c1e1500 */
[----:B----4-:R4:W3:Y:S04]  /*f870*/  LDG.E.U16 R27, [R2.64] ;  /* 0x00000006021b7981 */ /* 0x0108e8000c1e1500 */
[----:B------:R1:W-:Y:S01]  /*f880*/  STL [R1+0x15c], R17 ;  /* 0x00015c1101007387 */ /* 0x0003e20000100800 */
[----:B0-----:R-:W-:-:S03]  /*f890*/  IMAD.WIDE R8, R0, 0x2, R24 ;  /* 0x0000000200087825 */ /* 0x001fc600078e0218 */
[----:B------:R-:W3:Y:S01]  /*f8a0*/  LDL.64 R24, [R1+0x1180] ;  /* 0x0011800001187983 */ /* 0x000ee20000100a00 */
[----:B--2---:R-:W-:-:S03]  /*f8b0*/  IMAD.WIDE R4, R0, 0x2, R22 ;  /* 0x0000000200047825 */ /* 0x004fc600078e0216 */
[----:B------:R3:W2:Y:S04]  /*f8c0*/  LDG.E.U16 R23, [R10.64] ;  /* 0x000000060a177981 */ /* 0x0006a8000c1e1500 */
[----:B-1----:R-:W2:Y:S01]  /*f8d0*/  LDL.64 R16, [R1+0x1190] ;  /* 0x0011900001107983 */ /* 0x002ea20000100a00 */
[----:B------:R-:W-:-:S03]  /*f8e0*/  IMAD.WIDE R6, R0, 0x2, R12 ;  /* 0x0000000200067825 */ /* 0x000fc600078e020c */
[----:B------:R-:W2:Y:S04]  /*f8f0*/  LDL.64 R14, [R1+0x1188] ;  /* 0x00118800010e7983 */ /* 0x000ea80000100a00 */
[----:B------:R-:W2:Y:S04]  /*f900*/  LDL.64 R12, [R1+0x1178] ;  /* 0x00117800010c7983 */ /* 0x000ea80000100a00 */
[----:B------:R0:W-:Y:S04]  /*f910*/  STL [R1+0x158], R29 ;  /* 0x0001581d01007387 */ /* 0x0001e80000100800 */
[----:B0-----:R0:W2:Y:S01]  /*f920*/  LDG.E.U16 R29, [R8.64] ;  /* 0x00000006081d7981 */ /* 0x0010a2000c1e1500 */
[----:B----4-:R-:W-:-:S03]  /*f930*/  IMAD.WIDE R2, R0, 0x2, R20 ;  /* 0x0000000200027825 */ /* 0x010fc600078e0214 */
[----:B------:R1:W-:Y:S04]  /*f940*/  STL [R1+0x154], R28 ;  /* 0x0001541c01007387 */ /* 0x0003e80000100800 */
[----:B-1----:R1:W2:Y:S01]  /*f950*/  LDG.E.U16 R28, [R6.64] ;  /* 0x00000006061c7981 */ /* 0x0022a2000c1e1500 */
[----:B---3--:R-:W-:-:S03]  /*f960*/  IMAD.WIDE R10, R0, 0x2, R18 ;  /* 0x00000002000a7825 */ /* 0x008fc600078e0212 */
[----:B------:R3:W-:Y:S04]  /*f970*/  STL [R1+0x150], R26 ;  /* 0x0001501a01007387 */ /* 0x0007e80000100800 */
[----:B------:R-:W4:Y:S04]  /*f980*/  LDL.64 R20, [R1+0x1170] ;  /* 0x0011700001147983 */ /* 0x000f280000100a00 */
[----:B------:R0:W-:Y:S04]  /*f990*/  STL [R1+0x14c], R27 ;  /* 0x00014c1b01007387 */ /* 0x0001e80000100800 */
[----:B---3--:R3:W4:Y:S04]  /*f9a0*/  LDG.E.U16 R26, [R4.64] ;  /* 0x00000006041a7981 */ /* 0x008728000c1e1500 */
[----:B0-----:R0:W4:Y:S04]  /*f9b0*/  LDG.E.U16 R27, [R2.64] ;  /* 0x00000006021b7981 */ /* 0x001128000c1e1500 */
[----:B--2---:R2:W-:Y:S01]  /*f9c0*/  STL [R1+0x148], R23 ;  /* 0x0001481701007387 */ /* 0x0045e20000100800 */
[----:B---3--:R-:W-:-:S03]  /*f9d0*/  IMAD.WIDE R4, R0, 0x2, R24 ;  /* 0x0000000200047825 */ /* 0x008fc600078e0218 */
[----:B------:R4:W3:Y:S01]  /*f9e0*/  LDG.E.U16 R25, [R10.64] ;  /* 0x000000060a197981 */ /* 0x0008e2000c1e1500 */
[----:B------:R-:W-:-:S03]  /*f9f0*/  IMAD.WIDE R8, R0, 0x2, R16 ;  /* 0x0000000200087825 */ /* 0x000fc600078e0210 */
[----:B------:R-:W3:Y:S04]  /*fa00*/  LDL.64 R16, [R1+0x1158] ;  /* 0x0011580001107983 */ /* 0x000ee80000100a00 */
[----:B--2---:R-:W2:Y:S01]  /*fa10*/  LDL.64 R22, [R1+0x1168] ;  /* 0x0011680001167983 */ /* 0x004ea20000100a00 */
[----:B-1----:R-:W-:-:S03]  /*fa20*/  IMAD.WIDE R6, R0, 0x2, R14 ;  /* 0x0000000200067825 */ /* 0x002fc600078e020e */
[----:B------:R-:W2:Y:S04]  /*fa30*/  LDL.64 R18, [R1+0x1160] ;  /* 0x0011600001127983 */ /* 0x000ea80000100a00 */
[----:B------:R-:W2:Y:S04]  /*fa40*/  LDL.64 R14, [R1+0x1150] ;  /* 0x00115000010e7983 */ /* 0x000ea80000100a00 */
[----:B------:R1:W-:Y:S04]  /*fa50*/  STL [R1+0x144], R29 ;  /* 0x0001441d01007387 */ /* 0x0003e80000100800 */
[----:B-1----:R2:W2:Y:S01]  /*fa60*/  LDG.E.U16 R29, [R8.64] ;  /* 0x00000006081d7981 */ /* 0x0024a2000c1e1500 */
[----:B0-----:R-:W-:-:S03]  /*fa70*/  IMAD.WIDE R2, R0, 0x2, R12 ;  /* 0x0000000200027825 */ /* 0x001fc600078e020c */
[----:B------:R0:W-:Y:S04]  /*fa80*/  STL [R1+0x140], R28 ;  /* 0x0001401c01007387 */ /* 0x0001e80000100800 */
[----:B0-----:R0:W2:Y:S01]  /*fa90*/  LDG.E.U16 R28, [R6.64] ;  /* 0x00000006061c7981 */ /* 0x0010a2000c1e1500 */
[----:B----4-:R-:W-:-:S03]  /*faa0*/  IMAD.WIDE R10, R0, 0x2, R20 ;  /* 0x00000002000a7825 */ /* 0x010fc600078e0214 */
[----:B------:R1:W-:Y:S04]  /*fab0*/  STL [R1+0x13c], R26 ;  /* 0x00013c1a01007387 */ /* 0x0003e80000100800 */
[----:B------:R-:W4:Y:S04]  /*fac0*/  LDL.64 R12, [R1+0x1148] ;  /* 0x00114800010c7983 */ /* 0x000f280000100a00 */
[----:B------:R0:W-:Y:S04]  /*fad0*/  STL [R1+0x138], R27 ;  /* 0x0001381b01007387 */ /* 0x0001e80000100800 */
[----:B-1----:R1:W4:Y:S04]  /*fae0*/  LDG.E.U16 R26, [R4.64] ;  /* 0x00000006041a7981 */ /* 0x002328000c1e1500 */
[----:B---3--:R3:W-:Y:S04]  /*faf0*/  STL [R1+0x134], R25 ;  /* 0x0001341901007387 */ /* 0x0087e80000100800 */
[----:B0-----:R0:W4:Y:S01]  /*fb00*/  LDG.E.U16 R27, [R2.64] ;  /* 0x00000006021b7981 */ /* 0x001122000c1e1500 */
[----:B--2---:R-:W-:-:S03]  /*fb10*/  IMAD.WIDE R8, R0, 0x2, R22 ;  /* 0x0000000200087825 */ /* 0x004fc600078e0216 */
[----:B------:R-:W2:Y:S01]  /*fb20*/  LDL.64 R22, [R1+0x1130] ;  /* 0x0011300001167983 */ /* 0x000ea20000100a00 */
[----:B-1----:R-:W-:-:S03]  /*fb30*/  IMAD.WIDE R4, R0, 0x2, R16 ;  /* 0x0000000200047825 */ /* 0x002fc600078e0210 */
[----:B------:R4:W2:Y:S01]  /*fb40*/  LDG.E.U16 R17, [R10.64] ;  /* 0x000000060a117981 */ /* 0x0008a2000c1e1500 */
[----:B------:R-:W-:-:S03]  /*fb50*/  IMAD.WIDE R6, R0, 0x2, R18 ;  /* 0x0000000200067825 */ /* 0x000fc600078e0212 */
[----:B------:R-:W2:Y:S04]  /*fb60*/  LDL.64 R20, [R1+0x1138] ;  /* 0x0011380001147983 */ /* 0x000ea80000100a00 */
[----:B---3--:R-:W3:Y:S04]  /*fb70*/  LDL.64 R24, [R1+0x1140] ;  /* 0x0011400001187983 */ /* 0x008ee80000100a00 */
[----:B------:R-:W3:Y:S04]  /*fb80*/  LDL.64 R18, [R1+0x1128] ;  /* 0x0011280001127983 */ /* 0x000ee80000100a00 */
[----:B------:R1:W-:Y:S04]  /*fb90*/  STL [R1+0x130], R29 ;  /* 0x0001301d01007387 */ /* 0x0003e80000100800 */
[----:B-1----:R3:W3:Y:S01]  /*fba0*/  LDG.E.U16 R29, [R8.64] ;  /* 0x00000006081d7981 */ /* 0x0026e2000c1e1500 */
[----:B0-----:R-:W-:-:S03]  /*fbb0*/  IMAD.WIDE R2, R0, 0x2, R14 ;  /* 0x0000000200027825 */ /* 0x001fc600078e020e */
[----:B------:R0:W-:Y:S04]  /*fbc0*/  STL [R1+0x12c], R28 ;  /* 0x00012c1c01007387 */ /* 0x0001e80000100800 */
[----:B0-----:R0:W3:Y:S01]  /*fbd0*/  LDG.E.U16 R28, [R6.64] ;  /* 0x00000006061c7981 */ /* 0x0010e2000c1e1500 */
[----:B----4-:R-:W-:-:S03]  /*fbe0*/  IMAD.WIDE R10, R0, 0x2, R12 ;  /* 0x00000002000a7825 */ /* 0x010fc600078e020c */
[----:B------:R1:W-:Y:S04]  /*fbf0*/  STL [R1+0x128], R26 ;  /* 0x0001281a01007387 */ /* 0x0003e80000100800 */
[----:B------:R-:W4:Y:S04]  /*fc00*/  LDL.64 R14, [R1+0x1120] ;  /* 0x00112000010e7983 */ /* 0x000f280000100a00 */
[----:B------:R0:W-:Y:S04]  /*fc10*/  STL [R1+0x124], R27 ;  /* 0x0001241b01007387 */ /* 0x0001e80000100800 */
[----:B-1----:R1:W4:Y:S04]  /*fc20*/  LDG.E.U16 R26, [R4.64] ;  /* 0x00000006041a7981 */ /* 0x002328000c1e1500 */
[----:B--2---:R2:W-:Y:S04]  /*fc30*/  STL [R1+0x120], R17 ;  /* 0x0001201101007387 */ /* 0x0045e80000100800 */
[----:B0-----:R0:W4:Y:S01]  /*fc40*/  LDG.E.U16 R27, [R2.64] ;  /* 0x00000006021b7981 */ /* 0x001122000c1e1500 */
[----:B-1----:R-:W-:-:S03]  /*fc50*/  IMAD.WIDE R4, R0, 0x2, R22 ;  /* 0x0000000200047825 */ /* 0x002fc600078e0216 */
[----:B------:R4:W4:Y:S01]  /*fc60*/  LDG.E.U16 R23, [R10.64] ;  /* 0x000000060a177981 */ /* 0x000922000c1e1500 */
[----:B------:R-:W-:-:S03]  /*fc70*/  IMAD.WIDE R6, R0, 0x2, R20 ;  /* 0x0000000200067825 */ /* 0x000fc600078e0214 */
[----:B------:R-:W4:Y:S01]  /*fc80*/  LDL.64 R12, [R1+0x1110] ;  /* 0x00111000010c7983 */ /* 0x000f220000100a00 */
[----:B---3--:R-:W-:-:S03]  /*fc90*/  IMAD.WIDE R8, R0, 0x2, R24 ;  /* 0x0000000200087825 */ /* 0x008fc600078e0218 */
[----:B--2---:R-:W2:Y:S04]  /*fca0*/  LDL.64 R16, [R1+0x1118] ;  /* 0x0011180001107983 */ /* 0x004ea80000100a00 */
[----:B------:R-:W2:Y:S04]  /*fcb0*/  LDL.64 R20, [R1+0x1100] ;  /* 0x0011000001147983 */ /* 0x000ea80000100a00 */
[----:B------:R-:W2:Y:S04]  /*fcc0*/  LDL.64 R24, [R1+0x1108] ;  /* 0x0011080001187983 */ /* 0x000ea80000100a00 */
[----:B------:R1:W-:Y:S04]  /*fcd0*/  STL [R1+0x11c], R29 ;  /* 0x00011c1d01007387 */ /* 0x0003e80000100800 */
[----:B-1----:R2:W2:Y:S01]  /*fce0*/  LDG.E.U16 R29, [R8.64] ;  /* 0x00000006081d7981 */ /* 0x0024a2000c1e1500 */
[----:B0-----:R-:W-:-:S03]  /*fcf0*/  IMAD.WIDE R2, R0, 0x2, R18 ;  /* 0x0000000200027825 */ /* 0x001fc600078e0212 */
[----:B------:R0:W-:Y:S04]  /*fd00*/  STL [R1+0x118], R28 ;  /* 0x0001181c01007387 */ /* 0x0001e80000100800 */
[----:B------:R-:W2:Y:S04]  /*fd10*/  LDL.64 R18, [R1+0x10f8] ;  /* 0x0010f80001127983 */ /* 0x000ea80000100a00 */
[----:B0-----:R0:W2:Y:S01]  /*fd20*/  LDG.E.U16 R28, [R6.64] ;  /* 0x00000006061c7981 */ /* 0x0010a2000c1e1500 */
[----:B----4-:R-:W-:-:S03]  /*fd30*/  IMAD.WIDE R10, R0, 0x2, R14 ;  /* 0x00000002000a7825 */ /* 0x010fc600078e020e */
[----:B------:R-:W-:Y:S04]  /*fd40*/  STL [R1+0x114], R26 ;  /* 0x0001141a01007387 */ /* 0x000fe80000100800 */
[----:B------:R1:W-:Y:S04]  /*fd50*/  STL [R1+0x110], R27 ;  /* 0x0001101b01007387 */ /* 0x0003e80000100800 */
[----:B------:R4:W-:Y:S04]  /*fd60*/  STL [R1+0x10c], R23 ;  /* 0x00010c1701007387 */ /* 0x0009e80000100800 */
[----:B------:R-:W3:Y:S01]  /*fd70*/  LDL.64 R14, [R1+0x10e8] ;  /* 0x0010e800010e7983 */ /* 0x000ee20000100a00 */
[----:B0-----:R-:W-:-:S03]  /*fd80*/  IMAD.WIDE R6, R0, 0x2, R12 ;  /* 0x0000000200067825 */ /* 0x001fc600078e020c */
[----:B-1----:R0:W3:Y:S01]  /*fd90*/  LDG.E.U16 R27, [R2.64] ;  /* 0x00000006021b7981 */ /* 0x0020e2000c1e1500 */
[----:B--2---:R-:W-:-:S03]  /*fda0*/  IMAD.WIDE R8, R0, 0x2, R16 ;  /* 0x0000000200087825 */ /* 0x004fc600078e0210 */
[----:B----4-:R-:W2:Y:S04]  /*fdb0*/  LDL.64 R22, [R1+0x10f0] ;  /* 0x0010f00001167983 */ /* 0x010ea80000100a00 */
[----:B------:R1:W4:Y:S01]  /*fdc0*/  LDG.E.U16 R26, [R4.64] ;  /* 0x00000006041a7981 */ /* 0x000322000c1e1500 */
[----:B0-----:R-:W-:-:S03]  /*fdd0*/  IMAD.WIDE R2, R0, 0x2, R20 ;  /* 0x0000000200027825 */ /* 0x001fc600078e0214 */
[----:B------:R0:W4:Y:S04]  /*fde0*/  LDG.E.U16 R21, [R10.64] ;  /* 0x000000060a157981 */ /* 0x000128000c1e1500 */
[----:B------:R-:W4:Y:S01]  /*fdf0*/  LDL.64 R16, [R1+0x10e0] ;  /* 0x0010e00001107983 */ /* 0x000f220000100a00 */
[----:B-1----:R-:W-:-:S03]  /*fe00*/  IMAD.WIDE R4, R0, 0x2, R24 ;  /* 0x0000000200047825 */ /* 0x002fc600078e0218 */
[----:B------:R3:W4:Y:S04]  /*fe10*/  LDG.E.U16 R25, [R6.64] ;  /* 0x0000000606197981 */ /* 0x000728000c1e1500 */
[----:B------:R-:W4:Y:S04]  /*fe20*/  LDL.64 R12, [R1+0x10d8] ;  /* 0x0010d800010c7983 */ /* 0x000f280000100a00 */
[----:B------:R2:W4:Y:S04]  /*fe30*/  LDG.E.U16 R24, [R8.64] ;  /* 0x0000000608187981 */ /* 0x000528000c1e1500 */
[----:B------:R1:W-:Y:S04]  /*fe40*/  STL [R1+0x108], R29 ;  /* 0x0001081d01007387 */ /* 0x0003e80000100800 */
[----:B-1----:R1:W4:Y:S01]  /*fe50*/  LDG.E.U16 R29, [R4.64] ;  /* 0x00000006041d7981 */ /* 0x002322000c1e1500 */
[----:B0-----:R-:W-:-:S03]  /*fe60*/  IMAD.WIDE R10, R0, 0x2, R18 ;  /* 0x00000002000a7825 */ /* 0x001fc600078e0212 */
[----:B------:R0:W-:Y:S04]  /*fe70*/  STL [R1+0x104], R28 ;  /* 0x0001041c01007387 */ /* 0x0001e80000100800 */
[----:B------:R-:W4:Y:S04]  /*fe80*/  LDG.E.U16 R11, [R10.64] ;  /* 0x000000060a0b7981 */ /* 0x000f28000c1e1500 */
[----:B0-----:R0:W4:Y:S01]  /*fe90*/  LDG.E.U16 R28, [R2.64] ;  /* 0x00000006021c7981 */ /* 0x001122000c1e1500 */
[----:B---3--:R-:W-:-:S03]  /*fea0*/  IMAD.WIDE R6, R0, 0x2, R14 ;  /* 0x0000000200067825 */ /* 0x008fc600078e020e */
[----:B------:R-:W-:Y:S01]  /*feb0*/  STL [R1+0xfc], R27 ;  /* 0x0000fc1b01007387 */ /* 0x000fe20000100800 */
[----:B--2---:R-:W-:-:S03]  /*fec0*/  IMAD.WIDE R8, R0, 0x2, R22 ;  /* 0x0000000200087825 */ /* 0x004fc600078e0216 */
[----:B------:R-:W2:Y:S04]  /*fed0*/  LDG.E.U16 R7, [R6.64] ;  /* 0x0000000606077981 */ /* 0x000ea8000c1e1500 */
[----:B----4-:R3:W-:Y:S04]  /*fee0*/  STL [R1+0x100], R26 ;  /* 0x0001001a01007387 */ /* 0x0107e80000100800 */
[----:B------:R-:W4:Y:S01]  /*fef0*/  LDG.E.U16 R9, [R8.64] ;  /* 0x0000000608097981 */ /* 0x000f22000c1e1500 */
[----:B-1----:R-:W-:-:S03]  /*ff00*/  IMAD.WIDE R4, R0, 0x2, R16 ;  /* 0x0000000200047825 */ /* 0x002fc600078e0210 */
[----:B---3--:R-:W3:Y:S04]  /*ff10*/  LDL.64 R26, [R1+0x10d0] ;  /* 0x0010d000011a7983 */ /* 0x008ee80000100a00 */
[----:B------:R1:W-:Y:S04]  /*ff20*/  STL [R1+0xf8], R21 ;  /* 0x0000f81501007387 */ /* 0x0003e80000100800 */
[----:B------:R-:W3:Y:S04]  /*ff30*/  LDL.64 R18, [R1+0x10c0] ;  /* 0x0010c00001127983 */ /* 0x000ee80000100a00 */
[----:B-1----:R-:W3:Y:S04]  /*ff40*/  LDL.64 R20, [R1+0x10c8] ;  /* 0x0010c80001147983 */ /* 0x002ee80000100a00 */
[----:B------:R-:W-:Y:S04]  /*ff50*/  STL [R1+0xf0], R25 ;  /* 0x0000f01901007387 */ /* 0x000fe80000100800 */
[----:B------:R1:W-:Y:S04]  /*ff60*/  STL [R1+0xf4], R24 ;  /* 0x0000f41801007387 */ /* 0x0003e80000100800 */
[----:B------:R-:W3:Y:S04]  /*ff70*/  LDL.64 R14, [R1+0x10b0] ;  /* 0x0010b000010e7983 */ /* 0x000ee80000100a00 */
[----:B-1----:R-:W3:Y:S04]  /*ff80*/  LDL.64 R24, [R1+0x10b8] ;  /* 0x0010b80001187983 */ /* 0x002ee80000100a00 */
[----:B------:R1:W-:Y:S01]  /*ff90*/  STL [R1+0xec], R29 ;  /* 0x0000ec1d01007387 */ /* 0x0003e20000100800 */
[----:B0-----:R-:W-:-:S03]  /*ffa0*/  IMAD.WIDE R2, R0, 0x2, R12 ;  /* 0x0000000200027825 */ /* 0x001fc600078e020c */
[----:B------:R-:W3:Y:S04]  /*ffb0*/  LDL.64 R22, [R1+0x10a8] ;  /* 0x0010a80001167983 */ /* 0x000ee80000100a00 */
[----:B------:R-:W3:Y:S04]  /*ffc0*/  LDL.64 R16, [R1+0x10a0] ;  /* 0x0010a00001107983 */ /* 0x000ee80000100a00 */
[----:B-1----:R-:W3:Y:S04]  /*ffd0*/  LDG.E.U16 R29, [R4.64] ;  /* 0x00000006041d7981 */ /* 0x002ee8000c1e1500 */
[----:B------:R-:W3:Y:S04]  /*ffe0*/  LDL.64 R12, [R1+0x1098] ;  /* 0x00109800010c7983 */ /* 0x000ee80000100a00 */
[----:B------:R0:W-:Y:S04]  /*fff0*/  STL [R1+0xe8], R28 ;  /* 0x0000e81c01007387 */ /* 0x0001e80000100800 */
[----:B------:R3:W-:Y:S04]  /*10000*/  STL [R1+0xe4], R11 ;  /* 0x0000e40b01007387 */ /* 0x0007e80000100800 */
[----:B0-----:R0:W3:Y:S04]  /*10010*/  LDG.E.U16 R28, [R2.64] ;  /* 0x00000006021c7981 */ /* 0x0010e8000c1e1500 */
[----:B----4-:R-:W-:Y:S04]  /*10020*/  STL [R1+0xe0], R9 ;  /* 0x0000e00901007387 */ /* 0x010fe80000100800 */
[----:B--2---:R1:W-:Y:S01]  /*10030*/  STL [R1+0xdc], R7 ;  /* 0x0000dc0701007387 */ /* 0x0043e20000100800 */
[----:B---3--:R-:W-:-:S04]  /*10040*/  IMAD.WIDE R10, R0, 0x2, R26 ;  /* 0x00000002000a7825 */ /* 0x008fc800078e021a */
[C---:B-1----:R-:W-:Y:S02]  /*10050*/  IMAD.WIDE R6, R0.reuse, 0x2, R18 ;  /* 0x0000000200067825 */ /* 0x042fe400078e0212 */
[----:B------:R-:W2:Y:S02]  /*10060*/  LDL.64 R18, [R1+0x1088] ;  /* 0x0010880001127983 */ /* 0x000ea40000100a00 */
[C---:B------:R-:W-:Y:S02]  /*10070*/  IMAD.WIDE R8, R0.reuse, 0x2, R20 ;  /* 0x0000000200087825 */ /* 0x040fe400078e0214 */
[----:B------:R1:W3:Y:S04]  /*10080*/  LDG.E.U16 R27, [R6.64] ;  /* 0x00000006061b7981 */ /* 0x0002e8000c1e1500 */
[----:B------:R-:W4:Y:S04]  /*10090*/  LDL.64 R20, [R1+0x1090] ;  /* 0x0010900001147983 */ /* 0x000f280000100a00 */
[----:B------:R0:W3:Y:S04]  /*100a0*/  LDG.E.U16 R26, [R8.64] ;  /* 0x00000006081a7981 */ /* 0x0000e8000c1e1500 */
[----:B------:R0:W-:Y:S04]  /*100b0*/  STL [R1+0xd8], R29 ;  /* 0x0000d81d01007387 */ /* 0x0001e80000100800 */
[----:B0-----:R0:W3:Y:S01]  /*100c0*/  LDG.E.U16 R29, [R10.64] ;  /* 0x000000060a1d7981 */ /* 0x0010e2000c1e1500 */
[----:B------:R-:W-:-:S03]  /*100d0*/  IMAD.WIDE R2, R0, 0x2, R14 ;  /* 0x0000000200027825 */ /* 0x000fc600078e020e */
[----:B------:R-:W3:Y:S01]  /*100e0*/  LDL.64 R14, [R1+0x1080] ;  /* 0x00108000010e7983 */ /* 0x000ee20000100a00 */
[----:B------:R-:W-:-:S03]  /*100f0*/  IMAD.WIDE R4, R0, 0x2, R24 ;  /* 0x0000000200047825 */ /* 0x000fc600078e0218 */
[----:B------:R2:W3:Y:S01]  /*10100*/  LDG.E.U16 R25, [R2.64] ;  /* 0x0000000602197981 */ /* 0x0004e2000c1e1500 */
[----:B------:R-:W-:-:S03]  /*10110*/  IMAD.WIDE R8, R0, 0x2, R16 ;  /* 0x0000000200087825 */ /* 0x000fc600078e0210 */
[----:B------:R4:W3:Y:S01]  /*10120*/  LDG.E.U16 R24, [R4.64] ;  /* 0x0000000604187981 */ /* 0x0008e2000c1e1500 */
[----:B0-----:R-:W-:-:S03]  /*10130*/  IMAD.WIDE R10, R0, 0x2, R22 ;  /* 0x00000002000a7825 */ /* 0x001fc600078e0216 */
[----:B------:R-:W3:Y:S01]  /*10140*/  LDG.E.U16 R9, [R8.64] ;  /* 0x0000000608097981 */ /* 0x000ee2000c1e1500 */
[----:B-1----:R-:W-:-:S06]  /*10150*/  IMAD.WIDE R6, R0, 0x2, R12 ;  /* 0x0000000200067825 */ /* 0x002fcc00078e020c */
[----:B------:R-:W3:Y:S01]  /*10160*/  LDG.E.U16 R7, [R6.64] ;  /* 0x0000000606077981 */ /* 0x000ee2000c1e1500 */
[----:B--2---:R-:W-:-:S03]  /*10170*/  IMAD.WIDE R2, R0, 0x2, R18 ;  /* 0x0000000200027825 */ /* 0x004fc600078e0212 */
[----:B------:R0:W2:Y:S04]  /*10180*/  LDG.E.U16 R19, [R10.64] ;  /* 0x000000060a137981 */ /* 0x0000a8000c1e1500 */
[----:B------:R-:W2:Y:S01]  /*10190*/  LDG.E.U16 R3, [R2.64] ;  /* 0x0000000602037981 */ /* 0x000ea2000c1e1500 */
[----:B----4-:R-:W-:-:S06]  /*101a0*/  IMAD.WIDE R4, R0, 0x2, R20 ;  /* 0x0000000200047825 */ /* 0x010fcc00078e0214 */
[----:B------:R-:W4:Y:S04]  /*101b0*/  LDG.E.U16 R5, [R4.64] ;  /* 0x0000000604057981 */ /* 0x000f28000c1e1500 */
[----:B---3--:R-:W-:Y:S04]  /*101c0*/  STL [R1+0xd0], R29 ;  /* 0x0000d01d01007387 */ /* 0x008fe80000100800 */
[----:B------:R1:W-:Y:S04]  /*101d0*/  STL [R1+0xd4], R28 ;  /* 0x0000d41c01007387 */ /* 0x0003e80000100800 */
[----:B------:R-:W3:Y:S04]  /*101e0*/  LDL.64 R22, [R1+0x1070] ;  /* 0x0010700001167983 */ /* 0x000ee80000100a00 */
[----:B------:R-:W3:Y:S04]  /*101f0*/  LDL.64 R16, [R1+0x1068] ;  /* 0x0010680001107983 */ /* 0x000ee80000100a00 */
[----:B-1----:R-:W3:Y:S04]  /*10200*/  LDL.64 R28, [R1+0x1078] ;  /* 0x00107800011c7983 */ /* 0x002ee80000100a00 */
[----:B------:R-:W3:Y:S04]  /*10210*/  LDL.64 R12, [R1+0x1060] ;  /* 0x00106000010c7983 */ /* 0x000ee80000100a00 */
[----:B------:R-:W-:Y:S04]  /*10220*/  STL [R1+0xc8], R27 ;  /* 0x0000c81b01007387 */ /* 0x000fe80000100800 */
[----:B------:R1:W-:Y:S01]  /*10230*/  STL [R1+0xcc], R26 ;  /* 0x0000cc1a01007387 */ /* 0x0003e20000100800 */
[----:B0-----:R-:W-:-:S06]  /*10240*/  IMAD.WIDE R10, R0, 0x2, R14 ;  /* 0x00000002000a7825 */ /* 0x001fcc00078e020e */
[----:B------:R-:W3:Y:S04]  /*10250*/  LDG.E.U16 R11, [R10.64] ;  /* 0x000000060a0b7981 */ /* 0x000ee8000c1e1500 */
[----:B-1----:R-:W3:Y:S04]  /*10260*/  LDL.64 R26, [R1+0x1058] ;  /* 0x00105800011a7983 */ /* 0x002ee80000100a00 */
[----:B------:R-:W-:Y:S04]  /*10270*/  STL [R1+0xc0], R25 ;  /* 0x0000c01901007387 */ /* 0x000fe80000100800 */
[----:B------:R0:W-:Y:S04]  /*10280*/  STL [R1+0xc4], R24 ;  /* 0x0000c41801007387 */ /* 0x0001e80000100800 */
[----:B------:R-:W3:Y:S04]  /*10290*/  LDL.64 R20, [R1+0x1048] ;  /* 0x0010480001147983 */ /* 0x000ee80000100a00 */
[----:B0-----:R-:W3:Y:S04]  /*102a0*/  LDL.64 R24, [R1+0x1050] ;  /* 0x0010500001187983 */ /* 0x001ee80000100a00 */
[----:B--2---:R0:W-:Y:S04]  /*102b0*/  STL [R1+0xbc], R19 ;  /* 0x0000bc1301007387 */ /* 0x0041e80000100800 */
[----:B------:R-:W2:Y:S04]  /*102c0*/  LDL.64 R14, [R1+0x1038] ;  /* 0x00103800010e7983 */ /* 0x000ea80000100a00 */
[----:B0-----:R-:W2:Y:S04]  /*102d0*/  LDL.64 R18, [R1+0x1040] ;  /* 0x0010400001127983 */ /* 0x001ea80000100a00 */
[----:B------:R-:W-:Y:S04]  /*102e0*/  STL [R1+0xb8], R9 ;  /* 0x0000b80901007387 */ /* 0x000fe80000100800 */
[----:B------:R3:W-:Y:S04]  /*102f0*/  STL [R1+0xb4], R7 ;  /* 0x0000b40701007387 */ /* 0x0007e80000100800 */
[----:B----4-:R0:W-:Y:S01]  /*10300*/  STL [R1+0xb0], R5 ;  /* 0x0000b00501007387 */ /* 0x0101e20000100800 */
[----:B---3--:R-:W-:-:S06]  /*10310*/  IMAD.WIDE R6, R0, 0x2, R22 ;  /* 0x0000000200067825 */ /* 0x008fcc00078e0216 */
[----:B------:R-:W3:Y:S01]  /*10320*/  LDG.E.U16 R7, [R6.64] ;  /* 0x0000000606077981 */ /* 0x000ee2000c1e1500 */
[----:B------:R-:W-:-:S06]  /*10330*/  IMAD.WIDE R8, R0, 0x2, R28 ;  /* 0x0000000200087825 */ /* 0x000fcc00078e021c */
[----:B------:R-:W4:Y:S01]  /*10340*/  LDG.E.U16 R9, [R8.64] ;  /* 0x0000000608097981 */ /* 0x000f22000c1e1500 */
[----:B0-----:R-:W-:-:S05]  /*10350*/  IMAD.WIDE R4, R0, 0x2, R16 ;  /* 0x0000000200047825 */ /* 0x001fca00078e0210 */
[----:B------:R0:W3:Y:S04]  /*10360*/  LDG.E.U16 R29, [R4.64] ;  /* 0x00000006041d7981 */ /* 0x0000e8000c1e1500 */
[----:B------:R1:W-:Y:S04]  /*10370*/  STL [R1+0xac], R3 ;  /* 0x0000ac0301007387 */ /* 0x0003e80000100800 */
[----:B------:R-:W3:Y:S04]  /*10380*/  LDL.64 R16, [R1+0x1030] ;  /* 0x0010300001107983 */ /* 0x000ee80000100a00 */
[----:B------:R-:W3:Y:S01]  /*10390*/  LDL.64 R22, [R1+0x1028] ;  /* 0x0010280001167983 */ /* 0x000ee20000100a00 */
[----:B-1----:R-:W-:-:S03]  /*103a0*/  IMAD.WIDE R2, R0, 0x2, R12 ;  /* 0x0000000200027825 */ /* 0x002fc600078e020c */
[----:B------:R-:W3:Y:S04]  /*103b0*/  LDL.64 R12, [R1+0x1020] ;  /* 0x00102000010c7983 */ /* 0x000ee80000100a00 */
[----:B------:R2:W3:Y:S04]  /*103c0*/  LDG.E.U16 R28, [R2.64] ;  /* 0x00000006021c7981 */ /* 0x0004e8000c1e1500 */
[----:B------:R1:W-:Y:S02]  /*103d0*/  STL [R1+0xa8], R11 ;  /* 0x0000a80b01007387 */ /* 0x0003e40000100800 */
[----:B-1----:R-:W-:-:S04]  /*103e0*/  IMAD.WIDE R10, R0, 0x2, R26 ;  /* 0x00000002000a7825 */ /* 0x002fc800078e021a */
[----:B--2---:R-:W-:-:S05]  /*103f0*/  IMAD.WIDE R2, R0, 0x2, R14 ;  /* 0x0000000200027825 */ /* 0x004fca00078e020e */
[----:B------:R1:W2:Y:S01]  /*10400*/  LDG.E.U16 R26, [R2.64] ;  /* 0x00000006021a7981 */ /* 0x0002a2000c1e1500 */
[----:B0-----:R-:W-:-:S03]  /*10410*/  IMAD.WIDE R4, R0, 0x2, R18 ;  /* 0x0000000200047825 */ /* 0x001fc600078e0212 */
[----:B----4-:R0:W-:Y:S04]  /*10420*/  STL [R1+0xa4], R9 ;  /* 0x0000a40901007387 */ /* 0x0101e80000100800 */
[----:B---3--:R3:W-:Y:S04]  /*10430*/  STL [R1+0xa0], R7 ;  /* 0x0000a00701007387 */ /* 0x0087e80000100800 */
[----:B------:R-:W4:Y:S01]  /*10440*/  LDL.64 R18, [R1+0x1010] ;  /* 0x0010100001127983 */ /* 0x000f220000100a00 */
[----:B0-----:R-:W-:-:S03]  /*10450*/  IMAD.WIDE R8, R0, 0x2, R24 ;  /* 0x0000000200087825 */ /* 0x001fc600078e0218 */
[----:B------:R0:W2:Y:S01]  /*10460*/  LDG.E.U16 R24, [R10.64] ;  /* 0x000000060a187981 */ /* 0x0000a2000c1e1500 */
[----:B---3--:R-:W-:-:S03]  /*10470*/  IMAD.WIDE R6, R0, 0x2, R20 ;  /* 0x0000000200067825 */ /* 0x008fc600078e0214 */
[----:B------:R3:W2:Y:S04]  /*10480*/  LDG.E.U16 R8, [R8.64] ;  /* 0x0000000608087981 */ /* 0x0006a8000c1e1500 */
[----:B------:R-:W2:Y:S04]  /*10490*/  LDL.64 R20, [R1+0x1018] ;  /* 0x0010180001147983 */ /* 0x000ea80000100a00 */
[----:B---3--:R3:W2:Y:S04]  /*104a0*/  LDG.E.U16 R9, [R6.64] ;  /* 0x0000000606097981 */ /* 0x0086a8000c1e1500 */
[----:B------:R0:W-:Y:S04]  /*104b0*/  STL [R1+0x9c], R29 ;  /* 0x00009c1d01007387 */ /* 0x0001e80000100800 */
[----:B------:R-:W2:Y:S01]  /*104c0*/  LDL.64 R14, [R1+0x1008] ;  /* 0x00100800010e7983 */ /* 0x000ea20000100a00 */
[----:B---3--:R-:W-:-:S03]  /*104d0*/  IMAD.WIDE R6, R0, 0x2, R16 ;  /* 0x0000000200067825 */ /* 0x008fc600078e0210 */
[----:B------:R-:W3:Y:S01]  /*104e0*/  LDL.64 R16, [R1+0x1000] ;  /* 0x0010000001107983 */ /* 0x000ee20000100a00 */
[----:B-1----:R-:W-:-:S03]  /*104f0*/  IMAD.WIDE R2, R0, 0x2, R12 ;  /* 0x0000000200027825 */ /* 0x002fc600078e020c */
[----:B------:R-:W3:Y:S04]  /*10500*/  LDL.64 R12, [R1+0xff8] ;  /* 0x000ff800010c7983 */ /* 0x000ee80000100a00 */
[----:B------:R1:W-:Y:S04]  /*10510*/  STL [R1+0x98], R28 ;  /* 0x0000981c01007387 */ /* 0x0003e80000100800 */
[----:B0-----:R0:W3:Y:S04]  /*10520*/  LDG.E.U16 R29, [R4.64] ;  /* 0x00000006041d7981 */ /* 0x0010e8000c1e1500 */
[----:B------:R-:W3:Y:S04]  /*10530*/  LDL.64 R10, [R1+0xfe8] ;  /* 0x000fe800010a7983 */ /* 0x000ee80000100a00 */
[----:B-1----:R1:W3:Y:S04]  /*10540*/  LDG.E.U16 R28, [R6.64] ;  /* 0x00000006061c7981 */ /* 0x0022e8000c1e1500 */
[----:B------:R4:W3:Y:S04]  /*10550*/  LDG.E.U16 R25, [R2.64] ;  /* 0x0000000602197981 */ /* 0x0008e8000c1e1500 */
[----:B-1----:R-:W3:Y:S01]  /*10560*/  LDL.64 R6, [R1+0xff0] ;  /* 0x000ff00001067983 */ /* 0x002ee20000100a00 */
[----:B0-----:R-:W-:-:S05]  /*10570*/  IMAD.WIDE R4, R0, 0x2, R22 ;  /* 0x0000000200047825 */ /* 0x001fca00078e0216 */
[----:B------:R0:W3:Y:S01]  /*10580*/  LDG.E.U16 R27, [R4.64] ;  /* 0x00000006041b7981 */ /* 0x0000e2000c1e1500 */
[----:B----4-:R-:W-:-:S03]  /*10590*/  IMAD.WIDE R2, R0, 0x2, R18 ;  /* 0x0000000200027825 */ /* 0x010fc600078e0212 */
[----:B--2---:R1:W-:Y:S04]  /*105a0*/  STL [R1+0x94], R24 ;  /* 0x0000941801007387 */ /* 0x0043e80000100800 */
[----:B------:R2:W4:Y:S04]  /*105b0*/  LDG.E.U16 R23, [R2.64] ;  /* 0x0000000602177981 */ /* 0x000528000c1e1500 */
[----:B------:R-:W-:Y:S04]  /*105c0*/  STL [R1+0x8c], R9 ;  /* 0x00008c0901007387 */ /* 0x000fe80000100800 */
[----:B------:R1:W-:Y:S01]  /*105d0*/  STL [R1+0x90], R8 ;  /* 0x0000900801007387 */ /* 0x0003e20000100800 */
[----:B0-----:R-:W-:-:S04]  /*105e0*/  IMAD.WIDE R4, R0, 0x2, R20 ;  /* 0x0000000200047825 */ /* 0x001fc800078e0214 */
[C---:B--2---:R-:W-:Y:S01]  /*105f0*/  IMAD.WIDE R2, R0.reuse, 0x2, R14 ;  /* 0x0000000200027825 */ /* 0x044fe200078e020e */
[----:B-1----:R0:W2:Y:S04]  /*10600*/  LDG.E.U16 R24, [R4.64] ;  /* 0x0000000604187981 */ /* 0x0020a8000c1e1500 */
[----:B------:R-:W2:Y:S04]  /*10610*/  LDL.64 R8, [R1+0xfe0] ;  /* 0x000fe00001087983 */ /* 0x000ea80000100a00 */
[----:B------:R-:W4:Y:S04]  /*10620*/  LDL.64 R14, [R1+0xfd8] ;  /* 0x000fd800010e7983 */ /* 0x000f280000100a00 */
[----:B0-----:R-:W4:Y:S04]  /*10630*/  LDL.64 R4, [R1+0xfd0] ;  /* 0x000fd00001047983 */ /* 0x001f280000100a00 */
[----:B------:R3:W4:Y:S02]  /*10640*/  LDG.E.U16 R22, [R2.64] ;  /* 0x0000000602167981 */ /* 0x000724000c1e1500 */
[----:B---3--:R-:W-:-:S05]  /*10650*/  IMAD.WIDE R2, R0, 0x2, R16 ;  /* 0x0000000200027825 */ /* 0x008fca00078e0210 */
[----:B------:R0:W3:Y:S02]  /*10660*/  LDG.E.U16 R21, [R2.64] ;  /* 0x0000000602157981 */ /* 0x0000e4000c1e1500 */
[C---:B0-----:R-:W-:Y:S02]  /*10670*/  IMAD.WIDE R2, R0.reuse, 0x2, R12 ;  /* 0x0000000200027825 */ /* 0x041fe400078e020c */
[----:B------:R-:W3:Y:S04]  /*10680*/  LDL.64 R12, [R1+0xfc8] ;  /* 0x000fc800010c7983 */ /* 0x000ee80000100a00 */
[----:B------:R0:W3:Y:S02]  /*10690*/  LDG.E.U16 R20, [R2.64] ;  /* 0x0000000602147981 */ /* 0x0000e4000c1e1500 */
[----:B0-----:R-:W-:-:S02]  /*106a0*/  IMAD.WIDE R2, R0, 0x2, R6 ;  /* 0x0000000200027825 */ /* 0x001fc400078e0206 */
[----:B------:R-:W3:Y:S04]  /*106b0*/  LDL.64 R6, [R1+0xfc0] ;  /* 0x000fc00001067983 */ /* 0x000ee80000100a00 */
[----:B------:R0:W3:Y:S04]  /*106c0*/  LDG.E.U16 R19, [R2.64] ;  /* 0x0000000602137981 */ /* 0x0000e8000c1e1500 */
[----:B------:R-:W-:Y:S01]  /*106d0*/  STL [R1+0x88], R29 ;  /* 0x0000881d01007387 */ /* 0x000fe20000100800 */
[----:B0-----:R-:W-:-:S03]  /*106e0*/  IMAD.WIDE R2, R0, 0x2, R10 ;  /* 0x0000000200027825 */ /* 0x001fc600078e020a */
[----:B------:R-:W3:Y:S04]  /*106f0*/  LDL.64 R10, [R1+0xfb8] ;  /* 0x000fb800010a7983 */ /* 0x000ee80000100a00 */
[----:B------:R2:W3:Y:S04]  /*10700*/  LDG.E.U16 R18, [R2.64] ;  /* 0x0000000602127981 */ /* 0x0004e8000c1e1500 */
[----:B------:R0:W-:Y:S01]  /*10710*/  STL [R1+0x84], R26 ;  /* 0x0000841a01007387 */ /* 0x0001e20000100800 */
[----:B--2---:R-:W-:-:S03]  /*10720*/  IMAD.WIDE R2, R0, 0x2, R8 ;  /* 0x0000000200027825 */ /* 0x004fc600078e0208 */
[----:B------:R-:W2:Y:S04]  /*10730*/  LDL.64 R8, [R1+0xfb0] ;  /* 0x000fb00001087983 */ /* 0x000ea80000100a00 */
[----:B0-----:R4:W2:Y:S02]  /*10740*/  LDG.E.U16 R26, [R2.64] ;  /* 0x00000006021a7981 */ /* 0x0018a4000c1e1500 */
[C---:B----4-:R-:W-:Y:S02]  /*10750*/  IMAD.WIDE R2, R0.reuse, 0x2, R14 ;  /* 0x0000000200027825 */ /* 0x050fe400078e020e */
[----:B------:R-:W4:Y:S04]  /*10760*/  LDL.64 R14, [R1+0xfa8] ;  /* 0x000fa800010e7983 */ /* 0x000f280000100a00 */
[----:B------:R0:W4:Y:S04]  /*10770*/  LDG.E.U16 R17, [R2.64] ;  /* 0x0000000602117981 */ /* 0x000128000c1e1500 */
[----:B------:R-:W-:Y:S04]  /*10780*/  STL [R1+0x80], R28 ;  /* 0x0000801c01007387 */ /* 0x000fe80000100800 */
[----:B------:R-:W-:Y:S01]  /*10790*/  STL [R1+0x7c], R27 ;  /* 0x00007c1b01007387 */ /* 0x000fe20000100800 */
[----:B0-----:R-:W-:-:S03]  /*107a0*/  IMAD.WIDE R2, R0, 0x2, R4 ;  /* 0x0000000200027825 */ /* 0x001fc600078e0204 */
[----:B------:R-:W4:Y:S04]  /*107b0*/  LDL.64 R4, [R1+0xfa0] ;  /* 0x000fa00001047983 */ /* 0x000f280000100a00 */
[----:B------:R3:W4:Y:S04]  /*107c0*/  LDG.E.U16 R16, [R2.64] ;  /* 0x0000000602107981 */ /* 0x000728000c1e1500 */
[----:B------:R0:W-:Y:S01]  /*107d0*/  STL [R1+0x78], R25 ;  /* 0x0000781901007387 */ /* 0x0001e20000100800 */
[----:B---3--:R-:W-:-:S03]  /*107e0*/  IMAD.WIDE R2, R0, 0x2, R12 ;  /* 0x0000000200027825 */ /* 0x008fc600078e020c */
[----:B------:R-:W3:Y:S04]  /*107f0*/  LDL.64 R12, [R1+0xf98] ;  /* 0x000f9800010c7983 */ /* 0x000ee80000100a00 */
[----:B0-----:R0:W3:Y:S04]  /*10800*/  LDG.E.U16 R25, [R2.64] ;  /* 0x0000000602197981 */ /* 0x0010e8000c1e1500 */
[----:B------:R1:W-:Y:S01]  /*10810*/  STL [R1+0x74], R24 ;  /* 0x0000741801007387 */ /* 0x0003e20000100800 */
[----:B0-----:R-:W-:-:S03]  /*10820*/  IMAD.WIDE R2, R0, 0x2, R6 ;  /* 0x0000000200027825 */ /* 0x001fc600078e0206 */
[----:B------:R-:W3:Y:S04]  /*10830*/  LDL.64 R6, [R1+0xf90] ;  /* 0x000f900001067983 */ /* 0x000ee80000100a00 */
[----:B-1----:R0:W3:Y:S04]  /*10840*/  LDG.E.U16 R24, [R2.64] ;  /* 0x0000000602187981 */ /* 0x0020e8000c1e1500 */
[----:B------:R1:W-:Y:S01]  /*10850*/  STL [R1+0x70], R23 ;  /* 0x0000701701007387 */ /* 0x0003e20000100800 */
[----:B0-----:R-:W-:-:S03]  /*10860*/  IMAD.WIDE R2, R0, 0x2, R10 ;  /* 0x0000000200027825 */ /* 0x001fc600078e020a */
[----:B------:R-:W3:Y:S04]  /*10870*/  LDL.64 R10, [R1+0xf88] ;  /* 0x000f8800010a7983 */ /* 0x000ee80000100a00 */
[----:B-1----:R2:W3:Y:S04]  /*10880*/  LDG.E.U16 R23, [R2.64] ;  /* 0x0000000602177981 */ /* 0x0024e8000c1e1500 */
[----:B------:R0:W-:Y:S01]  /*10890*/  STL [R1+0x6c], R22 ;  /* 0x00006c1601007387 */ /* 0x0001e20000100800 */
[----:B--2---:R-:W-:-:S03]  /*108a0*/  IMAD.WIDE R2, R0, 0x2, R8 ;  /* 0x0000000200027825 */ /* 0x004fc600078e0208 */
[----:B------:R-:W2:Y:S04]  /*108b0*/  LDL.64 R8, [R1+0xf80] ;  /* 0x000f800001087983 */ /* 0x000ea80000100a00 */
[----:B0-----:R4:W2:Y:S04]  /*108c0*/  LDG.E.U16 R22, [R2.64] ;  /* 0x0000000602167981 */ /* 0x0018a8000c1e1500 */
[----:B------:R0:W-:Y:S01]  /*108d0*/  STL [R1+0x68], R21 ;  /* 0x0000681501007387 */ /* 0x0001e20000100800 */
[----:B----4-:R-:W-:-:S03]  /*108e0*/  IMAD.WIDE R2, R0, 0x2, R14 ;  /* 0x0000000200027825 */ /* 0x010fc600078e020e */
[----:B------:R-:W4:Y:S04]  /*108f0*/  LDL.64 R14, [R1+0xf78] ;  /* 0x000f7800010e7983 */ /* 0x000f280000100a00 */
[----:B0-----:R0:W4:Y:S04]  /*10900*/  LDG.E.U16 R21, [R2.64] ;  /* 0x0000000602157981 */ /* 0x001128000c1e1500 */
[----:B------:R1:W-:Y:S01]  /*10910*/  STL [R1+0x64], R20 ;  /* 0x0000641401007387 */ /* 0x0003e20000100800 */
[----:B0-----:R-:W-:-:S03]  /*10920*/  IMAD.WIDE R2, R0, 0x2, R4 ;  /* 0x0000000200027825 */ /* 0x001fc600078e0204 */
[----:B------:R-:W4:Y:S04]  /*10930*/  LDL.64 R4, [R1+0xf70] ;  /* 0x000f700001047983 */ /* 0x000f280000100a00 */
[----:B-1----:R3:W4:Y:S04]  /*10940*/  LDG.E.U16 R20, [R2.64] ;  /* 0x0000000602147981 */ /* 0x002728000c1e1500 */
        /* <DEDUP_REMOVED lines=8> */
[----:B------:R-:W-:Y:S01]  /*109d0*/  STL [R1+0x58], R26 ;  /* 0x0000581a01007387 */ /* 0x000fe20000100800 */
[----:B0-----:R-:W-:-:S03]  /*109e0*/  IMAD.WIDE R2, R0, 0x2, R10 ;  /* 0x0000000200027825 */ /* 0x001fc600078e020a */
[----:B------:R-:W3:Y:S04]  /*109f0*/  LDL.64 R10, [R1+0xf58] ;  /* 0x000f5800010a7983 */ /* 0x000ee80000100a00 */
[----:B------:R2:W3:Y:S04]  /*10a00*/  LDG.E.U16 R28, [R2.64] ;  /* 0x00000006021c7981 */ /* 0x0004e8000c1e1500 */
[----:B------:R-:W-:Y:S01]  /*10a10*/  STL [R1+0x54], R17 ;  /* 0x0000541101007387 */ /* 0x000fe20000100800 */
[----:B--2---:R-:W-:-:S03]  /*10a20*/  IMAD.WIDE R2, R0, 0x2, R8 ;  /* 0x0000000200027825 */ /* 0x004fc600078e0208 */
[----:B------:R-:W2:Y:S04]  /*10a30*/  LDL.64 R8, [R1+0xf50] ;  /* 0x000f500001087983 */ /* 0x000ea80000100a00 */
[----:B------:R4:W2:Y:S04]  /*10a40*/  LDG.E.U16 R27, [R2.64] ;  /* 0x00000006021b7981 */ /* 0x0008a8000c1e1500 */
[----:B------:R0:W-:Y:S01]  /*10a50*/  STL [R1+0x50], R16 ;  /* 0x0000501001007387 */ /* 0x0001e20000100800 */
[----:B----4-:R-:W-:-:S03]  /*10a60*/  IMAD.WIDE R2, R0, 0x2, R14 ;  /* 0x0000000200027825 */ /* 0x010fc600078e020e */
[----:B0-----:R-:W4:Y:S04]  /*10a70*/  LDL.64 R16, [R1+0xf48] ;  /* 0x000f480001107983 */ /* 0x001f280000100a00 */
[----:B------:R0:W4:Y:S04]  /*10a80*/  LDG.E.U16 R26, [R2.64] ;  /* 0x00000006021a7981 */ /* 0x000128000c1e1500 */
[----:B------:R1:W-:Y:S01]  /*10a90*/  STL [R1+0x4c], R25 ;  /* 0x00004c1901007387 */ /* 0x0003e20000100800 */
[----:B0-----:R-:W-:-:S03]  /*10aa0*/  IMAD.WIDE R2, R0, 0x2, R4 ;  /* 0x0000000200027825 */ /* 0x001fc600078e0204 */
[----:B------:R-:W4:Y:S04]  /*10ab0*/  LDL.64 R4, [R1+0xf40] ;  /* 0x000f400001047983 */ /* 0x000f280000100a00 */
[----:B------:R0:W-:Y:S04]  /*10ac0*/  STL [R1+0x48], R24 ;  /* 0x0000481801007387 */ /* 0x0001e80000100800 */
[----:B------:R-:W4:Y:S04]  /*10ad0*/  LDL.64 R14, [R1+0xf38] ;  /* 0x000f3800010e7983 */ /* 0x000f280000100a00 */
[----:B-1----:R3:W4:Y:S04]  /*10ae0*/  LDG.E.U16 R25, [R2.64] ;  /* 0x0000000602197981 */ /* 0x002728000c1e1500 */
[----:B------:R1:W-:Y:S01]  /*10af0*/  STL [R1+0x44], R23 ;  /* 0x0000441701007387 */ /* 0x0003e20000100800 */
[----:B---3--:R-:W-:-:S03]  /*10b00*/  IMAD.WIDE R2, R0, 0x2, R12 ;  /* 0x0000000200027825 */ /* 0x008fc600078e020c */
[----:B------:R-:W3:Y:S04]  /*10b10*/  LDL.64 R12, [R1+0xf30] ;  /* 0x000f3000010c7983 */ /* 0x000ee80000100a00 */
[----:B0-----:R0:W3:Y:S02]  /*10b20*/  LDG.E.U16 R24, [R2.64] ;  /* 0x0000000602187981 */ /* 0x0010e4000c1e1500 */
[C---:B0-----:R-:W-:Y:S02]  /*10b30*/  IMAD.WIDE R2, R0.reuse, 0x2, R6 ;  /* 0x0000000200027825 */ /* 0x041fe400078e0206 */
[----:B------:R-:W3:Y:S04]  /*10b40*/  LDL.64 R6, [R1+0xf28] ;  /* 0x000f280001067983 */ /* 0x000ee80000100a00 */
[----:B-1----:R0:W3:Y:S04]  /*10b50*/  LDG.E.U16 R23, [R2.64] ;  /* 0x0000000602177981 */ /* 0x0020e8000c1e1500 */
[----:B------:R1:W-:Y:S01]  /*10b60*/  STL [R1+0x40], R22 ;  /* 0x0000401601007387 */ /* 0x0003e20000100800 */
[----:B0-----:R-:W-:-:S03]  /*10b70*/  IMAD.WIDE R2, R0, 0x2, R10 ;  /* 0x0000000200027825 */ /* 0x001fc600078e020a */
[----:B------:R-:W3:Y:S04]  /*10b80*/  LDL.64 R10, [R1+0xf20] ;  /* 0x000f2000010a7983 */ /* 0x000ee80000100a00 */
[----:B-1----:R2:W3:Y:S04]  /*10b90*/  LDG.E.U16 R22, [R2.64] ;  /* 0x0000000602167981 */ /* 0x0024e8000c1e1500 */
[----:B------:R0:W-:Y:S04]  /*10ba0*/  STL [R1+0x3c], R21 ;  /* 0x00003c1501007387 */ /* 0x0001e80000100800 */
[----:B------:R1:W-:Y:S01]  /*10bb0*/  STL [R1+0x38], R20 ;  /* 0x0000381401007387 */ /* 0x0003e20000100800 */
[----:B--2---:R-:W-:-:S03]  /*10bc0*/  IMAD.WIDE R2, R0, 0x2, R8 ;  /* 0x0000000200027825 */ /* 0x004fc600078e0208 */
[----:B------:R-:W2:Y:S04]  /*10bd0*/  LDL.64 R8, [R1+0xf18] ;  /* 0x000f180001087983 */ /* 0x000ea80000100a00 */
[----:B0-----:R4:W2:Y:S02]  /*10be0*/  LDG.E.U16 R21, [R2.64] ;  /* 0x0000000602157981 */ /* 0x0018a4000c1e1500 */
[----:B----4-:R-:W-:-:S05]  /*10bf0*/  IMAD.WIDE R2, R0, 0x2, R16 ;  /* 0x0000000200027825 */ /* 0x010fca00078e0210 */
[----:B-1----:R0:W4:Y:S04]  /*10c00*/  LDG.E.U16 R20, [R2.64] ;  /* 0x0000000602147981 */ /* 0x002128000c1e1500 */
[----:B------:R1:W-:Y:S01]  /*10c10*/  STL [R1+0x34], R19 ;  /* 0x0000341301007387 */ /* 0x0003e20000100800 */
[----:B0-----:R-:W-:-:S03]  /*10c20*/  IMAD.WIDE R2, R0, 0x2, R4 ;  /* 0x0000000200027825 */ /* 0x001fc600078e0204 */
[----:B------:R-:W2:Y:S04]  /*10c30*/  LDL.64 R4, [R1+0xf10] ;  /* 0x000f100001047983 */ /* 0x000ea80000100a00 */
[----:B-1----:R0:W2:Y:S04]  /*10c40*/  LDG.E.U16 R19, [R2.64] ;  /* 0x0000000602137981 */ /* 0x0020a8000c1e1500 */
[----:B------:R1:W-:Y:S01]  /*10c50*/  STL [R1+0x30], R18 ;  /* 0x0000301201007387 */ /* 0x0003e20000100800 */
[----:B0-----:R-:W-:-:S05]  /*10c60*/  IMAD.WIDE R2, R0, 0x2, R14 ;  /* 0x0000000200027825 */ /* 0x001fca00078e020e */
[----:B-1----:R3:W2:Y:S02]  /*10c70*/  LDG.E.U16 R18, [R2.64] ;  /* 0x0000000602127981 */ /* 0x0026a4000c1e1500 */
[----:B---3--:R-:W-:-:S05]  /*10c80*/  IMAD.WIDE R2, R0, 0x2, R12 ;  /* 0x0000000200027825 */ /* 0x008fca00078e020c */
[----:B------:R0:W3:Y:S04]  /*10c90*/  LDG.E.U16 R29, [R2.64] ;  /* 0x00000006021d7981 */ /* 0x0000e8000c1e1500 */
[----:B------:R1:W-:Y:S01]  /*10ca0*/  STL [R1+0x2c], R28 ;  /* 0x00002c1c01007387 */ /* 0x0003e20000100800 */
[----:B0-----:R-:W-:-:S05]  /*10cb0*/  IMAD.WIDE R2, R0, 0x2, R6 ;  /* 0x0000000200027825 */ /* 0x001fca00078e0206 */
[----:B-1----:R0:W2:Y:S02]  /*10cc0*/  LDG.E.U16 R28, [R2.64] ;  /* 0x00000006021c7981 */ /* 0x0020a4000c1e1500 */
[----:B0-----:R-:W-:Y:S02]  /*10cd0*/  IMAD.WIDE R2, R0, 0x2, R10 ;  /* 0x0000000200027825 */ /* 0x001fe400078e020a */
[----:B---3--:R-:W-:Y:S04]  /*10ce0*/  STL [R1+0x24c4], R29 ;  /* 0x0024c41d01007387 */ /* 0x008fe80000100800 */
[----:B------:R-:W-:Y:S04]  /*10cf0*/  STL [R1+0x28], R27 ;  /* 0x0000281b01007387 */ /* 0x000fe80000100800 */
[----:B------:R-:W3:Y:S04]  /*10d00*/  LDL.64 R6, [R1+0xf08] ;  /* 0x000f080001067983 */ /* 0x000ee80000100a00 */
[----:B------:R0:W-:Y:S04]  /*10d10*/  STL [R1+0x24], R26 ;  /* 0x0000241a01007387 */ /* 0x0001e80000100800 */
[----:B0-----:R-:W3:Y:S04]  /*10d20*/  LDG.E.U16 R26, [R2.64] ;  /* 0x00000006021a7981 */ /* 0x001ee8000c1e1500 */
[----:B--2---:R-:W-:Y:S04]  /*10d30*/  STL [R1+0x24c8], R28 ;  /* 0x0024c81c01007387 */ /* 0x004fe80000100800 */
[----:B------:R-:W2:Y:S04]  /*10d40*/  LDL.64 R16, [R1+0x6d8] ;  /* 0x0006d80001107983 */ /* 0x000ea80000100a00 */
[----:B------:R-:W2:Y:S04]  /*10d50*/  LDL.64 R14, [R1+0xf00] ;  /* 0x000f0000010e7983 */ /* 0x000ea80000100a00 */
[----:B------:R-:W-:Y:S04]  /*10d60*/  STL [R1+0x20], R25 ;  /* 0x0000201901007387 */ /* 0x000fe80000100800 */
[----:B---3--:R0:W-:Y:S04]  /*10d70*/  STL [R1+0x24cc], R26 ;  /* 0x0024cc1a01007387 */ /* 0x0081e80000100800 */
[----:B0-----:R-:W3:Y:S04]  /*10d80*/  LDL R26, [R1+0x350] ;  /* 0x00035000011a7983 */ /* 0x001ee80000100800 */
[----:B------:R0:W-:Y:S01]  /*10d90*/  STL [R1+0x1c], R24 ;  /* 0x00001c1801007387 */ /* 0x0001e20000100800 */
[----:B---3--:R-:W-:-:S03]  /*10da0*/  IMAD.WIDE R2, R26, 0x2, R8 ;  /* 0x000000021a027825 */ /* 0x008fc600078e0208 */
[----:B------:R-:W3:Y:S04]  /*10db0*/  LDL.64 R8, [R1+0xed0] ;  /* 0x000ed00001087983 */ /* 0x000ee80000100a00 */
[----:B0-----:R0:W2:Y:S02]  /*10dc0*/  LDG.E.U16 R24, [R2.64] ;  /* 0x0000000602187981 */ /* 0x0010a4000c1e1500 */
[C---:B0-----:R-:W-:Y:S02]  /*10dd0*/  IMAD.WIDE R2, R26.reuse, 0x2, R4 ;  /* 0x000000021a027825 */ /* 0x041fe400078e0204 */
[----:B--2---:R-:W-:Y:S04]  /*10de0*/  STL [R1+0x24d0], R24 ;  /* 0x0024d01801007387 */ /* 0x004fe80000100800 */
[----:B------:R-:W-:Y:S04]  /*10df0*/  STL [R1+0x18], R23 ;  /* 0x0000181701007387 */ /* 0x000fe80000100800 */
[----:B------:R-:W2:Y:S04]  /*10e00*/  LDL.64 R10, [R1+0xec8] ;  /* 0x000ec800010a7983 */ /* 0x000ea80000100a00 */
[----:B------:R-:W2:Y:S04]  /*10e10*/  LDL.64 R4, [R1+0xef8] ;  /* 0x000ef80001047983 */ /* 0x000ea80000100a00 */
[----:B------:R0:W-:Y:S04]  /*10e20*/  STL [R1+0x10], R22 ;  /* 0x0000101601007387 */ /* 0x0001e80000100800 */
[----:B0-----:R0:W2:Y:S02]  /*10e30*/  LDG.E.U16 R22, [R2.64] ;  /* 0x0000000602167981 */ /* 0x0010a4000c1e1500 */
[----:B0-----:R-:W-:-:S02]  /*10e40*/  IMAD.WIDE R2, R26, 0x2, R6 ;  /* 0x000000021a027825 */ /* 0x001fc400078e0206 */
[----:B--2---:R-:W-:Y:S04]  /*10e50*/  STL [R1+0x24a4], R22 ;  /* 0x0024a41601007387 */ /* 0x004fe80000100800 */
[----:B------:R-:W-:Y:S04]  /*10e60*/  STL [R1+0xc], R21 ;  /* 0x00000c1501007387 */ /* 0x000fe80000100800 */
[----:B------:R-:W2:Y:S04]  /*10e70*/  LDL.64 R12, [R1+0xec0] ;  /* 0x000ec000010c7983 */ /* 0x000ea80000100a00 */
[----:B------:R-:W2:Y:S04]  /*10e80*/  LDL.64 R6, [R1+0xeb8] ;  /* 0x000eb80001067983 */ /* 0x000ea80000100a00 */
[----:B----4-:R0:W-:Y:S04]  /*10e90*/  STL [R1+0x8], R20 ;  /* 0x0000081401007387 */ /* 0x0101e80000100800 */
[----:B0-----:R0:W4:Y:S02]  /*10ea0*/  LDG.E.U16 R20, [R2.64] ;  /* 0x0000000602147981 */ /* 0x001124000c1e1500 */
[----:B0-----:R-:W-:-:S02]  /*10eb0*/  IMAD.WIDE R2, R26, 0x2, R16 ;  /* 0x000000021a027825 */ /* 0x001fc400078e0210 */
[----:B----4-:R0:W-:Y:S04]  /*10ec0*/  STL [R1+0x24a8], R20 ;  /* 0x0024a81401007387 */ /* 0x0101e80000100800 */
[----:B0-----:R0:W4:Y:S02]  /*10ed0*/  LDG.E.U16 R20, [R2.64] ;  /* 0x0000000602147981 */ /* 0x001124000c1e1500 */
[----:B0-----:R-:W-:-:S05]  /*10ee0*/  IMAD.WIDE R2, R26, 0x2, R14 ;  /* 0x000000021a027825 */ /* 0x001fca00078e020e */
[----:B------:R3:W4:Y:S02]  /*10ef0*/  LDG.E.U16 R16, [R2.64] ;  /* 0x0000000602107981 */ /* 0x000724000c1e1500 */
[----:B---3--:R-:W-:-:S05]  /*10f00*/  IMAD.WIDE R2, R26, 0x2, R8 ;  /* 0x000000021a027825 */ /* 0x008fca00078e0208 */
[----:B------:R0:W3:Y:S04]  /*10f10*/  LDG.E.U16 R0, [R2.64] ;  /* 0x0000000602007981 */ /* 0x0000e8000c1e1500 */
[----:B------:R-:W-:Y:S01]  /*10f20*/  STL [R1+0x4], R19 ;  /* 0x0000041301007387 */ /* 0x000fe20000100800 */
[----:B0-----:R-:W-:-:S03]  /*10f30*/  IMAD.WIDE R2, R26, 0x2, R10 ;  /* 0x000000021a027825 */ /* 0x001fc600078e020a */
[----:B------:R-:W-:Y:S04]  /*10f40*/  STL [R1], R18 ;  /* 0x0000001201007387 */ /* 0x000fe80000100800 */
[----:B------:R0:W3:Y:S01]  /*10f50*/  LDG.E.U16 R2, [R2.64] ;  /* 0x0000000602027981 */ /* 0x0000e2000c1e1500 */
[----:B------:R-:W-:-:S05]  /*10f60*/  IMAD.WIDE R4, R26, 0x2, R4 ;  /* 0x000000021a047825 */ /* 0x000fca00078e0204 */
[----:B0-----:R2:W3:Y:S02]  /*10f70*/  LDG.E.U16 R3, [R4.64] ;  /* 0x0000000604037981 */ /* 0x0014e4000c1e1500 */
[----:B--2---:R-:W-:-:S06]  /*10f80*/  IMAD.WIDE R4, R26, 0x2, R12 ;  /* 0x000000021a047825 */ /* 0x004fcc00078e020c */
[----:B------:R0:W2:Y:S04]  /*10f90*/  LDG.E.U16 R4, [R4.64] ;  /* 0x0000000604047981 */ /* 0x0000a8000c1e1500 */
[----:B----4-:R1:W-:Y:S04]  /*10fa0*/  STL [R1+0x24ac], R16 ;  /* 0x0024ac1001007387 */ /* 0x0103e80000100800 */
[----:B------:R-:W4:Y:S01]  /*10fb0*/  LDL.64 R14, [R1+0xeb0] ;  /* 0x000eb000010e7983 */ /* 0x000f220000100a00 */
[----:B------:R-:W-:-:S03]  /*10fc0*/  IMAD.WIDE R6, R26, 0x2, R6 ;  /* 0x000000021a067825 */ /* 0x000fc600078e0206 */
[----:B------:R-:W4:Y:S04]  /*10fd0*/  LDL.64 R8, [R1+0xea8] ;  /* 0x000ea80001087983 */ /* 0x000f280000100a00 */
[----:B0-----:R4:W4:Y:S04]  /*10fe0*/  LDG.E.U16 R5, [R6.64] ;  /* 0x0000000606057981 */ /* 0x001928000c1e1500 */
[----:B---3--:R-:W-:Y:S04]  /*10ff0*/  STL [R1+0x24e0], R0 ;  /* 0x0024e00001007387 */ /* 0x008fe80000100800 */
[----:B------:R-:W-:Y:S04]  /*11000*/  STL [R1+0x24e4], R2 ;  /* 0x0024e40201007387 */ /* 0x000fe80000100800 */
[----:B-1----:R-:W3:Y:S04]  /*11010*/  LDL.64 R16, [R1+0xef0] ;  /* 0x000ef00001107983 */ /* 0x002ee80000100a00 */
[----:B------:R-:W3:Y:S04]  /*11020*/  LDL.64 R10, [R1+0xea0] ;  /* 0x000ea000010a7983 */ /* 0x000ee80000100a00 */
[----:B------:R0:W-:Y:S04]  /*11030*/  STL [R1+0x24b0], R3 ;  /* 0x0024b00301007387 */ /* 0x0001e80000100800 */
[----:B--2---:R-:W-:Y:S04]  /*11040*/  STL [R1+0x24e8], R4 ;  /* 0x0024e80401007387 */ /* 0x004fe80000100800 */
[----:B------:R-:W2:Y:S04]  /*11050*/  LDL.64 R18, [R1+0xe98] ;  /* 0x000e980001127983 */ /* 0x000ea80000100a00 */
[----:B------:R-:W2:Y:S01]  /*11060*/  LDL.64 R12, [R1+0xee8] ;  /* 0x000ee800010c7983 */ /* 0x000ea20000100a00 */
[----:B----4-:R-:W-:-:S06]  /*11070*/  IMAD.WIDE R6, R26, 0x2, R14 ;  /* 0x000000021a067825 */ /* 0x010fcc00078e020e */
[----:B------:R1:W4:Y:S01]  /*11080*/  LDG.E.U16 R6, [R6.64] ;  /* 0x0000000606067981 */ /* 0x000322000c1e1500 */
[----:B------:R-:W-:-:S05]  /*11090*/  IMAD.WIDE R8, R26, 0x2, R8 ;  /* 0x000000021a087825 */ /* 0x000fca00078e0208 */
[----:B-1----:R3:W4:Y:S02]  /*110a0*/  LDG.E.U16 R7, [R8.64] ;  /* 0x0000000608077981 */ /* 0x002724000c1e1500 */
[----:B---3--:R-:W-:-:S04]  /*110b0*/  IMAD.WIDE R8, R26, 0x2, R16 ;  /* 0x000000021a087825 */ /* 0x008fc800078e0210 */
[C---:B------:R-:W-:Y:S02]  /*110c0*/  IMAD.WIDE R10, R26.reuse, 0x2, R10 ;  /* 0x000000021a0a7825 */ /* 0x040fe400078e020a */
[----:B------:R1:W3:Y:S04]  /*110d0*/  LDG.E.U16 R8, [R8.64] ;  /* 0x0000000608087981 */ /* 0x0002e8000c1e1500 */
[----:B-1----:R2:W3:Y:S02]  /*110e0*/  LDG.E.U16 R9, [R10.64] ;  /* 0x000000060a097981 */ /* 0x0024e4000c1e1500 */
[----:B--2---:R-:W-:-:S04]  /*110f0*/  IMAD.WIDE R10, R26, 0x2, R18 ;  /* 0x000000021a0a7825 */ /* 0x004fc800078e0212 */
[C---:B------:R-:W-:Y:S02]  /*11100*/  IMAD.WIDE R12, R26.reuse, 0x2, R12 ;  /* 0x000000021a0c7825 */ /* 0x040fe400078e020c */
[----:B------:R1:W2:Y:S04]  /*11110*/  LDG.E.U16 R10, [R10.64] ;  /* 0x000000060a0a7981 */ /* 0x0002a8000c1e1500 */
[----:B-1----:R-:W2:Y:S04]  /*11120*/  LDG.E.U16 R11, [R12.64] ;  /* 0x000000060c0b7981 */ /* 0x002ea8000c1e1500 */
[----:B----4-:R-:W-:Y:S04]  /*11130*/  STL [R1+0x24d4], R6 ;  /* 0x0024d40601007387 */ /* 0x010fe80000100800 */
[----:B------:R-:W4:Y:S04]  /*11140*/  LDL.64 R14, [R1+0xe90] ;  /* 0x000e9000010e7983 */ /* 0x000f280000100a00 */
[----:B0-----:R-:W4:Y:S04]  /*11150*/  LDL.64 R2, [R1+0xe88] ;  /* 0x000e880001027983 */ /* 0x001f280000100a00 */
[----:B------:R0:W-:Y:S04]  /*11160*/  STL [R1+0x14], R20 ;  /* 0x0000141401007387 */ /* 0x0001e80000100800 */
[----:B------:R-:W-:Y:S04]  /*11170*/  STL [R1+0x24d8], R7 ;  /* 0x0024d80701007387 */ /* 0x000fe80000100800 */
[----:B---3--:R-:W-:Y:S04]  /*11180*/  STL [R1+0x2490], R8 ;  /* 0x0024900801007387 */ /* 0x008fe80000100800 */
[----:B------:R-:W3:Y:S04]  /*11190*/  LDL.64 R16, [R1+0xe80] ;  /* 0x000e800001107983 */ /* 0x000ee80000100a00 */
[----:B------:R1:W-:Y:S04]  /*111a0*/  STL [R1+0x24dc], R9 ;  /* 0x0024dc0901007387 */ /* 0x0003e80000100800 */
[----:B0-----:R-:W3:Y:S04]  /*111b0*/  LDL.64 R20, [R1+0xee0] ;  /* 0x000ee00001147983 */ /* 0x001ee80000100a00 */
[----:B-1----:R-:W3:Y:S04]  /*111c0*/  LDL.64 R8, [R1+0xe78] ;  /* 0x000e780001087983 */ /* 0x002ee80000100a00 */
[----:B--2---:R-:W-:Y:S04]  /*111d0*/  STL [R1+0x2494], R11 ;  /* 0x0024940b01007387 */ /* 0x004fe80000100800 */
[----:B------:R-:W2:Y:S01]  /*111e0*/  LDL.64 R6, [R1+0xe70] ;  /* 0x000e700001067983 */ /* 0x000ea20000100a00 */
[----:B----4-:R-:W-:-:S06]  /*111f0*/  IMAD.WIDE R12, R26, 0x2, R14 ;  /* 0x000000021a0c7825 */ /* 0x010fcc00078e020e */
[----:B------:R0:W4:Y:S01]  /*11200*/  LDG.E.U16 R12, [R12.64] ;  /* 0x000000060c0c7981 */ /* 0x000122000c1e1500 */
[----:B------:R-:W-:-:S05]  /*11210*/  IMAD.WIDE R14, R26, 0x2, R2 ;  /* 0x000000021a0e7825 */ /* 0x000fca00078e0202 */
[----:B0-----:R3:W4:Y:S02]  /*11220*/  LDG.E.U16 R13, [R14.64] ;  /* 0x000000060e0d7981 */ /* 0x001724000c1e1500 */
[----:B---3--:R-:W-:-:S05]  /*11230*/  IMAD.WIDE R14, R26, 0x2, R16 ;  /* 0x000000021a0e7825 */ /* 0x008fca00078e0210 */
[----:B------:R0:W3:Y:S02]  /*11240*/  LDG.E.U16 R17, [R14.64] ;  /* 0x000000060e117981 */ /* 0x0000e4000c1e1500 */
[----:B0-----:R-:W-:-:S05]  /*11250*/  IMAD.WIDE R14, R26, 0x2, R8 ;  /* 0x000000021a0e7825 */ /* 0x001fca00078e0208 */
[----:B------:R0:W3:Y:S02]  /*11260*/  LDG.E.U16 R18, [R14.64] ;  /* 0x000000060e127981 */ /* 0x0000e4000c1e1500 */
[----:B0-----:R-:W-:-:S05]  /*11270*/  IMAD.WIDE R14, R26, 0x2, R20 ;  /* 0x000000021a0e7825 */ /* 0x001fca00078e0214 */
[----:B------:R2:W3:Y:S02]  /*11280*/  LDG.E.U16 R19, [R14.64] ;  /* 0x000000060e137981 */ /* 0x0004e4000c1e1500 */
[----:B--2---:R-:W-:-:S05]  /*11290*/  IMAD.WIDE R14, R26, 0x2, R6 ;  /* 0x000000021a0e7825 */ /* 0x004fca00078e0206 */
[----:B------:R-:W2:Y:S04]  /*112a0*/  LDG.E.U16 R21, [R14.64] ;  /* 0x000000060e157981 */ /* 0x000ea8000c1e1500 */
[----:B----4-:R-:W-:Y:S04]  /*112b0*/  STL [R1+0x24b4], R12 ;  /* 0x0024b40c01007387 */ /* 0x010fe80000100800 */
[----:B------:R-:W4:Y:S04]  /*112c0*/  LDL.64 R2, [R1+0xe68] ;  /* 0x000e680001027983 */ /* 0x000f280000100a00 */
[----:B------:R0:W-:Y:S04]  /*112d0*/  STL [R1+0x24b8], R13 ;  /* 0x0024b80d01007387 */ /* 0x0001e80000100800 */
[----:B---3--:R-:W-:Y:S04]  /*112e0*/  STL [R1+0x24bc], R17 ;  /* 0x0024bc1101007387 */ /* 0x008fe80000100800 */
[----:B------:R-:W3:Y:S04]  /*112f0*/  LDL.64 R8, [R1+0xed8] ;  /* 0x000ed80001087983 */ /* 0x000ee80000100a00 */
[----:B------:R-:W-:Y:S04]  /*11300*/  STL [R1+0x24c0], R18 ;  /* 0x0024c01201007387 */ /* 0x000fe80000100800 */
[----:B------:R-:W-:Y:S04]  /*11310*/  STL [R1+0x2498], R19 ;  /* 0x0024981301007387 */ /* 0x000fe80000100800 */
[----:B0-----:R-:W3:Y:S04]  /*11320*/  LDL.64 R12, [R1+0xe60] ;  /* 0x000e6000010c7983 */ /* 0x001ee80000100a00 */
[----:B--2---:R-:W-:Y:S04]  /*11330*/  STL [R1+0x249c], R21 ;  /* 0x00249c1501007387 */ /* 0x004fe80000100800 */
[----:B------:R-:W2:Y:S04]  /*11340*/  LDL.64 R6, [R1+0xe58] ;  /* 0x000e580001067983 */ /* 0x000ea80000100a00 */
[----:B------:R-:W0:Y:S04]  /*11350*/  S2R R25, SR_TID.X ;  /* 0x0000000000197919 */ /* 0x000e280000002100 */
[----:B------:R-:W2:Y:S01]  /*11360*/  LDL.LU R4, [R1+0x14] ;  /* 0x0000140001047983 */ /* 0x000ea20000300800 */
[----:B----4-:R-:W-:-:S03]  /*11370*/  IMAD.WIDE R14, R26, 0x2, R2 ;  /* 0x000000021a0e7825 */ /* 0x010fc600078e0202 */
[----:B------:R-:W4:Y:S04]  /*11380*/  LDL.LU R2, [R1+0x18c] ;  /* 0x00018c0001027983 */ /* 0x000f280000300800 */
[----:B------:R3:W4:Y:S04]  /*11390*/  LDG.E.U16 R23, [R14.64] ;  /* 0x000000060e177981 */ /* 0x000728000c1e1500 */
[----:B------:R-:W4:Y:S04]  /*113a0*/  LDL.LU R0, [R1+0x150] ;  /* 0x0001500001007983 */ /* 0x000f280000300800 */
[----:B------:R-:W4:Y:S01]  /*113b0*/  LDL.LU R28, [R1+0x14c] ;  /* 0x00014c00011c7983 */ /* 0x000f220000300800 */
[----:B---3--:R-:W-:Y:S01]  /*113c0*/  IMAD.WIDE R14, R26, 0x2, R8 ;  /* 0x000000021a0e7825 */ /* 0x008fe200078e0208 */
[----:B0-----:R-:W-:-:S04]  /*113d0*/  LOP3.LUT R9, R25, 0x7f, RZ, 0xc0, !PT ;  /* 0x0000007f19097812 */ /* 0x001fc800078ec0ff */
[----:B------:R0:W3:Y:S02]  /*113e0*/  LDG.E.U16 R25, [R14.64] ;  /* 0x000000060e197981 */ /* 0x0000e4000c1e1500 */
[----:B0-----:R-:W-:-:S05]  /*113f0*/  IMAD.WIDE R14, R26, 0x2, R12 ;  /* 0x000000021a0e7825 */ /* 0x001fca00078e020c */
[----:B------:R2:W3:Y:S02]  /*11400*/  LDG.E.U16 R27, [R14.64] ;  /* 0x000000060e1b7981 */ /* 0x0004e4000c1e1500 */
[----:B--2---:R-:W-:-:S06]  /*11410*/  IMAD.WIDE R14, R26, 0x2, R6 ;  /* 0x000000021a0e7825 */ /* 0x004fcc00078e0206 */
[----:B------:R0:W2:Y:S04]  /*11420*/  LDG.E.U16 R14, [R14.64] ;  /* 0x000000060e0e7981 */ /* 0x0000a8000c1e1500 */
[----:B----4-:R1:W-:Y:S04]  /*11430*/  STL [R1+0x24a0], R23 ;  /* 0x0024a01701007387 */ /* 0x0103e80000100800 */
[----:B------:R-:W4:Y:S04]  /*11440*/  LDL.LU R29, [R1+0x10c] ;  /* 0x00010c00011d7983 */ /* 0x000f280000300800 */
[----:B------:R-:W2:Y:S04]  /*11450*/  LDL.LU R11, [R1+0xd0] ;  /* 0x0000d000010b7983 */ /* 0x000ea80000300800 */
[----:B------:R-:W2:Y:S04]  /*11460*/  LDL.LU R3, [R1+0xcc] ;  /* 0x0000cc0001037983 */ /* 0x000ea80000300800 */
[----:B------:R-:W2:Y:S04]  /*11470*/  LDL.LU R16, [R1+0x90] ;  /* 0x0000900001107983 */ /* 0x000ea80000300800 */
[----:B------:R-:W2:Y:S04]  /*11480*/  LDL.LU R20, [R1+0x8c] ;  /* 0x00008c0001147983 */ /* 0x000ea80000300800 */
[----:B-1----:R-:W2:Y:S04]  /*11490*/  LDL.LU R23, [R1+0x50] ;  /* 0x0000500001177983 */ /* 0x002ea80000300800 */
        /* <DEDUP_REMOVED lines=11> */
[----:B0-----:R-:W2:Y:S01]  /*11550*/  LDL.LU R15, [R1+0x110] ;  /* 0x00011000010f7983 */ /* 0x001ea20000300800 */
[----:B------:R-:W-:-:S03]  /*11560*/  SHF.L.U32 R18, R9, 0x1, RZ ;  /* 0x0000000109127819 */ /* 0x000fc600000006ff */
[----:B------:R-:W-:Y:S06]  /*11570*/  BAR.SYNC.DEFER_BLOCKING 0x0 ;  /* 0x0000000000007b1d */ /* 0x000fec0000010000 */
[----:B------:R0:W-:Y:S04]  /*11580*/  STS.U16 [R18+0x10000], R4 ;  /* 0x0100000412007388 */ /* 0x0001e80000000400 */
[----:B------:R1:W-:Y:S04]  /*11590*/  STS.U16 [R18+0x10100], R2 ;  /* 0x0101000212007388 */ /* 0x0003e80000000400 */
[----:B------:R3:W-:Y:S04]  /*115a0*/  STS.U16 [R18+0x11000], R0 ;  /* 0x0110000012007388 */ /* 0x0007e80000000400 */
[----:B0-----:R-:W4:Y:S04]  /*115b0*/  LDL.LU R4, [R1+0x24e8] ;  /* 0x0024e80001047983 */ /* 0x001f280000300800 */
[----:B-1----:R-:W4:Y:S04]  /*115c0*/  LDL.LU R2, [R1+0x24e4] ;  /* 0x0024e40001027983 */ /* 0x002f280000300800 */
[----:B---3--:R-:W3:Y:S04]  /*115d0*/  LDL.LU R0, [R1+0x24e0] ;  /* 0x0024e00001007983 */ /* 0x008ee80000300800 */
[----:B------:R0:W-:Y:S04]  /*115e0*/  STS.U16 [R18+0x11100], R28 ;  /* 0x0111001c12007388 */ /* 0x0001e80000000400 */
[----:B0-----:R-:W3:Y:S04]  /*115f0*/  LDL.LU R28, [R1+0x88] ;  /* 0x00008800011c7983 */ /* 0x001ee80000300800 */
[----:B--2---:R-:W-:Y:S04]  /*11600*/  STS.U16 [R18+0x12000], R15 ;  /* 0x0120000f12007388 */ /* 0x004fe80000000400 */
[----:B----4-:R0:W-:Y:S04]  /*11610*/  STS.U16 [R18+0x12100], R29 ;  /* 0x0121001d12007388 */ /* 0x0101e80000000400 */
[----:B0-----:R-:W2:Y:S01]  /*11620*/  LDL.LU R29, [R1+0x84] ;  /* 0x00008400011d7983 */ /* 0x001ea20000300800 */
[----:B------:R-:W-:-:S03]  /*11630*/  IMAD.SHL.U32 R9, R9, 0x2, RZ ;  /* 0x0000000209097824 */ /* 0x000fc600078e00ff */
[----:B------:R0:W-:Y:S04]  /*11640*/  STS.U16 [R18+0x13000], R11 ;  /* 0x0130000b12007388 */ /* 0x0001e80000000400 */
[----:B------:R1:W-:Y:S01]  /*11650*/  STS.U16 [R18+0x13100], R3 ;  /* 0x0131000312007388 */ /* 0x0003e20000000400 */
[----:B------:R-:W-:-:S03]  /*11660*/  LOP3.LUT R9, R9, 0x10, RZ, 0x3c, !PT ;  /* 0x0000001009097812 */ /* 0x000fc600078e3cff */
[----:B------:R4:W-:Y:S04]  /*11670*/  STS.U16 [R18+0x14000], R16 ;  /* 0x0140001012007388 */ /* 0x0009e80000000400 */
[----:B------:R0:W-:Y:S04]  /*11680*/  STS.U16 [R18+0x14100], R20 ;  /* 0x0141001412007388 */ /* 0x0001e80000000400 */
[----:B------:R-:W-:Y:S04]  /*11690*/  STS.U16 [R18+0x15000], R23 ;  /* 0x0150001712007388 */ /* 0x000fe80000000400 */
[----:B------:R-:W-:Y:S04]  /*116a0*/  STS.U16 [R18+0x15100], R21 ;  /* 0x0151001512007388 */ /* 0x000fe80000000400 */
[----:B------:R-:W-:Y:S04]  /*116b0*/  STS.U16 [R18+0x16000], R19 ;  /* 0x0160001312007388 */ /* 0x000fe80000000400 */
[----:B------:R-:W-:Y:S04]  /*116c0*/  STS.U16 [R18+0x16100], R17 ;  /* 0x0161001112007388 */ /* 0x000fe80000000400 */
[----:B0-----:R-:W2:Y:S04]  /*116d0*/  LDL.LU R11, [R1+0x48] ;  /* 0x00004800010b7983 */ /* 0x001ea80000300800 */
[----:B---3--:R-:W-:Y:S04]  /*116e0*/  STS.U16 [R18+0x17000], R0 ;  /* 0x0170000012007388 */ /* 0x008fe80000000400 */
[----:B-1----:R-:W3:Y:S04]  /*116f0*/  LDL.LU R3, [R1+0x44] ;  /* 0x0000440001037983 */ /* 0x002ee80000300800 */
[----:B------:R-:W-:Y:S04]  /*11700*/  STS.U16 [R18+0x17100], R2 ;  /* 0x0171000212007388 */ /* 0x000fe80000000400 */
[----:B----4-:R-:W4:Y:S04]  /*11710*/  LDL.LU R16, [R1+0x4] ;  /* 0x0000040001107983 */ /* 0x010f280000300800 */
[----:B------:R-:W-:Y:S04]  /*11720*/  STS.U16 [R9+0x10200], R13 ;  /* 0x0102000d09007388 */ /* 0x000fe80000000400 */
[----:B------:R-:W4:Y:S04]  /*11730*/  LDL.LU R20, [R1] ;  /* 0x0000000001147983 */ /* 0x000f280000300800 */
[----:B------:R-:W-:Y:S04]  /*11740*/  STS.U16 [R9+0x10300], R12 ;  /* 0x0103000c09007388 */ /* 0x000fe80000000400 */
[----:B------:R-:W-:Y:S04]  /*11750*/  STS.U16 [R9+0x11200], R8 ;  /* 0x0112000809007388 */ /* 0x000fe80000000400 */
[----:B------:R0:W-:Y:S04]  /*11760*/  STS.U16 [R9+0x11300], R7 ;  /* 0x0113000709007388 */ /* 0x0001e80000000400 */
[----:B------:R1:W-:Y:S04]  /*11770*/  STS.U16 [R9+0x12200], R6 ;  /* 0x0122000609007388 */ /* 0x0003e80000000400 */
[----:B------:R-:W-:Y:S04]  /*11780*/  STS.U16 [R9+0x12300], R22 ;  /* 0x0123001609007388 */ /* 0x000fe80000000400 */
[----:B0-----:R-:W4:Y:S04]  /*11790*/  LDL.LU R7, [R1+0x180] ;  /* 0x0001800001077983 */ /* 0x001f280000300800 */
[----:B------:R0:W-:Y:S04]  /*117a0*/  STS.U16 [R9+0x13200], R24 ;  /* 0x0132001809007388 */ /* 0x0001e80000000400 */
[----:B-1----:R-:W4:Y:S04]  /*117b0*/  LDL.LU R6, [R1+0x17c] ;  /* 0x00017c0001067983 */ /* 0x002f280000300800 */
[----:B------:R1:W-:Y:S04]  /*117c0*/  STS.U16 [R9+0x13300], R26 ;  /* 0x0133001a09007388 */ /* 0x0003e80000000400 */
[----:B0-----:R-:W4:Y:S04]  /*117d0*/  LDL.LU R24, [R1+0x140] ;  /* 0x0001400001187983 */ /* 0x001f280000300800 */
[----:B------:R-:W4:Y:S04]  /*117e0*/  LDL.LU R22, [R1+0x13c] ;  /* 0x00013c0001167983 */ /* 0x000f280000300800 */
[----:B-1----:R-:W4:Y:S04]  /*117f0*/  LDL.LU R26, [R1+0x100] ;  /* 0x00010000011a7983 */ /* 0x002f280000300800 */
[----:B------:R0:W-:Y:S04]  /*11800*/  STS.U16 [R9+0x14200], R28 ;  /* 0x0142001c09007388 */ /* 0x0001e80000000400 */
[----:B------:R-:W4:Y:S04]  /*11810*/  LDL.LU R8, [R1+0xfc] ;  /* 0x0000fc0001087983 */ /* 0x000f280000300800 */
[----:B0-----:R-:W4:Y:S04]  /*11820*/  LDL.LU R28, [R1+0xc0] ;  /* 0x0000c000011c7983 */ /* 0x001f280000300800 */
[----:B--2---:R0:W-:Y:S04]  /*11830*/  STS.U16 [R9+0x14300], R29 ;  /* 0x0143001d09007388 */ /* 0x0041e80000000400 */
[----:B0-----:R-:W2:Y:S04]  /*11840*/  LDL.LU R29, [R1+0xbc] ;  /* 0x0000bc00011d7983 */ /* 0x001ea80000300800 */
[----:B------:R-:W2:Y:S04]  /*11850*/  LDL.LU R2, [R1+0x40] ;  /* 0x0000400001027983 */ /* 0x000ea80000300800 */
[----:B------:R-:W2:Y:S04]  /*11860*/  LDL.LU R15, [R1+0x3c] ;  /* 0x00003c00010f7983 */ /* 0x000ea80000300800 */
[----:B------:R-:W2:Y:S04]  /*11870*/  LDL.LU R23, [R1+0x178] ;  /* 0x0001780001177983 */ /* 0x000ea80000300800 */
[----:B------:R-:W2:Y:S04]  /*11880*/  LDL.LU R21, [R1+0x174] ;  /* 0x0001740001157983 */ /* 0x000ea80000300800 */
[----:B------:R-:W2:Y:S04]  /*11890*/  LDL.LU R19, [R1+0x138] ;  /* 0x0001380001137983 */ /* 0x000ea80000300800 */
[----:B------:R-:W2:Y:S01]  /*118a0*/  LDL.LU R17, [R1+0x134] ;  /* 0x0001340001117983 */ /* 0x000ea20000300800 */
[----:B------:R-:W-:-:S03]  /*118b0*/  LOP3.LUT R0, R18, 0x20, RZ, 0x3c, !PT ;  /* 0x0000002012007812 */ /* 0x000fc600078e3cff */
[----:B------:R-:W2:Y:S04]  /*118c0*/  LDL.LU R13, [R1+0xf8] ;  /* 0x0000f800010d7983 */ /* 0x000ea80000300800 */
[----:B------:R0:W-:Y:S04]  /*118d0*/  STS.U16 [R9+0x15200], R11 ;  /* 0x0152000b09007388 */ /* 0x0001e80000000400 */
[----:B------:R-:W2:Y:S04]  /*118e0*/  LDL.LU R12, [R1+0xf4] ;  /* 0x0000f400010c7983 */ /* 0x000ea80000300800 */
[----:B---3--:R1:W-:Y:S04]  /*118f0*/  STS.U16 [R9+0x15300], R3 ;  /* 0x0153000309007388 */ /* 0x0083e80000000400 */
[----:B0-----:R-:W3:Y:S04]  /*11900*/  LDL.LU R11, [R1+0xb8] ;  /* 0x0000b800010b7983 */ /* 0x001ee80000300800 */
[----:B----4-:R0:W-:Y:S04]  /*11910*/  STS.U16 [R9+0x16200], R16 ;  /* 0x0162001009007388 */ /* 0x0101e80000000400 */
[----:B-1----:R-:W4:Y:S04]  /*11920*/  LDL.LU R3, [R1+0xb4] ;  /* 0x0000b40001037983 */ /* 0x002f280000300800 */
[----:B------:R1:W-:Y:S04]  /*11930*/  STS.U16 [R9+0x16300], R20 ;  /* 0x0163001409007388 */ /* 0x0003e80000000400 */
[----:B0-----:R-:W3:Y:S04]  /*11940*/  LDL.LU R16, [R1+0x78] ;  /* 0x0000780001107983 */ /* 0x001ee80000300800 */
[----:B------:R0:W-:Y:S04]  /*11950*/  STS.U16 [R9+0x17200], R4 ;  /* 0x0172000409007388 */ /* 0x0001e80000000400 */
[----:B-1----:R-:W3:Y:S04]  /*11960*/  LDL.LU R20, [R1+0x74] ;  /* 0x0000740001147983 */ /* 0x002ee80000300800 */
[----:B------:R1:W-:Y:S04]  /*11970*/  STS.U16 [R9+0x17300], R5 ;  /* 0x0173000509007388 */ /* 0x0003e80000000400 */
[----:B0-----:R-:W3:Y:S04]  /*11980*/  LDL.LU R4, [R1+0x7c] ;  /* 0x00007c0001047983 */ /* 0x001ee80000300800 */
[----:B------:R0:W-:Y:S04]  /*11990*/  STS.U16 [R0+0x10400], R7 ;  /* 0x0104000700007388 */ /* 0x0001e80000000400 */
[----:B-1----:R-:W3:Y:S04]  /*119a0*/  LDL.LU R9, [R1+0x24dc] ;  /* 0x0024dc0001097983 */ /* 0x002ee80000300800 */
[----:B------:R-:W3:Y:S04]  /*119b0*/  LDL.LU R5, [R1+0x80] ;  /* 0x0000800001057983 */ /* 0x000ee80000300800 */
[----:B0-----:R-:W4:Y:S04]  /*119c0*/  LDL.LU R7, [R1+0x24d8] ;  /* 0x0024d80001077983 */ /* 0x001f280000300800 */
[----:B------:R0:W-:Y:S04]  /*119d0*/  STS.U16 [R0+0x10500], R6 ;  /* 0x0105000600007388 */ /* 0x0001e80000000400 */
[----:B------:R1:W-:Y:S04]  /*119e0*/  STS.U16 [R0+0x11400], R24 ;  /* 0x0114001800007388 */ /* 0x0003e80000000400 */
[----:B------:R1:W-:Y:S04]  /*119f0*/  STS.U16 [R0+0x11500], R22 ;  /* 0x0115001600007388 */ /* 0x0003e80000000400 */
[----:B0-----:R-:W4:Y:S04]  /*11a00*/  LDL.LU R6, [R1+0x24d4] ;  /* 0x0024d40001067983 */ /* 0x001f280000300800 */
[----:B-1----:R-:W4:Y:S04]  /*11a10*/  LDL.LU R24, [R1+0x24d0] ;  /* 0x0024d00001187983 */ /* 0x002f280000300800 */
[----:B------:R-:W4:Y:S04]  /*11a20*/  LDL.LU R22, [R1+0x38] ;  /* 0x0000380001167983 */ /* 0x000f280000300800 */
[----:B------:R0:W-:Y:S04]  /*11a30*/  STS.U16 [R0+0x12400], R26 ;  /* 0x0124001a00007388 */ /* 0x0001e80000000400 */
[----:B------:R1:W-:Y:S04]  /*11a40*/  STS.U16 [R0+0x12500], R8 ;  /* 0x0125000800007388 */ /* 0x0003e80000000400 */
[----:B------:R1:W-:Y:S04]  /*11a50*/  STS.U16 [R0+0x13400], R28 ;  /* 0x0134001c00007388 */ /* 0x0003e80000000400 */
[----:B0-----:R-:W4:Y:S04]  /*11a60*/  LDL.LU R26, [R1+0x24cc] ;  /* 0x0024cc00011a7983 */ /* 0x001f280000300800 */
[----:B-1----:R-:W4:Y:S04]  /*11a70*/  LDL.LU R8, [R1+0x34] ;  /* 0x0000340001087983 */ /* 0x002f280000300800 */
[----:B------:R-:W4:Y:S04]  /*11a80*/  LDL.LU R28, [R1+0x24c8] ;  /* 0x0024c800011c7983 */ /* 0x000f280000300800 */
[----:B--2---:R0:W-:Y:S04]  /*11a90*/  STS.U16 [R0+0x13500], R29 ;  /* 0x0135001d00007388 */ /* 0x0041e80000000400 */
[----:B0-----:R-:W2:Y:S01]  /*11aa0*/  LDL.LU R29, [R1+0x24c4] ;  /* 0x0024c400011d7983 */ /* 0x001ea20000300800 */
[----:B------:R-:W-:-:S03]  /*11ab0*/  LOP3.LUT R18, R18, 0x30, RZ, 0x3c, !PT ;  /* 0x0000003012127812 */ /* 0x000fc600078e3cff */
[----:B---3--:R-:W-:Y:S04]  /*11ac0*/  STS.U16 [R0+0x14400], R5 ;  /* 0x0144000500007388 */ /* 0x008fe80000000400 */
[----:B------:R-:W-:Y:S04]  /*11ad0*/  STS.U16 [R0+0x14500], R4 ;  /* 0x0145000400007388 */ /* 0x000fe80000000400 */
[----:B------:R-:W-:Y:S04]  /*11ae0*/  STS.U16 [R0+0x15400], R2 ;  /* 0x0154000200007388 */ /* 0x000fe80000000400 */
[----:B------:R-:W-:Y:S04]  /*11af0*/  STS.U16 [R0+0x15500], R15 ;  /* 0x0155000f00007388 */ /* 0x000fe80000000400 */
[----:B--2---:R-:W-:Y:S04]  /*11b00*/  STS.U16 [R0+0x16400], R29 ;  /* 0x0164001d00007388 */ /* 0x004fe80000000400 */
[----:B----4-:R-:W-:Y:S04]  /*11b10*/  STS.U16 [R0+0x16500], R28 ;  /* 0x0165001c00007388 */ /* 0x010fe80000000400 */
[----:B------:R-:W-:Y:S04]  /*11b20*/  STS.U16 [R0+0x17400], R6 ;  /* 0x0174000600007388 */ /* 0x000fe80000000400 */
[----:B------:R-:W-:Y:S04]  /*11b30*/  STS.U16 [R0+0x17500], R7 ;  /* 0x0175000700007388 */ /* 0x000fe80000000400 */
[----:B------:R-:W-:Y:S04]  /*11b40*/  STS.U16 [R18+0x10600], R23 ;  /* 0x0106001712007388 */ /* 0x000fe80000000400 */
[----:B------:R-:W-:Y:S04]  /*11b50*/  STS.U16 [R18+0x10700], R21 ;  /* 0x0107001512007388 */ /* 0x000fe80000000400 */
[----:B------:R-:W-:Y:S04]  /*11b60*/  STS.U16 [R18+0x11600], R19 ;  /* 0x0116001312007388 */ /* 0x000fe80000000400 */
[----:B------:R0:W-:Y:S04]  /*11b70*/  STS.U16 [R18+0x11700], R17 ;  /* 0x0117001112007388 */ /* 0x0001e80000000400 */
[----:B------:R1:W-:Y:S04]  /*11b80*/  STS.U16 [R18+0x12600], R13 ;  /* 0x0126000d12007388 */ /* 0x0003e80000000400 */
[----:B------:R2:W-:Y:S04]  /*11b90*/  STS.U16 [R18+0x12700], R12 ;  /* 0x0127000c12007388 */ /* 0x0005e80000000400 */
[----:B0-----:R-:W3:Y:S04]  /*11ba0*/  LDL.LU R17, [R1+0x170] ;  /* 0x0001700001117983 */ /* 0x001ee80000300800 */
[----:B------:R-:W-:Y:S04]  /*11bb0*/  STS.U16 [R18+0x13600], R11 ;  /* 0x0136000b12007388 */ /* 0x000fe80000000400 */
[----:B-1----:R-:W4:Y:S04]  /*11bc0*/  LDL.LU R13, [R1+0x16c] ;  /* 0x00016c00010d7983 */ /* 0x002f280000300800 */
[----:B------:R0:W-:Y:S04]  /*11bd0*/  STS.U16 [R18+0x13700], R3 ;  /* 0x0137000312007388 */ /* 0x0001e80000000400 */
[----:B--2---:R-:W2:Y:S04]  /*11be0*/  LDL.LU R12, [R1+0x130] ;  /* 0x00013000010c7983 */ /* 0x004ea80000300800 */
[----:B------:R1:W-:Y:S04]  /*11bf0*/  STS.U16 [R18+0x14600], R16 ;  /* 0x0146001012007388 */ /* 0x0003e80000000400 */
[----:B0-----:R-:W2:Y:S04]  /*11c00*/  LDL.LU R3, [R1+0x12c] ;  /* 0x00012c0001037983 */ /* 0x001ea80000300800 */
[----:B------:R0:W-:Y:S04]  /*11c10*/  STS.U16 [R18+0x14700], R20 ;  /* 0x0147001412007388 */ /* 0x0001e80000000400 */
[----:B-1----:R-:W2:Y:S04]  /*11c20*/  LDL.LU R16, [R1+0xf0] ;  /* 0x0000f00001107983 */ /* 0x002ea80000300800 */
[----:B------:R-:W2:Y:S04]  /*11c30*/  LDL.LU R15, [R1+0xec] ;  /* 0x0000ec00010f7983 */ /* 0x000ea80000300800 */
[----:B------:R1:W-:Y:S04]  /*11c40*/  STS.U16 [R18+0x15600], R22 ;  /* 0x0156001612007388 */ /* 0x0003e80000000400 */
[----:B0-----:R-:W2:Y:S04]  /*11c50*/  LDL.LU R20, [R1+0xb0] ;  /* 0x0000b00001147983 */ /* 0x001ea80000300800 */
[----:B-1----:R-:W2:Y:S04]  /*11c60*/  LDL.LU R22, [R1+0xac] ;  /* 0x0000ac0001167983 */ /* 0x002ea80000300800 */
[----:B------:R0:W-:Y:S04]  /*11c70*/  STS.U16 [R18+0x15700], R8 ;  /* 0x0157000812007388 */ /* 0x0001e80000000400 */
[----:B------:R-:W2:Y:S04]  /*11c80*/  LDL.LU R6, [R1+0x168] ;  /* 0x0001680001067983 */ /* 0x000ea80000300800 */
[----:B------:R-:W2:Y:S04]  /*11c90*/  LDL.LU R28, [R1+0x164] ;  /* 0x00016400011c7983 */ /* 0x000ea80000300800 */
[----:B0-----:R-:W0:Y:S04]  /*11ca0*/  S2R R8, SR_TID.X ;  /* 0x0000000000087919 */ /* 0x001e280000002100 */
[----:B------:R-:W2:Y:S04]  /*11cb0*/  LDL.LU R29, [R1+0x128] ;  /* 0x00012800011d7983 */ /* 0x000ea80000300800 */
[----:B------:R-:W2:Y:S04]  /*11cc0*/  LDL.LU R5, [R1+0x124] ;  /* 0x0001240001057983 */ /* 0x000ea80000300800 */
[----:B------:R-:W2:Y:S04]  /*11cd0*/  LDL.LU R2, [R1+0xe8] ;  /* 0x0000e80001027983 */ /* 0x000ea80000300800 */
[----:B------:R-:W2:Y:S04]  /*11ce0*/  LDL.LU R0, [R1+0xe4] ;  /* 0x0000e40001007983 */ /* 0x000ea80000300800 */
[----:B------:R-:W2:Y:S01]  /*11cf0*/  LDL.LU R23, [R1+0xa8] ;  /* 0x0000a80001177983 */ /* 0x000ea20000300800 */
[----:B0-----:R-:W-:-:S03]  /*11d00*/  LOP3.LUT R8, R8, 0x7f, RZ, 0xc0, !PT ;  /* 0x0000007f08087812 */ /* 0x001fc600078ec0ff */
[----:B------:R-:W2:Y:S01]  /*11d10*/  LDL.LU R21, [R1+0xa4] ;  /* 0x0000a40001157983 */ /* 0x000ea20000300800 */
[----:B------:R-:W-:-:S03]  /*11d20*/  SHF.L.U32 R4, R8, 0x1, RZ ;  /* 0x0000000108047819 */ /* 0x000fc600000006ff */
[----:B------:R-:W2:Y:S01]  /*11d30*/  LDL.LU R19, [R1+0x68] ;  /* 0x0000680001137983 */ /* 0x000ea20000300800 */
[----:B------:R-:W-:-:S03]  /*11d40*/  LOP3.LUT R7, R4, 0x40, RZ, 0x3c, !PT ;  /* 0x0000004004077812 */ /* 0x000fc600078e3cff */
[----:B------:R-:W2:Y:S04]  /*11d50*/  LDL.LU R11, [R1+0x64] ;  /* 0x00006400010b7983 */ /* 0x000ea80000300800 */
[----:B------:R-:W2:Y:S04]  /*11d60*/  LDL.LU R8, [R1+0x28] ;  /* 0x0000280001087983 */ /* 0x000ea80000300800 */
[----:B------:R0:W-:Y:S04]  /*11d70*/  STS.U16 [R18+0x16600], R26 ;  /* 0x0166001a12007388 */ /* 0x0001e80000000400 */
[----:B------:R1:W-:Y:S04]  /*11d80*/  STS.U16 [R18+0x16700], R24 ;  /* 0x0167001812007388 */ /* 0x0003e80000000400 */
[----:B------:R1:W-:Y:S04]  /*11d90*/  STS.U16 [R18+0x17600], R9 ;  /* 0x0176000912007388 */ /* 0x0003e80000000400 */
[----:B0-----:R-:W2:Y:S04]  /*11da0*/  LDL.LU R26, [R1+0x2c] ;  /* 0x00002c00011a7983 */ /* 0x001ea80000300800 */
[----:B-1----:R-:W2:Y:S04]  /*11db0*/  LDL.LU R24, [R1+0x30] ;  /* 0x0000300001187983 */ /* 0x002ea80000300800 */
[----:B------:R-:W2:Y:S04]  /*11dc0*/  LDL.LU R9, [R1+0x6c] ;  /* 0x00006c0001097983 */ /* 0x000ea80000300800 */
[----:B------:R0:W-:Y:S04]  /*11dd0*/  STS.U16 [R18+0x17700], R10 ;  /* 0x0177000a12007388 */ /* 0x0001e80000000400 */
[----:B0-----:R-:W2:Y:S04]  /*11de0*/  LDL.LU R18, [R1+0x24c0] ;  /* 0x0024c00001127983 */ /* 0x001ea80000300800 */
[----:B------:R-:W2:Y:S04]  /*11df0*/  LDL.LU R10, [R1+0x70] ;  /* 0x00007000010a7983 */ /* 0x000ea80000300800 */
[----:B---3--:R0:W-:Y:S04]  /*11e00*/  STS.U16 [R7+0x10800], R17 ;  /* 0x0108001107007388 */ /* 0x0081e80000000400 */
[----:B----4-:R1:W-:Y:S04]  /*11e10*/  STS.U16 [R7+0x10900], R13 ;  /* 0x0109000d07007388 */ /* 0x0103e80000000400 */
[----:B0-----:R-:W3:Y:S04]  /*11e20*/  LDL.LU R17, [R1+0x24bc] ;  /* 0x0024bc0001117983 */ /* 0x001ee80000300800 */
[----:B--2---:R0:W-:Y:S04]  /*11e30*/  STS.U16 [R7+0x11800], R12 ;  /* 0x0118000c07007388 */ /* 0x0041e80000000400 */
[----:B-1----:R-:W2:Y:S04]  /*11e40*/  LDL.LU R13, [R1+0x24b8] ;  /* 0x0024b800010d7983 */ /* 0x002ea80000300800 */
[----:B------:R1:W-:Y:S04]  /*11e50*/  STS.U16 [R7+0x11900], R3 ;  /* 0x0119000307007388 */ /* 0x0003e80000000400 */
[----:B0-----:R-:W4:Y:S04]  /*11e60*/  LDL.LU R12, [R1+0x24b4] ;  /* 0x0024b400010c7983 */ /* 0x001f280000300800 */
[----:B------:R0:W-:Y:S04]  /*11e70*/  STS.U16 [R7+0x12800], R16 ;  /* 0x0128001007007388 */ /* 0x0001e80000000400 */
[----:B-1----:R-:W2:Y:S04]  /*11e80*/  LDL.LU R3, [R1+0x24b0] ;  /* 0x0024b00001037983 */ /* 0x002ea80000300800 */
[----:B------:R1:W-:Y:S04]  /*11e90*/  STS.U16 [R7+0x12900], R15 ;  /* 0x0129000f07007388 */ /* 0x0003e80000000400 */
[----:B0-----:R-:W2:Y:S04]  /*11ea0*/  LDL.LU R16, [R1+0x24ac] ;  /* 0x0024ac0001107983 */ /* 0x001ea80000300800 */
[----:B------:R0:W-:Y:S04]  /*11eb0*/  STS.U16 [R7+0x13800], R20 ;  /* 0x0138001407007388 */ /* 0x0001e80000000400 */
[----:B-1----:R-:W2:Y:S04]  /*11ec0*/  LDL.LU R15, [R1+0x24] ;  /* 0x00002400010f7983 */ /* 0x002ea80000300800 */
[----:B------:R1:W-:Y:S04]  /*11ed0*/  STS.U16 [R7+0x13900], R22 ;  /* 0x0139001607007388 */ /* 0x0003e80000000400 */
[----:B0-----:R-:W2:Y:S04]  /*11ee0*/  LDL.LU R20, [R1+0x24a8] ;  /* 0x0024a80001147983 */ /* 0x001ea80000300800 */
[----:B-1----:R-:W2:Y:S01]  /*11ef0*/  LDL.LU R22, [R1+0x24a4] ;  /* 0x0024a40001167983 */ /* 0x002ea20000300800 */
[----:B------:R-:W-:-:S03]  /*11f00*/  LOP3.LUT R4, R4, 0x50, RZ, 0x3c, !PT ;  /* 0x0000005004047812 */ /* 0x000fc600078e3cff */
[----:B------:R-:W-:Y:S04]  /*11f10*/  STS.U16 [R7+0x14800], R10 ;  /* 0x0148000a07007388 */ /* 0x000fe80000000400 */
[----:B------:R-:W-:Y:S04]  /*11f20*/  STS.U16 [R7+0x14900], R9 ;  /* 0x0149000907007388 */ /* 0x000fe80000000400 */
[----:B------:R-:W-:Y:S04]  /*11f30*/  STS.U16 [R7+0x15800], R24 ;  /* 0x0158001807007388 */ /* 0x000fe80000000400 */
[----:B------:R-:W-:Y:S04]  /*11f40*/  STS.U16 [R7+0x15900], R26 ;  /* 0x0159001a07007388 */ /* 0x000fe80000000400 */
[----:B--2---:R-:W-:Y:S04]  /*11f50*/  STS.U16 [R7+0x16800], R22 ;  /* 0x0168001607007388 */ /* 0x004fe80000000400 */
[----:B------:R-:W-:Y:S04]  /*11f60*/  STS.U16 [R7+0x16900], R20 ;  /* 0x0169001407007388 */ /* 0x000fe80000000400 */
[----:B----4-:R-:W-:Y:S04]  /*11f70*/  STS.U16 [R7+0x17800], R12 ;  /* 0x0178000c07007388 */ /* 0x010fe80000000400 */
        /* <DEDUP_REMOVED lines=10> */
[----:B0-----:R-:W4:Y:S04]  /*12020*/  LDL.LU R23, [R1+0x160] ;  /* 0x0001600001177983 */ /* 0x001f280000300800 */
[----:B-1----:R-:W4:Y:S04]  /*12030*/  LDL.LU R21, [R1+0x15c] ;  /* 0x00015c0001157983 */ /* 0x002f280000300800 */
[----:B------:R0:W-:Y:S04]  /*12040*/  STS.U16 [R4+0x14b00], R11 ;  /* 0x014b000b04007388 */ /* 0x0001e80000000400 */
[----:B--2---:R-:W2:Y:S04]  /*12050*/  LDL.LU R19, [R1+0x120] ;  /* 0x0001200001137983 */ /* 0x004ea80000300800 */
        /* <DEDUP_REMOVED lines=13> */
[----:B------:R-:W2:Y:S04]  /*12130*/  LDL.LU R26, [R1+0xd8] ;  /* 0x0000d800011a7983 */ /* 0x000ea80000300800 */
[----:B------:R-:W2:Y:S01]  /*12140*/  LDL.LU R7, [R1+0xd4] ;  /* 0x0000d40001077983 */ /* 0x000ea20000300800 */
[----:B------:R-:W-:-:S03]  /*12150*/  IMAD.SHL.U32 R2, R2, 0x2, RZ ;  /* 0x0000000202027824 */ /* 0x000fc600078e00ff */
[----:B------:R-:W2:Y:S04]  /*12160*/  LDL.LU R6, [R1+0x98] ;  /* 0x0000980001067983 */ /* 0x000ea80000300800 */
[----:B------:R-:W2:Y:S01]  /*12170*/  LDL.LU R28, [R1+0x94] ;  /* 0x00009400011c7983 */ /* 0x000ea20000300800 */
[----:B------:R-:W-:-:S03]  /*12180*/  LOP3.LUT R12, R2, 0x60, RZ, 0x3c, !PT ;  /* 0x00000060020c7812 */ /* 0x000fc600078e3cff */
[----:B------:R-:W2:Y:S04]  /*12190*/  LDL.LU R29, [R1+0x58] ;  /* 0x00005800011d7983 */ /* 0x000ea80000300800 */
[----:B------:R-:W2:Y:S04]  /*121a0*/  LDL.LU R15, [R1+0x54] ;  /* 0x00005400010f7983 */ /* 0x000ea80000300800 */
[----:B------:R0:W-:Y:S04]  /*121b0*/  STS.U16 [R4+0x16a00], R16 ;  /* 0x016a001004007388 */ /* 0x0001e80000000400 */
[----:B------:R1:W-:Y:S04]  /*121c0*/  STS.U16 [R4+0x16b00], R3 ;  /* 0x016b000304007388 */ /* 0x0003e80000000400 */
[----:B---3--:R3:W-:Y:S04]  /*121d0*/  STS.U16 [R4+0x17a00], R17 ;  /* 0x017a001104007388 */ /* 0x0087e80000000400 */
[----:B0-----:R-:W2:Y:S04]  /*121e0*/  LDL.LU R16, [R1+0x60] ;  /* 0x0000600001107983 */ /* 0x001ea80000300800 */
[----:B-1----:R-:W2:Y:S04]  /*121f0*/  LDL.LU R3, [R1+0x9c] ;  /* 0x00009c0001037983 */ /* 0x002ea80000300800 */
[----:B---3--:R-:W3:Y:S04]  /*12200*/  LDL.LU R17, [R1+0xa0] ;  /* 0x0000a00001117983 */ /* 0x008ee80000300800 */
[----:B------:R0:W-:Y:S04]  /*12210*/  STS.U16 [R4+0x17b00], R18 ;  /* 0x017b001204007388 */ /* 0x0001e80000000400 */
[----:B0-----:R-:W3:Y:S04]  /*12220*/  LDL.LU R18, [R1+0xdc] ;  /* 0x0000dc0001127983 */ /* 0x001ee80000300800 */
[----:B------:R-:W3:Y:S04]  /*12230*/  LDL.LU R5, [R1+0x18] ;  /* 0x0000180001057983 */ /* 0x000ee80000300800 */
[----:B------:R-:W3:Y:S04]  /*12240*/  LDL.LU R4, [R1+0x10] ;  /* 0x0000100001047983 */ /* 0x000ee80000300800 */
[----:B----4-:R0:W-:Y:S04]  /*12250*/  STS.U16 [R12+0x10c00], R23 ;  /* 0x010c00170c007388 */ /* 0x0101e80000000400 */
[----:B------:R1:W-:Y:S04]  /*12260*/  STS.U16 [R12+0x10d00], R21 ;  /* 0x010d00150c007388 */ /* 0x0003e80000000400 */
[----:B0-----:R-:W4:Y:S04]  /*12270*/  LDL.LU R23, [R1+0x24a0] ;  /* 0x0024a00001177983 */ /* 0x001f280000300800 */
[----:B-1----:R-:W4:Y:S04]  /*12280*/  LDL.LU R21, [R1+0x249c] ;  /* 0x00249c0001157983 */ /* 0x002f280000300800 */
[----:B--2---:R0:W-:Y:S04]  /*12290*/  STS.U16 [R12+0x11c00], R19 ;  /* 0x011c00130c007388 */ /* 0x0041e80000000400 */
[----:B------:R1:W-:Y:S04]  /*122a0*/  STS.U16 [R12+0x11d00], R11 ;  /* 0x011d000b0c007388 */ /* 0x0003e80000000400 */
[----:B------:R2:W-:Y:S04]  /*122b0*/  STS.U16 [R12+0x12c00], R8 ;  /* 0x012c00080c007388 */ /* 0x0005e80000000400 */
[----:B0-----:R-:W4:Y:S04]  /*122c0*/  LDL.LU R19, [R1+0x2498] ;  /* 0x0024980001137983 */ /* 0x001f280000300800 */
[----:B-1----:R-:W4:Y:S04]  /*122d0*/  LDL.LU R11, [R1+0x2494] ;  /* 0x00249400010b7983 */ /* 0x002f280000300800 */
[----:B--2---:R-:W2:Y:S01]  /*122e0*/  LDL.LU R8, [R1+0x2490] ;  /* 0x0024900001087983 */ /* 0x004ea20000300800 */
[----:B------:R-:W-:-:S03]  /*122f0*/  LOP3.LUT R2, R2, 0x70, RZ, 0x3c, !PT ;  /* 0x0000007002027812 */ /* 0x000fc600078e3cff */
[----:B---3--:R-:W-:Y:S04]  /*12300*/  STS.U16 [R12+0x12d00], R18 ;  /* 0x012d00120c007388 */ /* 0x008fe80000000400 */
[----:B------:R-:W-:Y:S04]  /*12310*/  STS.U16 [R12+0x13c00], R17 ;  /* 0x013c00110c007388 */ /* 0x000fe80000000400 */
[----:B------:R-:W-:Y:S04]  /*12320*/  STS.U16 [R12+0x13d00], R3 ;  /* 0x013d00030c007388 */ /* 0x000fe80000000400 */
[----:B------:R-:W-:Y:S04]  /*12330*/  STS.U16 [R12+0x14c00], R16 ;  /* 0x014c00100c007388 */ /* 0x000fe80000000400 */
        /* <DEDUP_REMOVED lines=9> */
[----:B------:R0:W-:Y:S04]  /*123d0*/  STS.U16 [R2+0x11e00], R0 ;  /* 0x011e000002007388 */ /* 0x0001e80000000400 */
[----:B0-----:R-:W2:Y:S04]  /*123e0*/  LDL R0, [R1+0x710] ;  /* 0x0007100001007983 */ /* 0x001ea80000100800 */
[----:B------:R-:W-:Y:S04]  /*123f0*/  STS.U16 [R2+0x11f00], R24 ;  /* 0x011f001802007388 */ /* 0x000fe80000000400 */
[----:B------:R-:W-:Y:S04]  /*12400*/  STS.U16 [R2+0x12e00], R26 ;  /* 0x012e001a02007388 */ /* 0x000fe80000000400 */
[----:B------:R-:W-:Y:S04]  /*12410*/  STS.U16 [R2+0x12f00], R7 ;  /* 0x012f000702007388 */ /* 0x000fe80000000400 */
[----:B------:R-:W-:Y:S04]  /*12420*/  STS.U16 [R2+0x13e00], R6 ;  /* 0x013e000602007388 */ /* 0x000fe80000000400 */
[----:B------:R-:W-:Y:S04]  /*12430*/  STS.U16 [R2+0x13f00], R28 ;  /* 0x013f001c02007388 */ /* 0x000fe80000000400 */
[----:B------:R-:W-:Y:S04]  /*12440*/  STS.U16 [R2+0x14e00], R29 ;  /* 0x014e001d02007388 */ /* 0x000fe80000000400 */
[----:B------:R0:W-:Y:S04]  /*12450*/  STS.U16 [R2+0x14f00], R15 ;  /* 0x014f000f02007388 */ /* 0x0001e80000000400 */
[----:B------:R-:W1:Y:S04]  /*12460*/  S2R R22, SR_TID.X ;  /* 0x0000000000167919 */ /* 0x000e680000002100 */
[----:B0-----:R-:W0:Y:S04]  /*12470*/  S2R R15, SR_TID.X ;  /* 0x00000000000f7919 */ /* 0x001e280000002100 */
[----:B------:R-:W-:Y:S04]  /*12480*/  STS.U16 [R2+0x15e00], R5 ;  /* 0x015e000502007388 */ /* 0x000fe80000000400 */
[----:B------:R0:W-:Y:S04]  /*12490*/  STS.U16 [R2+0x15f00], R4 ;  /* 0x015f000402007388 */ /* 0x0001e80000000400 */
[----:B------:R-:W-:Y:S04]  /*124a0*/  STS.U16 [R2+0x16e00], R19 ;  /* 0x016e001302007388 */ /* 0x000fe80000000400 */
[----:B------:R-:W-:Y:S04]  /*124b0*/  STS.U16 [R2+0x16f00], R25 ;  /* 0x016f001902007388 */ /* 0x000fe80000000400 */
[----:B------:R-:W-:Y:S04]  /*124c0*/  STS.U16 [R2+0x17e00], R27 ;  /* 0x017e001b02007388 */ /* 0x000fe80000000400 */
[----:B------:R3:W-:Y:S01]  /*124d0*/  STS.U16 [R2+0x17f00], R14 ;  /* 0x017f000e02007388 */ /* 0x0007e20000000400 */
[----:B0-----:R-:W-:-:S03]  /*124e0*/  LOP3.LUT R4, R15, 0x7, RZ, 0xc0, !PT ;  /* 0x000000070f047812 */ /* 0x001fc600078ec0ff */
[----:B------:R-:W-:Y:S01]  /*124f0*/  BAR.SYNC.DEFER_BLOCKING 0x0 ;  /* 0x0000000000007b1d */ /* 0x000fe20000010000 */
[----:B------:R-:W-:Y:S01]  /*12500*/  LOP3.LUT R15, R15, 0x10, RZ, 0xc0, !PT ;  /* 0x000000100f0f7812 */ /* 0x000fe200078ec0ff */
[----:B------:R-:W-:Y:S01]  /*12510*/  IMAD R28, R4, 0x110, RZ ;  /* 0x00000110041c7824 */ /* 0x000fe200078e02ff */
[C---:B-1----:R-:W-:Y:S01]  /*12520*/  SHF.L.U32 R12, R22.reuse, 0x1, RZ ;  /* 0x00000001160c7819 */ /* 0x042fe200000006ff */
[----:B------:R-:W-:Y:S01]  /*12530*/  IMAD.SHL.U32 R3, R22, 0x2, RZ ;  /* 0x0000000216037824 */ /* 0x000fe200078e00ff */
[----:B------:R-:W-:Y:S02]  /*12540*/  SHF.L.U32 R15, R15, 0x7, RZ ;  /* 0x000000070f0f7819 */ /* 0x000fe400000006ff */
[C---:B------:R-:W-:Y:S02]  /*12550*/  LOP3.LUT R12, R28.reuse, 0x10, R12, 0x78, !PT ;  /* 0x000000101c0c7812 */ /* 0x040fe400078e780c */
[----:B------:R-:W-:Y:S02]  /*12560*/  LOP3.LUT R3, R28, 0x10, R3, 0x78, !PT ;  /* 0x000000101c037812 */ /* 0x000fe400078e7803 */
[----:B------:R-:W-:-:S02]  /*12570*/  LOP3.LUT R12, R12, R15, RZ, 0xfc, !PT ;  /* 0x0000000f0c0c7212 */ /* 0x000fc400078efcff */
[----:B------:R-:W-:Y:S02]  /*12580*/  LOP3.LUT R3, R3, R15, RZ, 0xfc, !PT ;  /* 0x0000000f03037212 */ /* 0x000fe400078efcff */
[----:B------:R-:W-:Y:S01]  /*12590*/  LOP3.LUT R12, R12, 0x20, RZ, 0x3c, !PT ;  /* 0x000000200c0c7812 */ /* 0x000fe200078e3cff */
[----:B---3--:R-:W0:Y:S04]  /*125a0*/  S2R R2, SR_TID.X ;  /* 0x0000000000027919 */ /* 0x008e280000002100 */
[----:B------:R-:W1:Y:S04]  /*125b0*/  LDSM.16.MT88.4 R16, [R3+0x1000] ;  /* 0x001000000310783b */ /* 0x000e680000004200 */
[----:B------:R-:W-:Y:S01]  /*125c0*/  LDSM.16.MT88.4 R24, [R3] ;  /* 0x000000000318783b */ /* 0x000fe20000004200 */
[----:B0-----:R-:W-:-:S04]  /*125d0*/  SHF.L.U32 R29, R2, 0x1, RZ ;  /* 0x00000001021d7819 */ /* 0x001fc800000006ff */
[----:B------:R-:W-:-:S04]  /*125e0*/  LOP3.LUT R29, R28, 0x10, R29, 0x78, !PT ;  /* 0x000000101c1d7812 */ /* 0x000fc800078e781d */
[----:B------:R-:W-:Y:S01]  /*125f0*/  LOP3.LUT R29, R29, R15, RZ, 0xfc, !PT ;  /* 0x0000000f1d1d7212 */ /* 0x000fe200078efcff */
[----:B------:R-:W-:Y:S03]  /*12600*/  STL [R1+0x1348], R2 ;  /* 0x0013480201007387 */ /* 0x000fe60000100800 */
[----:B------:R-:W-:Y:S01]  /*12610*/  LOP3.LUT R29, R29, 0x40, RZ, 0x3c, !PT ;  /* 0x000000401d1d7812 */ /* 0x000fe200078e3cff */
[----:B-1----:R-:W-:Y:S04]  /*12620*/  STL.64 [R1+0x10], R16 ;  /* 0x0000101001007387 */ /* 0x002fe80000100a00 */
[----:B------:R-:W-:Y:S04]  /*12630*/  STL.64 [R1+0x18], R18 ;  /* 0x0000181201007387 */ /* 0x000fe80000100a00 */
[----:B--2---:R-:W-:Y:S04]  /*12640*/  LDSM.16.M88.4 R8, [R0+0x10000] ;  /* 0x010000000008783b */ /* 0x004fe80000000200 */
[----:B------:R0:W-:Y:S02]  /*12650*/  LDSM.16.M88.4 R4, [R0+0x14000] ;  /* 0x014000000004783b */ /* 0x0001e40000000200 */
[----:B0-----:R-:W-:-:S02]  /*12660*/  IMAD.SHL.U32 R0, R22, 0x2, RZ ;  /* 0x0000000216007824 */ /* 0x001fc400078e00ff */
[----:B------:R-:W0:Y:S03]  /*12670*/  LDSM.16.MT88.4 R20, [R12] ;  /* 0x000000000c14783b */ /* 0x000e260000004200 */
[----:B------:R-:W-:-:S04]  /*12680*/  LOP3.LUT R0, R28, 0x10, R0, 0x78, !PT ;  /* 0x000000101c007812 */ /* 0x000fc800078e7800 */
[----:B------:R-:W-:Y:S02]  /*12690*/  LOP3.LUT R0, R0, R15, RZ, 0xfc, !PT ;  /* 0x0000000f00007212 */ /* 0x000fe400078efcff */
[----:B------:R-:W1:Y:S04]  /*126a0*/  LDSM.16.MT88.4 R12, [R29] ;  /* 0x000000001d0c783b */ /* 0x000e680000004200 */
[----:B0-----:R-:W-:Y:S04]  /*126b0*/  STL.64 [R1+0x2478], R22 ;  /* 0x0024781601007387 */ /* 0x001fe80000100a00 */
[----:B------:R-:W-:Y:S04]  /*126c0*/  STL.64 [R1+0x2470], R20 ;  /* 0x0024701401007387 */ /* 0x000fe80000100a00 */
[----:B------:R-:W0:Y:S04]  /*126d0*/  LDSM.16.MT88.4 R20, [R3+0x80] ;  /* 0x000080000314783b */ /* 0x000e280000004200 */
[----:B-1----:R-:W-:Y:S04]  /*126e0*/  STL.64 [R1+0x2488], R14 ;  /* 0x0024880e01007387 */ /* 0x002fe80000100a00 */
[----:B------:R1:W-:Y:S02]  /*126f0*/  STL.64 [R1+0x2480], R12 ;  /* 0x0024800c01007387 */ /* 0x0003e40000100a00 */
[----:B-1----:R-:W-:Y:S01]  /*12700*/  HMMA.16816.F32 R12, R24, R8, RZ ;  /* 0x00000008180c723c */ /* 0x002fe200000018ff */
[----:B0-----:R-:W-:Y:S01]  /*12710*/  IMAD.MOV.U32 R28, RZ, RZ, R21 ;  /* 0x000000ffff1c7224 */ /* 0x001fe200078e0015 */
[----:B------:R-:W-:Y:S01]  /*12720*/  MOV R3, R22 ;  /* 0x0000001600037202 */ /* 0x000fe20000000f00 */
[----:B------:R0:W-:Y:S01]  /*12730*/  STL [R1], R20 ;  /* 0x0000001401007387 */ /* 0x0001e20000100800 */
[----:B------:R-:W-:-:S04]  /*12740*/  IMAD.MOV.U32 R2, RZ, RZ, R23 ;  /* 0x000000ffff027224 */ /* 0x000fc800078e0017 */
[----:B0-----:R-:W-:Y:S01]  /*12750*/  HMMA.16816.F32 R20, R24, R4, RZ ;  /* 0x000000041814723c */ /* 0x001fe200000018ff */
[----:B------:R-:W0:Y:S06]  /*12760*/  S2R R27, SR_TID.X ;  /* 0x00000000001b7919 */ /* 0x000e2c0000002100 */
[C---:B0-----:R-:W-:Y:S02]  /*12770*/  LOP3.LUT R25, R27.reuse, 0x7, RZ, 0xc0, !PT ;  /* 0x000000071b197812 */ /* 0x041fe400078ec0ff */
[C---:B------:R-:W-:Y:S01]  /*12780*/  LOP3.LUT R26, R27.reuse, 0x10, RZ, 0xc0, !PT ;  /* 0x000000101b1a7812 */ /* 0x040fe200078ec0ff */
[----:B------:R-:W-:-:S02]  /*12790*/  IMAD.SHL.U32 R27, R27, 0x2, RZ ;  /* 0x000000021b1b7824 */ /* 0x000fc400078e00ff */
[----:B------:R-:W-:Y:S01]  /*127a0*/  IMAD R25, R25, 0x110, RZ ;  /* 0x0000011019197824 */ /* 0x000fe200078e02ff */
[----:B------:R-:W-:-:S04]  /*127b0*/  SHF.L.U32 R26, R26, 0x7, RZ ;  /* 0x000000071a1a7819 */ /* 0x000fc800000006ff */
[----:B------:R-:W-:-:S04]  /*127c0*/  LOP3.LUT R27, R25, 0x10, R27, 0x78, !PT ;  /* 0x00000010191b7812 */ /* 0x000fc800078e781b */
[----:B------:R-:W-:-:S04]  /*127d0*/  LOP3.LUT R27, R27, R26, RZ, 0xfc, !PT ;  /* 0x0000001a1b1b7212 */ /* 0x000fc800078efcff */
[----:B------:R-:W-:-:S06]  /*127e0*/  LOP3.LUT R27, R27, 0x20, RZ, 0x3c, !PT ;  /* 0x000000201b1b7812 */ /* 0x000fcc00078e3cff */
[----:B------:R-:W0:Y:S04]  /*127f0*/  LDSM.16.MT88.4 R24, [R27+0x80] ;  /* 0x000080001b18783b */ /* 0x000e280000004200 */
[----:B0-----:R-:W-:Y:S04]  /*12800*/  STL.64 [R1+0x2468], R26 ;  /* 0x0024681a01007387 */ /* 0x001fe80000100a00 */
[----:B------:R0:W-:Y:S04]  /*12810*/  STL.64 [R1+0x2460], R24 ;  /* 0x0024601801007387 */ /* 0x0001e80000100a00 */
[----:B0-----:R-:W2:Y:S04]  /*12820*/  LDL.LU R24, [R1+0x10] ;  /* 0x0000100001187983 */ /* 0x001ea80000300800 */
[----:B------:R-:W2:Y:S04]  /*12830*/  LDL.LU R25, [R1+0x14] ;  /* 0x0000140001197983 */ /* 0x000ea80000300800 */
[----:B------:R-:W2:Y:S04]  /*12840*/  LDL.LU R26, [R1+0x18] ;  /* 0x00001800011a7983 */ /* 0x000ea80000300800 */
[----:B------:R-:W2:Y:S02]  /*12850*/  LDL.LU R27, [R1+0x1c] ;  /* 0x00001c00011b7983 */ /* 0x000ea40000300800 */
[C---:B--2---:R-:W-:Y:S08]  /*12860*/  HMMA.16816.F32 R12, R24.reuse, R10, R12 ;  /* 0x0000000a180c723c */ /* 0x044ff0000000180c */
[----:B------:R-:W-:Y:S11]  /*12870*/  HMMA.16816.F32 R24, R24, R6, R20 ;  /* 0x000000061818723c */ /* 0x000ff60000001814 */
[----:B------:R-:W-:Y:S04]  /*12880*/  @!UPT UIADD3 URZ, URZ, URZ, URZ ;  /* 0x0000003f3f3ff290 */ /* 0x000fe8000fffe03f */
[----:B------:R-:W-:Y:S04]  /*12890*/  STL.64 [R1+0x130], R12 ;  /* 0x0001300c01007387 */ /* 0x000fe80000100a00 */
[----:B------:R0:W-:Y:S04]  /*128a0*/  STL.64 [R1+0x138], R14 ;  /* 0x0001380e01007387 */ /* 0x0001e80000100a00 */
[----:B0-----:R-:W2:Y:S04]  /*128b0*/  LDL.LU.64 R14, [R1+0x2488] ;  /* 0x00248800010e7983 */ /* 0x001ea80000300a00 */
[----:B------:R-:W2:Y:S04]  /*128c0*/  LDL.LU.64 R12, [R1+0x2480] ;  /* 0x00248000010c7983 */ /* 0x000ea80000300a00 */
[----:B------:R-:W-:Y:S04]  /*128d0*/  STL [R1+0x242c], R10 ;  /* 0x00242c0a01007387 */ /* 0x000fe80000100800 */
[----:B------:R-:W-:Y:S04]  /*128e0*/  STL [R1+0x2428], R11 ;  /* 0x0024280b01007387 */ /* 0x000fe80000100800 */
[----:B------:R-:W3:Y:S04]  /*128f0*/  LDL.LU.64 R22, [R1+0x2478] ;  /* 0x0024780001167983 */ /* 0x000ee80000300a00 */
[----:B------:R-:W3:Y:S04]  /*12900*/  LDL.LU.64 R20, [R1+0x2470] ;  /* 0x0024700001147983 */ /* 0x000ee80000300a00 */
[----:B------:R-:W-:Y:S04]  /*12910*/  STL [R1+0x2434], R6 ;  /* 0x0024340601007387 */ /* 0x000fe80000100800 */
[----:B------:R-:W-:Y:S04]  /*12920*/  STL [R1+0x2430], R7 ;  /* 0x0024300701007387 */ /* 0x000fe80000100800 */
[----:B------:R-:W-:Y:S04]  /*12930*/  STL.64 [R1+0x120], R24 ;  /* 0x0001201801007387 */ /* 0x000fe80000100a00 */
[----:B------:R3:W-:Y:S01]  /*12940*/  STL.64 [R1+0x128], R26 ;  /* 0x0001281a01007387 */ /* 0x0007e20000100a00 */
[----:B------:R-:W-:-:S05]  /*12950*/  LOP3.LUT R0, R0, 0x60, RZ, 0x3c, !PT ;  /* 0x0000006000007812 */ /* 0x000fca00078e3cff */
[----:B------:R-:W-:Y:S01]  /*12960*/  LDSM.16.MT88.4 R16, [R0] ;  /* 0x000000000010783b */ /* 0x000fe20000004200 */
[C---:B---3--:R-:W-:Y:S11]  /*12970*/  HMMA.16816.F32 R24, R20.reuse, R8, RZ ;  /* 0x000000081418723c */ /* 0x048ff600000018ff */
[----:B------:R-:W-:Y:S11]  /*12980*/  @!UPT UIADD3 URZ, URZ, URZ, URZ ;  /* 0x0000003f3f3ff290 */ /* 0x000ff6000fffe03f */
[----:B------:R-:W-:Y:S01]  /*12990*/  @!UPT UIADD3 URZ, URZ, URZ, URZ ;  /* 0x0000003f3f3ff290 */ /* 0x000fe2000fffe03f */
[----:B------:R-:W-:Y:S04]  /*129a0*/  STL.64 [R1+0x100], R24 ;  /* 0x0001001801007387 */ /* 0x000fe80000100a00 */
[----:B------:R0:W-:Y:S02]  /*129b0*/  STL.64 [R1+0x108], R26 ;  /* 0x0001081a01007387 */ /* 0x0001e40000100a00 */
[----:B0-----:R-:W-:Y:S08]  /*129c0*/  HMMA.16816.F32 R24, R20, R4, RZ ;  /* 0x000000041418723c */ /* 0x001ff000000018ff */
[C---:B--2---:R-:W-:Y:S11]  /*129d0*/  HMMA.16816.F32 R20, R12.reuse, R8, RZ ;  /* 0x000000080c14723c */ /* 0x044ff600000018ff */
[----:B------:R-:W-:Y:S04]  /*129e0*/  @!UPT UIADD3 URZ, URZ, URZ, URZ ;  /* 0x0000003f3f3ff290 */ /* 0x000fe8000fffe03f */
[----:B------:R-:W-:Y:S04]  /*129f0*/  STL.64 [R1+0xf0], R24 ;  /* 0x0000f01801007387 */ /* 0x000fe80000100a00 */
[----:B------:R-:W-:Y:S04]  /*12a00*/  STL.64 [R1+0xf8], R26 ;  /* 0x0000f81a01007387 */ /* 0x000fe80000100a00 */
[----:B------:R-:W0:Y:S04]  /*12a10*/  LDSM.16.MT88.4 R24, [R29+0x80] ;  /* 0x000080001d18783b */ /* 0x000e280000004200 */
[----:B------:R-:W-:Y:S04]  /*12a20*/  STL.64 [R1+0xe0], R20 ;  /* 0x0000e01401007387 */ /* 0x000fe80000100a00 */
[----:B------:R1:W-:Y:S02]  /*12a30*/  STL.64 [R1+0xe8], R22 ;  /* 0x0000e81601007387 */ /* 0x0003e40000100a00 */
[----:B-1----:R-:W-:Y:S02]  /*12a40*/  HMMA.16816.F32 R20, R12, R4, RZ ;  /* 0x000000040c14723c */ /* 0x002fe400000018ff */
[----:B------:R-:W2:Y:S04]  /*12a50*/  LDL.LU R12, [R1] ;  /* 0x00000000010c7983 */ /* 0x000ea80000300800 */
[----:B0-----:R-:W-:Y:S04]  /*12a60*/  STL.64 [R1+0x40], R24 ;  /* 0x0000401801007387 */ /* 0x001fe80000100a00 */
[----:B------:R0:W-:Y:S11]  /*12a70*/  STL.64 [R1+0x48], R26 ;  /* 0x0000481a01007387 */ /* 0x0001f60000100a00 */
[----:B------:R-:W-:Y:S02]  /*12a80*/  @!UPT UIADD3 URZ, URZ, URZ, URZ ;  /* 0x0000003f3f3ff290 */ /* 0x000fe4000fffe03f */
[----:B------:R-:W-:Y:S04]  /*12a90*/  STL.64 [R1+0xd0], R20 ;  /* 0x0000d01401007387 */ /* 0x000fe80000100a00 */
[----:B------:R-:W-:Y:S04]  /*12aa0*/  STL.64 [R1+0xd8], R22 ;  /* 0x0000d81601007387 */ /* 0x000fe80000100a00 */
[----:B------:R-:W1:Y:S01]  /*12ab0*/  LDSM.16.MT88.4 R20, [R0+0x80] ;  /* 0x000080000014783b */ /* 0x000e620000004200 */
[C---:B0-----:R-:W-:Y:S03]  /*12ac0*/  HMMA.16816.F32 R24, R16.reuse, R8, RZ ;  /* 0x000000081018723c */ /* 0x041fe600000018ff */
[----:B-1----:R0:W-:Y:S04]  /*12ad0*/  STL.64 [R1+0x30], R20 ;  /* 0x0000301401007387 */ /* 0x0021e80000100a00 */
[----:B------:R-:W-:Y:S11]  /*12ae0*/  STL.64 [R1+0x38], R22 ;  /* 0x0000381601007387 */ /* 0x000ff60000100a00 */
[----:B------:R-:W-:Y:S05]  /*12af0*/  @!UPT UIADD3 URZ, URZ, URZ, URZ ;  /* 0x0000003f3f3ff290 */ /* 0x000fea000fffe03f */
[----:B------:R1:W-:Y:S01]  /*12b00*/  STL.64 [R1+0xc0], R24 ;  /* 0x0000c01801007387 */ /* 0x0003e20000100a00 */
[----:B0-----:R-:W-:Y:S01]  /*12b10*/  IMAD.MOV.U32 R21, RZ, RZ, R26 ;  /* 0x000000ffff157224 */ /* 0x001fe200078e001a */
[----:B------:R-:W-:Y:S02]  /*12b20*/  MOV R20, R27 ;  /* 0x0000001b00147202 */ /* 0x000fe40000000f00 */
[----:B------:R-:W3:Y:S04]  /*12b30*/  LDL.LU.64 R26, [R1+0x2468] ;  /* 0x00246800011a7983 */ /* 0x000ee80000300a00 */
[----:B-1----:R-:W3:Y:S01]  /*12b40*/  LDL.LU.64 R24, [R1+0x2460] ;  /* 0x0024600001187983 */ /* 0x002ee20000300a00 */
[----:B------:R-:W-:Y:S01]  /*12b50*/  HMMA.16816.F32 R16, R16, R4, RZ ;  /* 0x000000041010723c */ /* 0x000fe200000018ff */
[----:B------:R-:W-:Y:S01]  /*12b60*/  MOV R13, R28 ;  /* 0x0000001c000d7202 */ /* 0x000fe20000000f00 */
[----:B------:R-:W-:Y:S01]  /*12b70*/  IMAD.MOV.U32 R14, RZ, RZ, R3 ;  /* 0x000000ffff0e7224 */ /* 0x000fe200078e0003 */
[----:B------:R-:W-:Y:S11]  /*12b80*/  MOV R15, R2 ;  /* 0x00000002000f7202 */ /* 0x000ff60000000f00 */
[----:B------:R-:W-:Y:S09]  /*12b90*/  @!UPT UIADD3 URZ, URZ, URZ, URZ ;  /* 0x0000003f3f3ff290 */ /* 0x000ff2000fffe03f */
[----:B------:R-:W-:Y:S04]  /*12ba0*/  STL.64 [R1+0xb0], R16 ;  /* 0x0000b01001007387 */ /* 0x000fe80000100a00 */
[----:B------:R2:W-:Y:S04]  /*12bb0*/  STL.64 [R1+0xb8], R18 ;  /* 0x0000b81201007387 */ /* 0x0005e80000100a00 */
[----:B------:R-:W0:Y:S02]  /*12bc0*/  S2R R23, SR_TID.X ;  /* 0x0000000000177919 */ /* 0x000e240000002100 */
[----:B0-----:R-:W-:-:S02]  /*12bd0*/  LOP3.LUT R22, R23, 0x7, RZ, 0xc0, !PT ;  /* 0x0000000717167812 */ /* 0x001fc400078ec0ff */
[----:B------:R-:W-:Y:S01]  /*12be0*/  LOP3.LUT R23, R23, 0x10, RZ, 0xc0, !PT ;  /* 0x0000001017177812 */ /* 0x000fe200078ec0ff */
[C---:B--2---:R-:W-:Y:S08]  /*12bf0*/  HMMA.16816.F32 R16, R12.reuse, R8, RZ ;  /* 0x000000080c10723c */ /* 0x044ff000000018ff */
[----:B------:R-:W-:Y:S11]  /*12c00*/  HMMA.16816.F32 R12, R12, R4, RZ ;  /* 0x000000040c0c723c */ /* 0x000ff600000018ff */
[----:B------:R-:W-:Y:S11]  /*12c10*/  @!UPT UIADD3 URZ, URZ, URZ, URZ ;  /* 0x0000003f3f3ff290 */ /* 0x000ff6000fffe03f */
[----:B------:R-:W-:Y:S02]  /*12c20*/  @!UPT UIADD3 URZ, URZ, URZ, URZ ;  /* 0x0000003f3f3ff290 */ /* 0x000fe4000fffe03f */
[----:B------:R-:W-:Y:S02]  /*12c30*/  IMAD.MOV.U32 R6, RZ, RZ, R13 ;  /* 0x000000ffff067224 */ /* 0x000fe400078e000d */
[----:B------:R-:W0:Y:S01]  /*12c40*/  S2R R13, SR_TID.X ;  /* 0x00000000000d7919 */ /* 0x000e220000002100 */
[----:B------:R-:W-:Y:S01]  /*12c50*/  IMAD.MOV.U32 R11, RZ, RZ, R16 ;  /* 0x000000ffff0b7224 */ /* 0x000fe200078e0010 */
[----:B------:R-:W-:Y:S01]  /*12c60*/  MOV R28, R17 ;  /* 0x00000011001c7202 */ /* 0x000fe20000000f00 */
[----:B------:R-:W-:Y:S01]  /*12c70*/  IMAD.MOV.U32 R3, RZ, RZ, R18 ;  /* 0x000000ffff037224 */ /* 0x000fe200078e0012 */
[----:B------:R-:W-:Y:S01]  /*12c80*/  MOV R2, R19 ;  /* 0x0000001300027202 */ /* 0x000fe20000000f00 */
[----:B------:R-:W-:Y:S01]  /*12c90*/  IMAD.MOV.U32 R10, RZ, RZ, R15 ;  /* 0x000000ffff0a7224 */ /* 0x000fe200078e000f */
[----:B------:R-:W-:Y:S01]  /*12ca0*/  MOV R7, R14 ;  /* 0x0000000e00077202 */ /* 0x000fe20000000f00 */
[----:B------:R-:W-:Y:S01]  /*12cb0*/  IMAD R14, R22, 0x110, RZ ;  /* 0x00000110160e7824 */ /* 0x000fe200078e02ff */
[----:B------:R-:W-:Y:S01]  /*12cc0*/  SHF.L.U32 R15, R23, 0x7, RZ ;  /* 0x00000007170f7819 */ /* 0x000fe200000006ff */
[----:B------:R-:W-:Y:S04]  /*12cd0*/  STL [R1+0x2444], R2 ;  /* 0x0024440201007387 */ /* 0x000fe80000100800 */
[----:B------:R-:W-:Y:S01]  /*12ce0*/  STL [R1+0x2440], R3 ;  /* 0x0024400301007387 */ /* 0x000fe20000100800 */
[----:B0-----:R-:W-:-:S03]  /*12cf0*/  IMAD.SHL.U32 R23, R13, 0x2, RZ ;  /* 0x000000020d177824 */ /* 0x001fc600078e00ff */
[----:B------:R-:W-:Y:S02]  /*12d00*/  STL [R1+0x243c], R28 ;  /* 0x00243c1c01007387 */ /* 0x000fe40000100800 */
[----:B------:R-:W-:Y:S02]  /*12d10*/  LOP3.LUT R23, R14, 0x10, R23, 0x78, !PT ;  /* 0x000000100e177812 */ /* 0x000fe400078e7817 */
[----:B------:R-:W-:Y:S02]  /*12d20*/  STL [R1+0x2438], R11 ;  /* 0x0024380b01007387 */ /* 0x000fe40000100800 */
[----:B------:R-:W-:Y:S02]  /*12d30*/  LOP3.LUT R23, R23, R15, RZ, 0xfc, !PT ;  /* 0x0000000f17177212 */ /* 0x000fe400078efcff */
[----:B------:R-:W-:Y:S04]  /*12d40*/  STL [R1+0x90], R12 ;  /* 0x0000900c01007387 */ /* 0x000fe80000100800 */
[----:B------:R-:W-:Y:S01]  /*12d50*/  STL [R1+0x2450], R10 ;  /* 0x0024500a01007387 */ /* 0x000fe20000100800 */
[----:B------:R-:W-:-:S03]  /*12d60*/  LOP3.LUT R23, R23, 0x20, RZ, 0x3c, !PT ;  /* 0x0000002017177812 */ /* 0x000fc600078e3cff */
[----:B------:R-:W-:Y:S01]  /*12d70*/  STL [R1+0x244c], R7 ;  /* 0x00244c0701007387 */ /* 0x000fe20000100800 */
[----:B---3--:R-:W-:Y:S03]  /*12d80*/  HMMA.16816.F32 R16, R24, R8, RZ ;  /* 0x000000081810723c */ /* 0x008fe600000018ff */
[----:B------:R-:W-:Y:S04]  /*12d90*/  STL [R1+0x2448], R6 ;  /* 0x0024480601007387 */ /* 0x000fe80000100800 */
[----:B------:R-:W-:Y:S04]  /*12da0*/  STL [R1+0x2458], R8 ;  /* 0x0024580801007387 */ /* 0x000fe80000100800 */
[----:B------:R-:W-:Y:S11]  /*12db0*/  STL [R1+0x2454], R9 ;  /* 0x0024540901007387 */ /* 0x000ff60000100800 */
[----:B------:R-:W-:Y:S01]  /*12dc0*/  @!UPT UIADD3 URZ, URZ, URZ, URZ ;  /* 0x0000003f3f3ff290 */ /* 0x000fe2000fffe03f */
[----:B------:R-:W-:Y:S04]  /*12dd0*/  STL.64 [R1+0x80], R16 ;  /* 0x0000801001007387 */ /* 0x000fe80000100a00 */
[----:B------:R-:W-:Y:S04]  /*12de0*/  STL.64 [R1+0x88], R18 ;  /* 0x0000881201007387 */ /* 0x000fe80000100a00 */
[----:B------:R-:W0:Y:S02]  /*12df0*/  LDSM.16.MT88.4 R16, [R23+0x1000] ;  /* 0x001000001710783b */ /* 0x000e240000004200 */
[----:B0-----:R-:W-:Y:S01]  /*12e00*/  MOV R2, R16 ;  /* 0x0000001000027202 */ /* 0x001fe20000000f00 */
[----:B------:R-:W-:Y:S01]  /*12e10*/  IMAD.MOV.U32 R3, RZ, RZ, R17 ;  /* 0x000000ffff037224 */ /* 0x000fe200078e0011 */
[----:B------:R-:W-:Y:S01]  /*12e20*/  MOV R28, R18 ;  /* 0x00000012001c7202 */ /* 0x000fe20000000f00 */
[----:B------:R-:W-:-:S02]  /*12e30*/  IMAD.MOV.U32 R11, RZ, RZ, R19 ;  /* 0x000000ffff0b7224 */ /* 0x000fc400078e0013 */
[----:B------:R-:W0:Y:S02]  /*12e40*/  LDSM.16.MT88.4 R16, [R29+0x1000] ;  /* 0x001000001d10783b */ /* 0x000e240000004200 */
[----:B0-----:R-:W-:Y:S01]  /*12e50*/  MOV R22, R19 ;  /* 0x0000001300167202 */ /* 0x001fe20000000f00 */
[----:B------:R-:W-:Y:S01]  /*12e60*/  IMAD.MOV.U32 R10, RZ, RZ, R16 ;  /* 0x000000ffff0a7224 */ /* 0x000fe200078e0010 */
[----:B------:R-:W-:Y:S01]  /*12e70*/  MOV R7, R17 ;  /* 0x0000001100077202 */ /* 0x000fe20000000f00 */
[----:B------:R-:W-:Y:S02]  /*12e80*/  IMAD.MOV.U32 R6, RZ, RZ, R18 ;  /* 0x000000ffff067224 */ /* 0x000fe400078e0012 */
[----:B------:R-:W-:Y:S01]  /*12e90*/  HMMA.16816.F32 R16, R24, R4, RZ ;  /* 0x000000041810723c */ /* 0x000fe200000018ff */
[----:B------:R0:W-:Y:S11]  /*12ea0*/  STL [R1+0x245c], R2 ;  /* 0x00245c0201007387 */ /* 0x0001f60000100800 */
[----:B------:R-:W-:Y:S11]  /*12eb0*/  @!UPT UIADD3 URZ, URZ, URZ, URZ ;  /* 0x0000003f3f3ff290 */ /* 0x000ff6000fffe03f */
[----:B------:R-:W-:Y:S01]  /*12ec0*/  @!UPT UIADD3 URZ, URZ, URZ, URZ ;  /* 0x0000003f3f3ff290 */ /* 0x000fe2000fffe03f */
[----:B------:R-:W-:Y:S01]  /*12ed0*/  IMAD.MOV.U32 R24, RZ, RZ, R19 ;  /* 0x000000ffff187224 */ /* 0x000fe200078e0013 */
[----:B------:R-:W-:-:S04]  /*12ee0*/  SHF.L.U32 R19, R13, 0x1, RZ ;  /* 0x000000010d137819 */ /* 0x000fc800000006ff */
[----:B------:R-:W-:-:S04]  /*12ef0*/  LOP3.LUT R19, R14, 0x10, R19, 0x78, !PT ;  /* 0x000000100e137812 */ /* 0x000fc800078e7813 */
[----:B------:R-:W-:Y:S01]  /*12f00*/  LOP3.LUT R19, R19, R15, RZ, 0xfc, !PT ;  /* 0x0000000f13137212 */ /* 0x000fe200078efcff */
[----:B------:R-:W-:Y:S01]  /*12f10*/  IMAD.MOV.U32 R8, RZ, RZ, R17 ;  /* 0x000000ffff087224 */ /* 0x000fe200078e0011 */
[----:B------:R-:W1:Y:S01]  /*12f20*/  LDSM.16.MT88.4 R12, [R0+0x1000] ;  /* 0x00100000000c783b */ /* 0x000e620000004200 */
[----:B0-----:R-:W-:Y:S02]  /*12f30*/  MOV R2, R16 ;  /* 0x0000001000027202 */ /* 0x001fe40000000f00 */
[----:B------:R-:W-:Y:S02]  /*12f40*/  MOV R9, R18 ;  /* 0x0000001200097202 */ /* 0x000fe40000000f00 */
[----:B------:R-:W0:Y:S01]  /*12f50*/  LDSM.16.MT88.4 R16, [R19+0x1080] ;  /* 0x001080001310783b */ /* 0x000e220000004200 */
[----:B------:R-:W-:Y:S01]  /*12f60*/  IMAD.MOV.U32 R25, RZ, RZ, R22 ;  /* 0x000000ffff197224 */ /* 0x000fe200078e0016 */
[----:B------:R-:W-:Y:S01]  /*12f70*/  MOV R26, R21 ;  /* 0x00000015001a7202 */ /* 0x000fe20000000f00 */
[----:B------:R-:W-:Y:S01]  /*12f80*/  IMAD.MOV.U32 R27, RZ, RZ, R20 ;  /* 0x000000ffff1b7224 */ /* 0x000fe200078e0014 */
[----:B-1----:R0:W-:Y:S04]  /*12f90*/  STL.64 [R1+0x23b0], R14 ;  /* 0x0023b00e01007387 */ /* 0x0021e80000100a00 */
[----:B------:R1:W-:Y:S01]  /*12fa0*/  STL.64 [R1+0x23a8], R12 ;  /* 0x0023a80c01007387 */ /* 0x0003e20000100a00 */
[----:B0-----:R-:W-:Y:S01]  /*12fb0*/  IMAD.MOV.U32 R15, RZ, RZ, R16 ;  /* 0x000000ffff0f7224 */ /* 0x001fe200078e0010 */
[----:B------:R-:W-:Y:S01]  /*12fc0*/  MOV R14, R17 ;  /* 0x00000011000e7202 */ /* 0x000fe20000000f00 */
[----:B-1----:R-:W-:Y:S01]  /*12fd0*/  IMAD.MOV.U32 R13, RZ, RZ, R18 ;  /* 0x000000ffff0d7224 */ /* 0x002fe200078e0012 */
[----:B------:R-:W-:-:S02]  /*12fe0*/  MOV R12, R19 ;  /* 0x00000013000c7202 */ /* 0x000fc40000000f00 */
[----:B------:R-:W0:Y:S04]  /*12ff0*/  LDSM.16.MT88.4 R16, [R23+0x1080] ;  /* 0x001080001710783b */ /* 0x000e280000004200 */
[----:B------:R-:W1:Y:S04]  /*13000*/  LDSM.16.MT88.4 R20, [R29+0x1080] ;  /* 0x001080001d14783b */ /* 0x000e680000004200 */
[----:B0-----:R0:W-:Y:S04]  /*13010*/  STL.64 [R1+0x2360], R18 ;  /* 0x0023601201007387 */ /* 0x0011e80000100a00 */
[----:B------:R2:W-:Y:S04]  /*13020*/  STL.64 [R1+0x2358], R16 ;  /* 0x0023581001007387 */ /* 0x0005e80000100a00 */
[----:B-1----:R1:W-:Y:S04]  /*13030*/  STL.64 [R1+0x2340], R22 ;  /* 0x0023401601007387 */ /* 0x0023e80000100a00 */
[----:B------:R3:W-:Y:S01]  /*13040*/  STL.64 [R1+0x2338], R20 ;  /* 0x0023381401007387 */ /* 0x0007e20000100a00 */
[----:B0-----:R-:W-:Y:S01]  /*13050*/  MOV R18, R13 ;  /* 0x0000000d00127202 */ /* 0x001fe20000000f00 */
[----:B------:R-:W-:Y:S01]  /*13060*/  IMAD.MOV.U32 R19, RZ, RZ, R12 ;  /* 0x000000ffff137224 */ /* 0x000fe200078e000c */
[----:B--2---:R-:W-:Y:S01]  /*13070*/  MOV R16, R15 ;  /* 0x0000000f00107202 */ /* 0x004fe20000000f00 */
[----:B------:R-:W-:Y:S01]  /*13080*/  IMAD.MOV.U32 R17, RZ, RZ, R14 ;  /* 0x000000ffff117224 */ /* 0x000fe200078e000e */
[----:B-1----:R-:W-:Y:S01]  /*13090*/  MOV R22, R9 ;  /* 0x0000000900167202 */ /* 0x002fe20000000f00 */
[----:B------:R-:W-:Y:S01]  /*130a0*/  IMAD.MOV.U32 R23, RZ, RZ, R24 ;  /* 0x000000ffff177224 */ /* 0x000fe200078e0018 */
[----:B---3--:R-:W-:Y:S01]  /*130b0*/  MOV R20, R2 ;  /* 0x0000000200147202 */ /* 0x008fe20000000f00 */
[----:B------:R-:W-:Y:S01]  /*130c0*/  IMAD.MOV.U32 R21, RZ, RZ, R8 ;  /* 0x000000ffff157224 */ /* 0x000fe200078e0008 */
[----:B------:R-:W2:Y:S04]  /*130d0*/  LDL.LU R2, [R1+0x245c] ;  /* 0x00245c0001027983 */ /* 0x000ea80000300800 */
[----:B------:R-:W3:Y:S04]  /*130e0*/  LDL.LU R8, [R1+0x2458] ;  /* 0x0024580001087983 */ /* 0x000ee80000300800 */
[----:B------:R-:W3:Y:S04]  /*130f0*/  LDL.LU R9, [R1+0x2454] ;  /* 0x0024540001097983 */ /* 0x000ee80000300800 */
[----:B------:R-:W-:Y:S04]  /*13100*/  STL.64 [R1+0x2390], R18 ;  /* 0x0023901201007387 */ /* 0x000fe80000100a00 */
[----:B------:R-:W-:Y:S04]  /*13110*/  STL.64 [R1+0x2388], R16 ;  /* 0x0023881001007387 */ /* 0x000fe80000100a00 */
[----:B------:R-:W-:Y:S04]  /*13120*/  STL.64 [R1+0x2350], R22 ;  /* 0x0023501601007387 */ /* 0x000fe80000100a00 */
[----:B------:R0:W-:Y:S04]  /*13130*/  STL.64 [R1+0x2348], R20 ;  /* 0x0023481401007387 */ /* 0x0001e80000100a00 */
[----:B0-----:R-:W4:Y:S04]  /*13140*/  LDL.LU R20, [R1+0x80] ;  /* 0x0000800001147983 */ /* 0x001f280000300800 */
[----:B------:R-:W4:Y:S04]  /*13150*/  LDL.LU R21, [R1+0x84] ;  /* 0x0000840001157983 */ /* 0x000f280000300800 */
[----:B------:R-:W2:Y:S04]  /*13160*/  LDL.LU R22, [R1+0x88] ;  /* 0x0000880001167983 */ /* 0x000ea80000300800 */
[----:B------:R-:W2:Y:S04]  /*13170*/  LDL.LU R23, [R1+0x8c] ;  /* 0x00008c0001177983 */ /* 0x000ea80000300800 */
[----:B------:R-:W2:Y:S04]  /*13180*/  LDL.LU R16, [R1+0xb0] ;  /* 0x0000b00001107983 */ /* 0x000ea80000300800 */
[----:B------:R-:W2:Y:S04]  /*13190*/  LDL.LU R17, [R1+0xb4] ;  /* 0x0000b40001117983 */ /* 0x000ea80000300800 */
[----:B------:R-:W2:Y:S04]  /*131a0*/  LDL.LU R18, [R1+0xb8] ;  /* 0x0000b80001127983 */ /* 0x000ea80000300800 */
[----:B------:R-:W2:Y:S01]  /*131b0*/  LDL.LU R19, [R1+0xbc] ;  /* 0x0000bc0001137983 */ /* 0x000ea20000300800 */
[----:B------:R-:W-:Y:S01]  /*131c0*/  MOV R14, R6 ;  /* 0x00000006000e7202 */ /* 0x000fe20000000f00 */
[----:B------:R-:W-:Y:S01]  /*131d0*/  IMAD.MOV.U32 R15, RZ, RZ, R25 ;  /* 0x000000ffff0f7224 */ /* 0x000fe200078e0019 */
[----:B------:R-:W-:Y:S01]  /*131e0*/  MOV R12, R10 ;  /* 0x0000000a000c7202 */ /* 0x000fe20000000f00 */
[----:B------:R-:W-:Y:S01]  /*131f0*/  IMAD.MOV.U32 R13, RZ, RZ, R7 ;  /* 0x000000ffff0d7224 */ /* 0x000fe200078e0007 */
[----:B------:R-:W3:Y:S04]  /*13200*/  LDL.LU R10, [R1+0x2450] ;  /* 0x00245000010a7983 */ /* 0x000ee80000300800 */
[----:B------:R-:W3:Y:S04]  /*13210*/  LDL.LU R7, [R1+0x244c] ;  /* 0x00244c0001077983 */ /* 0x000ee80000300800 */
[----:B------:R-:W3:Y:S04]  /*13220*/  LDL.LU R6, [R1+0x2448] ;  /* 0x0024480001067983 */ /* 0x000ee80000300800 */
[----:B------:R-:W-:Y:S04]  /*13230*/  STL.64 [R1+0x23e0], R14 ;  /* 0x0023e00e01007387 */ /* 0x000fe80000100a00 */
[----:B------:R-:W-:Y:S04]  /*13240*/  STL.64 [R1+0x23d8], R12 ;  /* 0x0023d80c01007387 */ /* 0x000fe80000100a00 */
[----:B--2---:R-:W-:Y:S04]  /*13250*/  STL.64 [R1+0x23a0], R18 ;  /* 0x0023a01201007387 */ /* 0x004fe80000100a00 */
[----:B------:R0:W-:Y:S04]  /*13260*/  STL.64 [R1+0x2398], R16 ;  /* 0x0023981001007387 */ /* 0x0001e80000100a00 */
[----:B0-----:R-:W2:Y:S04]  /*13270*/  LDL.LU R16, [R1+0xc0] ;  /* 0x0000c00001107983 */ /* 0x001ea80000300800 */
[----:B------:R-:W2:Y:S01]  /*13280*/  LDL.LU R17, [R1+0xc4] ;  /* 0x0000c40001117983 */ /* 0x000ea20000300800 */
[----:B------:R-:W-:Y:S01]  /*13290*/  MOV R18, R26 ;  /* 0x0000001a00127202 */ /* 0x000fe20000000f00 */
[----:B------:R-:W-:Y:S01]  /*132a0*/  IMAD.MOV.U32 R19, RZ, RZ, R27 ;  /* 0x000000ffff137224 */ /* 0x000fe200078e001b */
[----:B------:R-:W-:Y:S01]  /*132b0*/  MOV R12, R2 ;  /* 0x00000002000c7202 */ /* 0x000fe20000000f00 */
[----:B------:R-:W-:Y:S01]  /*132c0*/  IMAD.MOV.U32 R15, RZ, RZ, R11 ;  /* 0x000000ffff0f7224 */ /* 0x000fe200078e000b */
[----:B------:R-:W-:Y:S01]  /*132d0*/  MOV R14, R28 ;  /* 0x0000001c000e7202 */ /* 0x000fe20000000f00 */
[----:B------:R-:W-:Y:S01]  /*132e0*/  IMAD.MOV.U32 R13, RZ, RZ, R3 ;  /* 0x000000ffff0d7224 */ /* 0x000fe200078e0003 */
[----:B------:R-:W-:Y:S04]  /*132f0*/  STL.64 [R1+0x23c0], R18 ;  /* 0x0023c01201007387 */ /* 0x000fe80000100a00 */
[----:B------:R-:W0:Y:S04]  /*13300*/  LDSM.16.MT88.4 R24, [R0+0x1080] ;  /* 0x001080000018783b */ /* 0x000e280000004200 */
[----:B--2---:R1:W-:Y:S04]  /*13310*/  STL.64 [R1+0x23b8], R16 ;  /* 0x0023b81001007387 */ /* 0x0043e80000100a00 */
[----:B-1----:R-:W2:Y:S04]  /*13320*/  LDL.LU R16, [R1+0xd0] ;  /* 0x0000d00001107983 */ /* 0x002ea80000300800 */
[----:B------:R-:W2:Y:S04]  /*13330*/  LDL.LU R17, [R1+0xd4] ;  /* 0x0000d40001117983 */ /* 0x000ea80000300800 */
[----:B------:R-:W2:Y:S04]  /*13340*/  LDL.LU R18, [R1+0xd8] ;  /* 0x0000d80001127983 */ /* 0x000ea80000300800 */
[----:B------:R-:W2:Y:S04]  /*13350*/  LDL.LU R19, [R1+0xdc] ;  /* 0x0000dc0001137983 */ /* 0x000ea80000300800 */
[----:B------:R-:W3:Y:S04]  /*13360*/  LDL.LU R2, [R1+0x2444] ;  /* 0x0024440001027983 */ /* 0x000ee80000300800 */
[----:B------:R-:W3:Y:S04]  /*13370*/  LDL.LU R3, [R1+0x2440] ;  /* 0x0024400001037983 */ /* 0x000ee80000300800 */
[----:B------:R-:W3:Y:S04]  /*13380*/  LDL.LU R28, [R1+0x243c] ;  /* 0x00243c00011c7983 */ /* 0x000ee80000300800 */
[----:B------:R-:W3:Y:S04]  /*13390*/  LDL.LU R11, [R1+0x2438] ;  /* 0x00243800010b7983 */ /* 0x000ee80000300800 */
[----:B------:R-:W-:Y:S04]  /*133a0*/  STL.64 [R1+0x2410], R14 ;  /* 0x0024100e01007387 */ /* 0x000fe80000100a00 */
[----:B------:R1:W-:Y:S04]  /*133b0*/  STL.64 [R1+0x2408], R12 ;  /* 0x0024080c01007387 */ /* 0x0003e80000100a00 */
[----:B-1----:R-:W3:Y:S04]  /*133c0*/  LDL.LU R12, [R1+0x30] ;  /* 0x00003000010c7983 */ /* 0x002ee80000300800 */
[----:B------:R-:W3:Y:S04]  /*133d0*/  LDL.LU R13, [R1+0x34] ;  /* 0x00003400010d7983 */ /* 0x000ee80000300800 */
[----:B------:R-:W3:Y:S04]  /*133e0*/  LDL.LU R14, [R1+0x38] ;  /* 0x00003800010e7983 */ /* 0x000ee80000300800 */
[----:B------:R-:W3:Y:S04]  /*133f0*/  LDL.LU R15, [R1+0x3c] ;  /* 0x00003c00010f7983 */ /* 0x000ee80000300800 */
[----:B--2---:R-:W-:Y:S04]  /*13400*/  STL.64 [R1+0x23d0], R18 ;  /* 0x0023d01201007387 */ /* 0x004fe80000100a00 */
[----:B------:R1:W-:Y:S04]  /*13410*/  STL.64 [R1+0x23c8], R16 ;  /* 0x0023c81001007387 */ /* 0x0003e80000100a00 */
[----:B-1----:R-:W2:Y:S04]  /*13420*/  LDL.LU R16, [R1+0xe0] ;  /* 0x0000e00001107983 */ /* 0x002ea80000300800 */
[----:B------:R-:W2:Y:S04]  /*13430*/  LDL.LU R17, [R1+0xe4] ;  /* 0x0000e40001117983 */ /* 0x000ea80000300800 */
[----:B------:R-:W2:Y:S04]  /*13440*/  LDL.LU R18, [R1+0xe8] ;  /* 0x0000e80001127983 */ /* 0x000ea80000300800 */
[----:B------:R-:W2:Y:S04]  /*13450*/  LDL.LU R19, [R1+0xec] ;  /* 0x0000ec0001137983 */ /* 0x000ea80000300800 */
        /* <DEDUP_REMOVED lines=18> */
[----:B------:R-:W-:Y:S04]  /*13580*/  STL.64 [R1+0x2370], R22 ;  /* 0x0023701601007387 */ /* 0x000fe80000100a00 */
[----:B----4-:R1:W-:Y:S04]  /*13590*/  STL.64 [R1+0x2368], R20 ;  /* 0x0023681401007387 */ /* 0x0103e80000100a00 */
[----:B-1----:R-:W4:Y:S01]  /*135a0*/  LDL.LU R20, [R1+0x90] ;  /* 0x0000900001147983 */ /* 0x002f220000300800 */
[----:B---3--:R-:W-:Y:S01]  /*135b0*/  IMAD.MOV.U32 R22, RZ, RZ, R7 ;  /* 0x000000ffff167224 */ /* 0x008fe200078e0007 */
[----:B------:R-:W-:-:S02]  /*135c0*/  MOV R23, R10 ;  /* 0x0000000a00177202 */ /* 0x000fc40000000f00 */
[----:B------:R-:W-:Y:S02]  /*135d0*/  MOV R21, R6 ;  /* 0x0000000600157202 */ /* 0x000fe40000000f00 */
[----:B------:R-:W3:Y:S04]  /*135e0*/  LDL.LU R6, [R1+0x2434] ;  /* 0x0024340001067983 */ /* 0x000ee80000300800 */
[----:B------:R-:W3:Y:S04]  /*135f0*/  LDL.LU R7, [R1+0x2430] ;  /* 0x0024300001077983 */ /* 0x000ee80000300800 */
[----:B------:R-:W2:Y:S04]  /*13600*/  LDL.LU R10, [R1+0x242c] ;  /* 0x00242c00010a7983 */ /* 0x000ea80000300800 */
[----:B------:R1:W-:Y:S02]  /*13610*/  STL.64 [R1+0x2380], R22 ;  /* 0x0023801601007387 */ /* 0x0003e40000100a00 */
[----:B-1----:R-:W-:Y:S01]  /*13620*/  IMAD.MOV.U32 R22, RZ, RZ, R3 ;  /* 0x000000ffff167224 */ /* 0x002fe200078e0003 */
[----:B------:R-:W-:Y:S01]  /*13630*/  MOV R23, R2 ;  /* 0x0000000200177202 */ /* 0x000fe20000000f00 */
[----:B----4-:R1:W-:Y:S02]  /*13640*/  STL.64 [R1+0x2378], R20 ;  /* 0x0023781401007387 */ /* 0x0103e40000100a00 */
[----:B-1----:R-:W-:-:S02]  /*13650*/  IMAD.MOV.U32 R20, RZ, RZ, R11 ;  /* 0x000000ffff147224 */ /* 0x002fc400078e000b */
[----:B------:R-:W4:Y:S04]  /*13660*/  LDL.LU R11, [R1+0x2428] ;  /* 0x00242800010b7983 */ /* 0x000f280000300800 */
[----:B0-----:R-:W-:Y:S04]  /*13670*/  STL.64 [R1+0x2330], R26 ;  /* 0x0023301a01007387 */ /* 0x001fe80000100a00 */
[----:B------:R2:W-:Y:S02]  /*13680*/  STL.64 [R1+0x2328], R24 ;  /* 0x0023281801007387 */ /* 0x0005e40000100a00 */
[C---:B--2---:R-:W-:Y:S08]  /*13690*/  HMMA.16816.F32 R24, R16.reuse, R8, RZ ;  /* 0x000000081018723c */ /* 0x044ff000000018ff */
[----:B------:R-:W-:Y:S11]  /*136a0*/  HMMA.16816.F32 R16, R16, R4, RZ ;  /* 0x000000041010723c */ /* 0x000ff600000018ff */
[----:B------:R-:W-:Y:S11]  /*136b0*/  @!UPT UIADD3 URZ, URZ, URZ, URZ ;  /* 0x0000003f3f3ff290 */ /* 0x000ff6000fffe03f */
[----:B------:R-:W-:Y:S01]  /*136c0*/  @!UPT UIADD3 URZ, URZ, URZ, URZ ;  /* 0x0000003f3f3ff290 */ /* 0x000fe2000fffe03f */
[----:B------:R-:W-:Y:S04]  /*136d0*/  STL.64 [R1+0x50], R16 ;  /* 0x0000501001007387 */ /* 0x000fe80000100a00 */
[----:B------:R0:W-:Y:S02]  /*136e0*/  STL.64 [R1+0x58], R18 ;  /* 0x0000581201007387 */ /* 0x0001e40000100a00 */
[C---:B0-----:R-:W-:Y:S08]  /*136f0*/  HMMA.16816.F32 R16, R12.reuse, R8, RZ ;  /* 0x000000080c10723c */ /* 0x041ff000000018ff */
[----:B------:R-:W-:Y:S01]  /*13700*/  HMMA.16816.F32 R12, R12, R4, RZ ;  /* 0x000000040c0c723c */ /* 0x000fe200000018ff */
[----:B------:R-:W-:Y:S11]  /*13710*/  MOV R21, R28 ;  /* 0x0000001c00157202 */ /* 0x000ff60000000f00 */
[----:B------:R-:W-:Y:S04]  /*13720*/  @!UPT UIADD3 URZ, URZ, URZ, URZ ;  /* 0x0000003f3f3ff290 */ /* 0x000fe8000fffe03f */
[----:B------:R-:W-:Y:S01]  /*13730*/  IMAD.MOV.U32 R3, RZ, RZ, R18 ;  /* 0x000000ffff037224 */ /* 0x000fe200078e0012 */
[----:B------:R-:W-:Y:S01]  /*13740*/  MOV R2, R19 ;  /* 0x0000001300027202 */ /* 0x000fe20000000f00 */
[----:B------:R-:W-:Y:S01]  /*13750*/  IMAD.MOV.U32 R9, RZ, RZ, R16 ;  /* 0x000000ffff097224 */ /* 0x000fe200078e0010 */
[----:B------:R-:W-:Y:S01]  /*13760*/  MOV R8, R17 ;  /* 0x0000001100087202 */ /* 0x000fe20000000f00 */
[----:B------:R-:W4:Y:S04]  /*13770*/  LDL.LU.64 R18, [R1+0x2420] ;  /* 0x0024200001127983 */ /* 0x000f280000300a00 */
[----:B------:R-:W4:Y:S01]  /*13780*/  LDL.LU.64 R16, [R1+0x2418] ;  /* 0x0024180001107983 */ /* 0x000f220000300a00 */
[----:B------:R-:W-:Y:S01]  /*13790*/  IMAD.MOV.U32 R4, RZ, RZ, R14 ;  /* 0x000000ffff047224 */ /* 0x000fe200078e000e */
[----:B------:R-:W-:Y:S01]  /*137a0*/  MOV R0, R15 ;  /* 0x0000000f00007202 */ /* 0x000fe20000000f00 */
[----:B------:R-:W-:Y:S01]  /*137b0*/  IMAD.MOV.U32 R28, RZ, RZ, R12 ;  /* 0x000000ffff1c7224 */ /* 0x000fe200078e000c */
[----:B------:R-:W-:Y:S01]  /*137c0*/  MOV R5, R13 ;  /* 0x0000000d00057202 */ /* 0x000fe20000000f00 */
[----:B------:R-:W4:Y:S04]  /*137d0*/  LDL.LU.64 R14, [R1+0x2410] ;  /* 0x00241000010e7983 */ /* 0x000f280000300a00 */
[----:B------:R-:W4:Y:S02]  /*137e0*/  LDL.LU.64 R12, [R1+0x2408] ;  /* 0x00240800010c7983 */ /* 0x000f240000300a00 */
[C---:B----4-:R-:W-:Y:S11]  /*137f0*/  HMMA.16816.F32 R16, R12.reuse, R10, R16 ;  /* 0x0000000a0c10723c */ /* 0x050ff60000001810 */
[----:B------:R-:W-:Y:S11]  /*13800*/  @!UPT UIADD3 URZ, URZ, URZ, URZ ;  /* 0x0000003f3f3ff290 */ /* 0x000ff6000fffe03f */
[----:B------:R-:W-:Y:S01]  /*13810*/  @!UPT UIADD3 URZ, URZ, URZ, URZ ;  /* 0x0000003f3f3ff290 */ /* 0x000fe2000fffe03f */
[----:B------:R-:W-:Y:S04]  /*13820*/  STL.64 [R1+0x110], R16 ;  /* 0x0001101001007387 */ /* 0x000fe80000100a00 */
[----:B------:R0:W-:Y:S04]  /*13830*/  STL.64 [R1+0x118], R18 ;  /* 0x0001181201007387 */ /* 0x0001e80000100a00 */
[----:B0-----:R-:W3:Y:S04]  /*13840*/  LDL.LU.64 R18, [R1+0x2400] ;  /* 0x0024000001127983 */ /* 0x001ee80000300a00 */
[----:B------:R-:W3:Y:S02]  /*13850*/  LDL.LU.64 R16, [R1+0x23f8] ;  /* 0x0023f80001107983 */ /* 0x000ee40000300a00 */
[----:B---3--:R-:W-:Y:S02]  /*13860*/  HMMA.16816.F32 R12, R12, R6, R16 ;  /* 0x000000060c0c723c */ /* 0x008fe40000001810 */
[----:B------:R-:W2:Y:S04]  /*13870*/  LDL.LU.64 R18, [R1+0x23f0] ;  /* 0x0023f00001127983 */ /* 0x000ea80000300a00 */
[----:B------:R-:W2:Y:S11]  /*13880*/  LDL.LU.64 R16, [R1+0x23e8] ;  /* 0x0023e80001107983 */ /* 0x000eb60000300a00 */
[----:B------:R-:W-:Y:S06]  /*13890*/  @!UPT UIADD3 URZ, URZ, URZ, URZ ;  /* 0x0000003f3f3ff290 */ /* 0x000fec000fffe03f */
[----:B------:R-:W-:Y:S04]  /*138a0*/  STL.64 [R1+0xf0], R12 ;  /* 0x0000f00c01007387 */ /* 0x000fe80000100a00 */
[----:B------:R0:W-:Y:S04]  /*138b0*/  STL.64 [R1+0xf8], R14 ;  /* 0x0000f80e01007387 */ /* 0x0001e80000100a00 */
[----:B0-----:R-:W2:Y:S04]  /*138c0*/  LDL.LU.64 R14, [R1+0x23e0] ;  /* 0x0023e000010e7983 */ /* 0x001ea80000300a00 */
[----:B------:R-:W2:Y:S02]  /*138d0*/  LDL.LU.64 R12, [R1+0x23d8] ;  /* 0x0023d800010c7983 */ /* 0x000ea40000300a00 */
[C---:B--2---:R-:W-:Y:S11]  /*138e0*/  HMMA.16816.F32 R16, R12.reuse, R10, R16 ;  /* 0x0000000a0c10723c */ /* 0x044ff60000001810 */
[----:B------:R-:W-:Y:S11]  /*138f0*/  @!UPT UIADD3 URZ, URZ, URZ, URZ ;  /* 0x0000003f3f3ff290 */ /* 0x000ff6000fffe03f */
[----:B------:R-:W-:Y:S01]  /*13900*/  @!UPT UIADD3 URZ, URZ, URZ, URZ ;  /* 0x0000003f3f3ff290 */ /* 0x000fe2000fffe03f */
[----:B------:R-:W-:Y:S04]  /*13910*/  STL.64 [R1+0x170], R16 ;  /* 0x0001701001007387 */ /* 0x000fe80000100a00 */
[----:B------:R0:W-:Y:S04]  /*13920*/  STL.64 [R1+0x178], R18 ;  /* 0x0001781201007387 */ /* 0x0001e80000100a00 */
[----:B0-----:R-:W2:Y:S04]  /*13930*/  LDL.LU.64 R18, [R1+0x23d0] ;  /* 0x0023d00001127983 */ /* 0x001ea80000300a00 */
[----:B------:R-:W2:Y:S02]  /*13940*/  LDL.LU.64 R16, [R1+0x23c8] ;  /* 0x0023c80001107983 */ /* 0x000ea40000300a00 */
[----:B--2---:R-:W-:Y:S02]  /*13950*/  HMMA.16816.F32 R12, R12, R6, R16 ;  /* 0x000000060c0c723c */ /* 0x004fe40000001810 */
        /* <DEDUP_REMOVED lines=18> */
[----:B------:R0:W-:Y:S04]  /*13a80*/  STL.64 [R1+0x160], R12 ;  /* 0x0001600c01007387 */ /* 0x0001e80000100a00 */
[----:B------:R1:W-:Y:S04]  /*13a90*/  STL.64 [R1+0x168], R14 ;  /* 0x0001680e01007387 */ /* 0x0003e80000100a00 */
[----:B0-----:R-:W3:Y:S04]  /*13aa0*/  LDL.LU R12, [R1+0x50] ;  /* 0x00005000010c7983 */ /* 0x001ee80000300800 */
[----:B------:R-:W3:Y:S04]  /*13ab0*/  LDL.LU R13, [R1+0x54] ;  /* 0x00005400010d7983 */ /* 0x000ee80000300800 */
[----:B-1----:R-:W3:Y:S04]  /*13ac0*/  LDL.LU R14, [R1+0x58] ;  /* 0x00005800010e7983 */ /* 0x002ee80000300800 */
[----:B------:R-:W3:Y:S01]  /*13ad0*/  LDL.LU R15, [R1+0x5c] ;  /* 0x00005c00010f7983 */ /* 0x000ee20000300800 */
        /* <DEDUP_REMOVED lines=27> */
[----:B------:R0:W-:Y:S02]  /*13c90*/  STL.64 [R1+0x78], R18 ;  /* 0x0000781201007387 */ /* 0x0001e40000100a00 */
[----:B0-----:R-:W-:Y:S02]  /*13ca0*/  IMAD.MOV.U32 R18, RZ, RZ, R4 ;  /* 0x000000ffff127224 */ /* 0x001fe400078e0004 */
[----:B------:R-:W4:Y:S01]  /*13cb0*/  LDL R4, [R1+0xe54] ;  /* 0x000e540001047983 */ /* 0x000f220000100800 */
[C---:B--2---:R-:W-:Y:S11]  /*13cc0*/  HMMA.16816.F32 R24, R20.reuse, R10, R24 ;  /* 0x0000000a1418723c */ /* 0x044ff60000001818 */
[----:B------:R-:W-:Y:S11]  /*13cd0*/  @!UPT UIADD3 URZ, URZ, URZ, URZ ;  /* 0x0000003f3f3ff290 */ /* 0x000ff6000fffe03f */
[----:B------:R-:W-:Y:S01]  /*13ce0*/  @!UPT UIADD3 URZ, URZ, URZ, URZ ;  /* 0x0000003f3f3ff290 */ /* 0x000fe2000fffe03f */
[----:B------:R-:W-:Y:S04]  /*13cf0*/  STL.64 [R1+0x60], R24 ;  /* 0x0000601801007387 */ /* 0x000fe80000100a00 */
[----:B------:R0:W-:Y:S04]  /*13d00*/  STL.64 [R1+0x68], R26 ;  /* 0x0000681a01007387 */ /* 0x0001e80000100a00 */
[----:B0-----:R-:W2:Y:S04]  /*13d10*/  LDL.LU.64 R26, [R1+0x2330] ;  /* 0x00233000011a7983 */ /* 0x001ea80000300a00 */
[----:B------:R-:W2:Y:S01]  /*13d20*/  LDL.LU.64 R24, [R1+0x2328] ;  /* 0x0023280001187983 */ /* 0x000ea20000300a00 */
[----:B---3--:R-:W-:Y:S01]  /*13d30*/  HMMA.16816.F32 R12, R20, R6, R12 ;  /* 0x00000006140c723c */ /* 0x008fe2000000180c */
[----:B------:R-:W-:-:S02]  /*13d40*/  MOV R19, R0 ;  /* 0x0000000000137202 */ /* 0x000fc40000000f00 */
[----:B------:R-:W0:Y:S01]  /*13d50*/  S2R R0, SR_TID.X ;  /* 0x0000000000007919 */ /* 0x000e220000002100 */
[----:B------:R-:W-:Y:S01]  /*13d60*/  IMAD.MOV.U32 R16, RZ, RZ, R28 ;  /* 0x000000ffff107224 */ /* 0x000fe200078e001c */
[----:B------:R-:W-:Y:S02]  /*13d70*/  MOV R17, R5 ;  /* 0x0000000500117202 */ /* 0x000fe40000000f00 */
[----:B------:R-:W-:Y:S01]  /*13d80*/  IMAD.MOV.U32 R20, RZ, RZ, R9 ;  /* 0x000000ffff147224 */ /* 0x000fe200078e0009 */
[----:B------:R-:W-:Y:S01]  /*13d90*/  MOV R21, R8 ;  /* 0x0000000800157202 */ /* 0x000fe20000000f00 */
[----:B------:R-:W-:Y:S01]  /*13da0*/  IMAD.MOV.U32 R22, RZ, RZ, R3 ;  /* 0x000000ffff167224 */ /* 0x000fe200078e0003 */
[----:B------:R-:W-:Y:S11]  /*13db0*/  MOV R23, R2 ;  /* 0x0000000200177202 */ /* 0x000ff60000000f00 */
[----:B------:R-:W-:Y:S02]  /*13dc0*/  @!UPT UIADD3 URZ, URZ, URZ, URZ ;  /* 0x0000003f3f3ff290 */ /* 0x000fe4000fffe03f */
[----:B------:R-:W-:Y:S04]  /*13dd0*/  STL.64 [R1+0x50], R12 ;  /* 0x0000500c01007387 */ /* 0x000fe80000100a00 */
[----:B------:R1:W-:Y:S04]  /*13de0*/  STL.64 [R1+0x58], R14 ;  /* 0x0000580e01007387 */ /* 0x0003e80000100a00 */
[----:B-1----:R-:W1:Y:S01]  /*13df0*/  S2R R15, SR_TID.X ;  /* 0x00000000000f7919 */ /* 0x002e620000002100 */
[C---:B0-----:R-:W-:Y:S02]  /*13e00*/  LOP3.LUT R28, R0.reuse, 0x7, RZ, 0xc0, !PT ;  /* 0x00000007001c7812 */ /* 0x041fe400078ec0ff */
[----:B------:R-:W-:-:S03]  /*13e10*/  LOP3.LUT R0, R0, 0x10, RZ, 0xc0, !PT ;  /* 0x0000001000007812 */ /* 0x000fc600078ec0ff */
[----:B------:R-:W-:Y:S02]  /*13e20*/  IMAD R12, R28, 0x110, RZ ;  /* 0x000001101c0c7824 */ /* 0x000fe400078e02ff */
[----:B------:R-:W-:Y:S01]  /*13e30*/  IMAD.SHL.U32 R13, R0, 0x80, RZ ;  /* 0x00000080000d7824 */ /* 0x000fe200078e00ff */
[----:B-1----:R-:W-:-:S04]  /*13e40*/  SHF.L.U32 R14, R15, 0x1, RZ ;  /* 0x000000010f0e7819 */ /* 0x002fc800000006ff */
[----:B------:R-:W-:-:S04]  /*13e50*/  LOP3.LUT R14, R12, 0x10, R14, 0x78, !PT ;  /* 0x000000100c0e7812 */ /* 0x000fc800078e780e */
[----:B------:R-:W-:Y:S01]  /*13e60*/  LOP3.LUT R14, R14, R13, RZ, 0xfc, !PT ;  /* 0x0000000d0e0e7212 */ /* 0x000fe200078efcff */
[----:B------:R-:W-:-:S05]  /*13e70*/  IMAD.SHL.U32 R15, R15, 0x2, RZ ;  /* 0x000000020f0f7824 */ /* 0x000fca00078e00ff */
[----:B------:R-:W-:-:S04]  /*13e80*/  LOP3.LUT R15, R12, 0x10, R15, 0x78, !PT ;  /* 0x000000100c0f7812 */ /* 0x000fc800078e780f */
[----:B------:R-:W-:-:S04]  /*13e90*/  LOP3.LUT R15, R15, R13, RZ, 0xfc, !PT ;  /* 0x0000000d0f0f7212 */ /* 0x000fc800078efcff */
[----:B------:R-:W-:Y:S01]  /*13ea0*/  LOP3.LUT R15, R15, 0x20, RZ, 0x3c, !PT ;  /* 0x000000200f0f7812 */ /* 0x000fe200078e3cff */
[C---:B--2---:R-:W-:Y:S08]  /*13eb0*/  HMMA.16816.F32 R8, R24.reuse, R10, R20 ;  /* 0x0000000a1808723c */ /* 0x044ff00000001814 */
[----:B------:R-:W-:Y:S11]  /*13ec0*/  HMMA.16816.F32 R16, R24, R6, R16 ;  /* 0x000000061810723c */ /* 0x000ff60000001810 */
[----:B------:R-:W-:Y:S04]  /*13ed0*/  @!UPT UIADD3 URZ, URZ, URZ, URZ ;  /* 0x0000003f3f3ff290 */ /* 0x000fe8000fffe03f */
[----:B------:R-:W-:Y:S04]  /*13ee0*/  STL.64 [R1+0x90], R8 ;  /* 0x0000900801007387 */ /* 0x000fe80000100a00 */
[----:B------:R-:W-:Y:S04]  /*13ef0*/  STL.64 [R1+0x98], R10 ;  /* 0x0000980a01007387 */ /* 0x000fe80000100a00 */
[----:B----4-:R-:W0:Y:S01]  /*13f00*/  LDSM.16.M88.4 R8, [R4+0x10000] ;  /* 0x010000000408783b */ /* 0x010e220000000200 */
[----:B------:R-:W-:Y:S01]  /*13f10*/  IMAD.MOV.U32 R28, RZ, RZ, R16 ;  /* 0x000000ffff1c7224 */ /* 0x000fe200078e0010 */
[----:B------:R-:W-:Y:S01]  /*13f20*/  MOV R3, R17 ;  /* 0x0000001100037202 */ /* 0x000fe20000000f00 */
[----:B------:R-:W-:Y:S01]  /*13f30*/  IMAD.MOV.U32 R2, RZ, RZ, R18 ;  /* 0x000000ffff027224 */ /* 0x000fe200078e0012 */
[----:B------:R-:W-:Y:S01]  /*13f40*/  MOV R0, R19 ;  /* 0x0000001300007202 */ /* 0x000fe20000000f00 */
[----:B------:R-:W-:Y:S04]  /*13f50*/  LDSM.16.M88.4 R4, [R4+0x14000] ;  /* 0x014000000404783b */ /* 0x000fe80000000200 */
[----:B------:R-:W1:Y:S04]  /*13f60*/  LDSM.16.MT88.4 R16, [R14+0x2000] ;  /* 0x002000000e10783b */ /* 0x000e680000004200 */
[----:B0-----:R-:W-:Y:S04]  /*13f70*/  STL [R1+0x21e4], R10 ;  /* 0x0021e40a01007387 */ /* 0x001fe80000100800 */
[----:B-1----:R-:W-:Y:S04]  /*13f80*/  STL.64 [R1+0x30], R16 ;  /* 0x0000301001007387 */ /* 0x002fe80000100a00 */
[----:B------:R-:W-:Y:S04]  /*13f90*/  STL.64 [R1+0x38], R18 ;  /* 0x0000381201007387 */ /* 0x000fe80000100a00 */
[----:B------:R-:W0:Y:S04]  /*13fa0*/  LDSM.16.MT88.4 R16, [R14+0x2080] ;  /* 0x002080000e10783b */ /* 0x000e280000004200 */
[----:B------:R-:W-:Y:S04]  /*13fb0*/  STL [R1+0x21e0], R11 ;  /* 0x0021e00b01007387 */ /* 0x000fe80000100800 */
[----:B------:R0:W-:Y:S04]  /*13fc0*/  STL.64 [R1+0x2320], R6 ;  /* 0x0023200601007387 */ /* 0x0001e80000100a00 */
[----:B------:R1:W-:Y:S01]  /*13fd0*/  STL.64 [R1+0x2318], R4 ;  /* 0x0023180401007387 */ /* 0x0003e20000100a00 */
[----:B0-----:R-:W-:Y:S01]  /*13fe0*/  MOV R7, R16 ;  /* 0x0000001000077202 */ /* 0x001fe20000000f00 */
[----:B------:R-:W-:Y:S01]  /*13ff0*/  IMAD.MOV.U32 R6, RZ, RZ, R17 ;  /* 0x000000ffff067224 */ /* 0x000fe200078e0011 */
[----:B-1----:R-:W-:Y:S01]  /*14000*/  MOV R5, R18 ;  /* 0x0000001200057202 */ /* 0x002fe20000000f00 */
[----:B------:R-:W-:-:S02]  /*14010*/  IMAD.MOV.U32 R4, RZ, RZ, R19 ;  /* 0x000000ffff047224 */ /* 0x000fc400078e0013 */
[----:B------:R-:W0:Y:S04]  /*14020*/  LDSM.16.MT88.4 R16, [R15+0x2000] ;  /* 0x002000000f10783b */ /* 0x000e280000004200 */
[----:B------:R-:W1:Y:S01]  /*14030*/  LDSM.16.MT88.4 R12, [R15+0x2080] ;  /* 0x002080000f0c783b */ /* 0x000e620000004200 */
[----:B0-----:R-:W-:Y:S01]  /*14040*/  MOV R25, R16 ;  /* 0x0000001000197202 */ /* 0x001fe20000000f00 */
[----:B------:R-:W-:Y:S01]  /*14050*/  IMAD.MOV.U32 R24, RZ, RZ, R17 ;  /* 0x000000ffff187224 */ /* 0x000fe200078e0011 */
[----:B------:R-:W-:Y:S02]  /*14060*/  MOV R11, R18 ;  /* 0x00000012000b7202 */ /* 0x000fe40000000f00 */
[----:B-1----:R-:W-:Y:S01]  /*14070*/  MOV R20, R14 ;  /* 0x0000000e00147202 */ /* 0x002fe20000000f00 */
[----:B------:R-:W-:Y:S01]  /*14080*/  IMAD.MOV.U32 R18, RZ, RZ, R15 ;  /* 0x000000ffff127224 */ /* 0x000fe200078e000f */
[----:B------:R-:W-:Y:S01]  /*14090*/  MOV R17, R12 ;  /* 0x0000000c00117202 */ /* 0x000fe20000000f00 */
[----:B------:R-:W-:-:S02]  /*140a0*/  IMAD.MOV.U32 R16, RZ, RZ, R13 ;  /* 0x000000ffff107224 */ /* 0x000fc400078e000d */
[----:B------:R-:W0:Y:S01]  /*140b0*/  LDSM.16.MT88.4 R12, [R29+0x2000] ;  /* 0x002000001d0c783b */ /* 0x000e220000004200 */
[----:B------:R-:W-:-:S03]  /*140c0*/  IMAD.MOV.U32 R10, RZ, RZ, R19 ;  /* 0x000000ffff0a7224 */ /* 0x000fc600078e0013 */
[----:B------:R-:W1:Y:S04]  /*140d0*/  S2R R19, SR_TID.X ;  /* 0x0000000000137919 */ /* 0x000e680000002100 */
[----:B0-----:R-:W-:Y:S04]  /*140e0*/  STL.64 [R1+0x2270], R14 ;  /* 0x0022700e01007387 */ /* 0x001fe80000100a00 */
[----:B------:R0:W-:Y:S02]  /*140f0*/  STL.64 [R1+0x2268], R12 ;  /* 0x0022680c01007387 */ /* 0x0001e40000100a00 */
[----:B0-----:R-:W-:-:S02]  /*14100*/  MOV R12, R17 ;  /* 0x00000011000c7202 */ /* 0x001fc40000000f00 */
[----:B------:R-:W0:Y:S01]  /*14110*/  S2R R17, SR_TID.X ;  /* 0x0000000000117919 */ /* 0x000e220000002100 */
[----:B------:R-:W-:Y:S01]  /*14120*/  IMAD.MOV.U32 R15, RZ, RZ, R18 ;  /* 0x000000ffff0f7224 */ /* 0x000fe200078e0012 */
[C---:B-1----:R-:W-:Y:S02]  /*14130*/  LOP3.LUT R18, R19.reuse, 0x7, RZ, 0xc0, !PT ;  /* 0x0000000713127812 */ /* 0x042fe400078ec0ff */
[----:B------:R-:W-:-:S03]  /*14140*/  LOP3.LUT R19, R19, 0x10, RZ, 0xc0, !PT ;  /* 0x0000001013137812 */ /* 0x000fc600078ec0ff */
[----:B------:R-:W-:Y:S02]  /*14150*/  IMAD R18, R18, 0x110, RZ ;  /* 0x0000011012127824 */ /* 0x000fe400078e02ff */
[----:B------:R-:W-:Y:S02]  /*14160*/  IMAD.SHL.U32 R19, R19, 0x80, RZ ;  /* 0x0000008013137824 */ /* 0x000fe400078e00ff */
[----:B0-----:R-:W-:-:S05]  /*14170*/  IMAD.SHL.U32 R27, R17, 0x2, RZ ;  /* 0x00000002111b7824 */ /* 0x001fca00078e00ff */
[----:B------:R-:W-:-:S04]  /*14180*/  LOP3.LUT R27, R18, 0x10, R27, 0x78, !PT ;  /* 0x00000010121b7812 */ /* 0x000fc800078e781b */
[----:B------:R-:W-:Y:S02]  /*14190*/  LOP3.LUT R27, R27, R19, RZ, 0xfc, !PT ;  /* 0x000000131b1b7212 */ /* 0x000fe400078efcff */
[----:B------:R-:W-:Y:S02]  /*141a0*/  MOV R13, R16 ;  /* 0x00000010000d7202 */ /* 0x000fe40000000f00 */
[----:B------:R-:W-:Y:S01]  /*141b0*/  LOP3.LUT R27, R27, 0x60, RZ, 0x3c, !PT ;  /* 0x000000601b1b7812 */ /* 0x000fe200078e3cff */
[----:B------:R-:W0:Y:S01]  /*141c0*/  LDSM.16.MT88.4 R16, [R29+0x2080] ;  /* 0x002080001d10783b */ /* 0x000e220000004200 */
[----:B------:R-:W-:-:S03]  /*141d0*/  MOV R14, R20 ;  /* 0x00000014000e7202 */ /* 0x000fc60000000f00 */
[----:B------:R-:W1:Y:S04]  /*141e0*/  LDSM.16.MT88.4 R20, [R27+0x2000] ;  /* 0x002000001b14783b */ /* 0x000e680000004200 */
[----:B0-----:R-:W-:Y:S04]  /*141f0*/  STL.64 [R1+0x2250], R18 ;  /* 0x0022501201007387 */ /* 0x001fe80000100a00 */
[----:B------:R0:W-:Y:S04]  /*14200*/  STL.64 [R1+0x2248], R16 ;  /* 0x0022481001007387 */ /* 0x0001e80000100a00 */
[----:B-1----:R-:W-:Y:S04]  /*14210*/  STL.64 [R1+0x2230], R22 ;  /* 0x0022301601007387 */ /* 0x002fe80000100a00 */
[----:B------:R-:W-:Y:S04]  /*14220*/  STL.64 [R1+0x2228], R20 ;  /* 0x0022281401007387 */ /* 0x000fe80000100a00 */
[----:B0-----:R-:W2:Y:S04]  /*14230*/  LDL.LU R16, [R1+0x150] ;  /* 0x0001500001107983 */ /* 0x001ea80000300800 */
[----:B------:R-:W2:Y:S04]  /*14240*/  LDL.LU R17, [R1+0x154] ;  /* 0x0001540001117983 */ /* 0x000ea80000300800 */
[----:B------:R-:W3:Y:S04]  /*14250*/  LDL.LU R18, [R1+0x158] ;  /* 0x0001580001127983 */ /* 0x000ee80000300800 */
[----:B------:R-:W3:Y:S04]  /*14260*/  LDL.LU R19, [R1+0x15c] ;  /* 0x00015c0001137983 */ /* 0x000ee80000300800 */
[----:B------:R-:W-:Y:S04]  /*14270*/  STL.64 [R1+0x22a0], R14 ;  /* 0x0022a00e01007387 */ /* 0x000fe80000100a00 */
[----:B------:R-:W-:Y:S04]  /*14280*/  STL.64 [R1+0x2298], R12 ;  /* 0x0022980c01007387 */ /* 0x000fe80000100a00 */
[----:B---3--:R-:W-:Y:S04]  /*14290*/  STL.64 [R1+0x2260], R18 ;  /* 0x0022601201007387 */ /* 0x008fe80000100a00 */
[----:B--2---:R0:W-:Y:S04]  /*142a0*/  STL.64 [R1+0x2258], R16 ;  /* 0x0022581001007387 */ /* 0x0041e80000100a00 */
[----:B0-----:R-:W2:Y:S04]  /*142b0*/  LDL.LU R16, [R1+0x170] ;  /* 0x0001700001107983 */ /* 0x001ea80000300800 */
[----:B------:R-:W2:Y:S04]  /*142c0*/  LDL.LU R17, [R1+0x174] ;  /* 0x0001740001117983 */ /* 0x000ea80000300800 */
[----:B------:R-:W3:Y:S04]  /*142d0*/  LDL.LU R18, [R1+0x178] ;  /* 0x0001780001127983 */ /* 0x000ee80000300800 */
[----:B------:R-:W3:Y:S01]  /*142e0*/  LDL.LU R19, [R1+0x17c] ;  /* 0x00017c0001137983 */ /* 0x000ee20000300800 */
[----:B------:R-:W-:Y:S01]  /*142f0*/  MOV R22, R25 ;  /* 0x0000001900167202 */ /* 0x000fe20000000f00 */
[----:B------:R-:W-:Y:S01]  /*14300*/  IMAD.MOV.U32 R23, RZ, RZ, R24 ;  /* 0x000000ffff177224 */ /* 0x000fe200078e0018 */
[----:B------:R-:W-:Y:S01]  /*14310*/  MOV R14, R11 ;  /* 0x0000000b000e7202 */ /* 0x000fe20000000f00 */
[----:B------:R-:W-:Y:S01]  /*14320*/  IMAD.MOV.U32 R15, RZ, RZ, R10 ;  /* 0x000000ffff0f7224 */ /* 0x000fe200078e000a */
[----:B---3--:R-:W-:Y:S04]  /*14330*/  STL.64 [R1+0x2280], R18 ;  /* 0x0022801201007387 */ /* 0x008fe80000100a00 */
[----:B--2---:R0:W-:Y:S01]  /*14340*/  STL.64 [R1+0x2278], R16 ;  /* 0x0022781001007387 */ /* 0x0041e20000100a00 */
[----:B------:R-:W-:-:S03]  /*14350*/  MOV R12, R22 ;  /* 0x00000016000c7202 */ /* 0x000fc60000000f00 */
[----:B------:R-:W1:Y:S04]  /*14360*/  LDSM.16.MT88.4 R24, [R27+0x2080] ;  /* 0x002080001b18783b */ /* 0x000e680000004200 */
[----:B0-----:R-:W2:Y:S04]  /*14370*/  LDL.LU R16, [R1+0x70] ;  /* 0x0000700001107983 */ /* 0x001ea80000300800 */
[----:B------:R-:W2:Y:S04]  /*14380*/  LDL.LU R17, [R1+0x74] ;  /* 0x0000740001117983 */ /* 0x000ea80000300800 */
[----:B------:R-:W3:Y:S04]  /*14390*/  LDL.LU R18, [R1+0x78] ;  /* 0x0000780001127983 */ /* 0x000ee80000300800 */
[----:B------:R-:W3:Y:S01]  /*143a0*/  LDL.LU R19, [R1+0x7c] ;  /* 0x00007c0001137983 */ /* 0x000ee20000300800 */
[----:B------:R-:W-:-:S03]  /*143b0*/  IMAD.MOV.U32 R13, RZ, RZ, R23 ;  /* 0x000000ffff0d7224 */ /* 0x000fc600078e0017 */
        /* <DEDUP_REMOVED lines=9> */
[----:B------:R-:W-:-:S02]  /*14450*/  IMAD.MOV.U32 R15, RZ, RZ, R4 ;  /* 0x000000ffff0f7224 */ /* 0x000fc400078e0004 */
        /* <DEDUP_REMOVED lines=8> */
[----:B------:R-:W-:Y:S04]  /*144e0*/  STL.64 [R1+0x2300], R14 ;  /* 0x0023000e01007387 */ /* 0x000fe80000100a00 */
[----:B------:R-:W-:Y:S04]  /*144f0*/  STL.64 [R1+0x22f8], R12 ;  /* 0x0022f80c01007387 */ /* 0x000fe80000100a00 */
[----:B---3--:R-:W-:Y:S04]  /*14500*/  STL.64 [R1+0x22c0], R18 ;  /* 0x0022c01201007387 */ /* 0x008fe80000100a00 */
[----:B--2---:R0:W-:Y:S04]  /*14510*/  STL.64 [R1+0x22b8], R16 ;  /* 0x0022b81001007387 */ /* 0x0041e80000100a00 */
[----:B0-----:R-:W2:Y:S04]  /*14520*/  LDL.LU R16, [R1+0x110] ;  /* 0x0001100001107983 */ /* 0x001ea80000300800 */
[----:B------:R-:W2:Y:S04]  /*14530*/  LDL.LU R17, [R1+0x114] ;  /* 0x0001140001117983 */ /* 0x000ea80000300800 */
[----:B------:R-:W3:Y:S04]  /*14540*/  LDL.LU R18, [R1+0x118] ;  /* 0x0001180001127983 */ /* 0x000ee80000300800 */
[----:B------:R-:W3:Y:S04]  /*14550*/  LDL.LU R19, [R1+0x11c] ;  /* 0x00011c0001137983 */ /* 0x000ee80000300800 */
[----:B------:R-:W4:Y:S04]  /*14560*/  LDL.LU R12, [R1+0x30] ;  /* 0x00003000010c7983 */ /* 0x000f280000300800 */
[----:B------:R-:W4:Y:S04]  /*14570*/  LDL.LU R13, [R1+0x34] ;  /* 0x00003400010d7983 */ /* 0x000f280000300800 */
[----:B------:R-:W4:Y:S04]  /*14580*/  LDL.LU R14, [R1+0x38] ;  /* 0x00003800010e7983 */ /* 0x000f280000300800 */
[----:B------:R-:W4:Y:S04]  /*14590*/  LDL.LU R15, [R1+0x3c] ;  /* 0x00003c00010f7983 */ /* 0x000f280000300800 */
        /* <DEDUP_REMOVED lines=16> */
[----:B---3--:R-:W-:Y:S04]  /*146a0*/  STL.64 [R1+0x2310], R18 ;  /* 0x0023101201007387 */ /* 0x008fe80000100a00 */
[----:B--2---:R0:W-:Y:S04]  /*146b0*/  STL.64 [R1+0x2308], R16 ;  /* 0x0023081001007387 */ /* 0x0041e80000100a00 */
[----:B0-----:R-:W2:Y:S04]  /*146c0*/  LDL.LU R16, [R1+0x120] ;  /* 0x0001200001107983 */ /* 0x001ea80000300800 */
[----:B------:R-:W2:Y:S04]  /*146d0*/  LDL.LU R17, [R1+0x124] ;  /* 0x0001240001117983 */ /* 0x000ea80000300800 */
[----:B------:R-:W2:Y:S04]  /*146e0*/  LDL.LU R18, [R1+0x128] ;  /* 0x0001280001127983 */ /* 0x000ea80000300800 */
[----:B------:R-:W2:Y:S04]  /*146f0*/  LDL.LU R19, [R1+0x12c] ;  /* 0x00012c0001137983 */ /* 0x000ea80000300800 */
[----:B------:R-:W3:Y:S04]  /*14700*/  LDL.LU R20, [R1+0x50] ;  /* 0x0000500001147983 */ /* 0x000ee80000300800 */
[----:B------:R-:W3:Y:S04]  /*14710*/  LDL.LU R21, [R1+0x54] ;  /* 0x0000540001157983 */ /* 0x000ee80000300800 */
[----:B------:R-:W2:Y:S04]  /*14720*/  LDL.LU R22, [R1+0x58] ;  /* 0x0000580001167983 */ /* 0x000ea80000300800 */
[----:B------:R-:W2:Y:S01]  /*14730*/  LDL.LU R23, [R1+0x5c] ;  /* 0x00005c0001177983 */ /* 0x000ea20000300800 */
[C---:B----4-:R-:W-:Y:S03]  /*14740*/  HMMA.16816.F32 R4, R12.reuse, R8, R4 ;  /* 0x000000080c04723c */ /* 0x050fe60000001804 */
[----:B--2---:R-:W-:Y:S04]  /*14750*/  STL.64 [R1+0x2240], R22 ;  /* 0x0022401601007387 */ /* 0x004fe80000100a00 */
[----:B---3--:R0:W-:Y:S04]  /*14760*/  STL.64 [R1+0x2238], R20 ;  /* 0x0022381401007387 */ /* 0x0081e80000100a00 */
[----:B0-----:R-:W2:Y:S04]  /*14770*/  LDL.LU R20, [R1+0x60] ;  /* 0x0000600001147983 */ /* 0x001ea80000300800 */
[----:B------:R-:W2:Y:S04]  /*14780*/  LDL.LU R21, [R1+0x64] ;  /* 0x0000640001157983 */ /* 0x000ea80000300800 */
[----:B------:R-:W2:Y:S04]  /*14790*/  LDL.LU R22, [R1+0x68] ;  /* 0x0000680001167983 */ /* 0x000ea80000300800 */
[----:B------:R-:W2:Y:S04]  /*147a0*/  LDL.LU R23, [R1+0x6c] ;  /* 0x00006c0001177983 */ /* 0x000ea80000300800 */
[----:B-1----:R-:W-:Y:S04]  /*147b0*/  STL.64 [R1+0x2210], R26 ;  /* 0x0022101a01007387 */ /* 0x002fe80000100a00 */
[----:B------:R0:W-:Y:S04]  /*147c0*/  STL.64 [R1+0x2208], R24 ;  /* 0x0022081801007387 */ /* 0x0001e80000100a00 */
[----:B0-----:R-:W3:Y:S04]  /*147d0*/  LDL.LU R24, [R1+0x160] ;  /* 0x0001600001187983 */ /* 0x001ee80000300800 */
[----:B------:R-:W3:Y:S04]  /*147e0*/  LDL.LU R25, [R1+0x164] ;  /* 0x0001640001197983 */ /* 0x000ee80000300800 */
[----:B------:R-:W4:Y:S04]  /*147f0*/  LDL.LU R26, [R1+0x168] ;  /* 0x00016800011a7983 */ /* 0x000f280000300800 */
[----:B------:R-:W4:Y:S04]  /*14800*/  LDL.LU R27, [R1+0x16c] ;  /* 0x00016c00011b7983 */ /* 0x000f280000300800 */
[----:B----4-:R-:W-:Y:S04]  /*14810*/  STL.64 [R1+0x2220], R26 ;  /* 0x0022201a01007387 */ /* 0x010fe80000100a00 */
[----:B---3--:R0:W-:Y:S04]  /*14820*/  STL.64 [R1+0x2218], R24 ;  /* 0x0022181801007387 */ /* 0x0081e80000100a00 */
[----:B0-----:R-:W3:Y:S04]  /*14830*/  LDL.LU R24, [R1+0x180] ;  /* 0x0001800001187983 */ /* 0x001ee80000300800 */
[----:B------:R-:W3:Y:S04]  /*14840*/  LDL.LU R25, [R1+0x184] ;  /* 0x0001840001197983 */ /* 0x000ee80000300800 */
[----:B------:R-:W3:Y:S04]  /*14850*/  LDL.LU R26, [R1+0x188] ;  /* 0x00018800011a7983 */ /* 0x000ee80000300800 */
[----:B------:R-:W3:Y:S04]  /*14860*/  LDL.LU R27, [R1+0x18c] ;  /* 0x00018c00011b7983 */ /* 0x000ee80000300800 */
[----:B------:R-:W-:Y:S04]  /*14870*/  STL.64 [R1+0x140], R4 ;  /* 0x0001400401007387 */ /* 0x000fe80000100a00 */
[----:B------:R0:W-:Y:S04]  /*14880*/  STL.64 [R1+0x148], R6 ;  /* 0x0001480601007387 */ /* 0x0001e80000100a00 */
[----:B0-----:R-:W4:Y:S04]  /*14890*/  LDL.LU.64 R6, [R1+0x2320] ;  /* 0x0023200001067983 */ /* 0x001f280000300a00 */
        /* <DEDUP_REMOVED lines=74> */
[----:B------:R0:W-:Y:S01]  /*14d40*/  STL.64 [R1+0xa0], R20 ;  /* 0x0000a01401007387 */ /* 0x0001e20000100a00 */
[----:B------:R-:W-:Y:S01]  /*14d50*/  MOV R10, R22 ;  /* 0x00000016000a7202 */ /* 0x000fe20000000f00 */
[----:B------:R-:W-:Y:S02]  /*14d60*/  IMAD.MOV.U32 R11, RZ, RZ, R23 ;  /* 0x000000ffff0b7224 */ /* 0x000fe400078e0017 */
[----:B------:R-:W2:Y:S04]  /*14d70*/  LDL.LU.64 R22, [R1+0x2240] ;  /* 0x0022400001167983 */ /* 0x000ea80000300a00 */
[----:B0-----:R-:W2:Y:S04]  /*14d80*/  LDL.LU.64 R20, [R1+0x2238] ;  /* 0x0022380001147983 */ /* 0x001ea80000300a00 */
[----:B------:R-:W-:Y:S04]  /*14d90*/  STL [R1+0x21ec], R11 ;  /* 0x0021ec0b01007387 */ /* 0x000fe80000100800 */
[----:B------:R-:W-:Y:S01]  /*14da0*/  STL [R1+0x21e8], R10 ;  /* 0x0021e80a01007387 */ /* 0x000fe20000100800 */
[----:B--2---:R-:W-:Y:S03]  /*14db0*/  HMMA.16816.F32 R16, R16, R4, R20 ;  /* 0x000000041010723c */ /* 0x004fe60000001814 */
[----:B------:R-:W3:Y:S04]  /*14dc0*/  LDL.LU.64 R22, [R1+0x2230] ;  /* 0x0022300001167983 */ /* 0x000ee80000300a00 */
[----:B------:R-:W3:Y:S11]  /*14dd0*/  LDL.LU.64 R20, [R1+0x2228] ;  /* 0x0022280001147983 */ /* 0x000ef60000300a00 */
[----:B------:R-:W-:Y:S05]  /*14de0*/  @!UPT UIADD3 URZ, URZ, URZ, URZ ;  /* 0x0000003f3f3ff290 */ /* 0x000fea000fffe03f */
[----:B------:R-:W-:Y:S04]  /*14df0*/  STL.64 [R1+0x70], R16 ;  /* 0x0000701001007387 */ /* 0x000fe80000100a00 */
[----:B------:R-:W-:Y:S01]  /*14e00*/  STL.64 [R1+0x78], R18 ;  /* 0x0000781201007387 */ /* 0x000fe20000100a00 */
[C---:B---3--:R-:W-:Y:S11]  /*14e10*/  HMMA.16816.F32 R24, R20.reuse, R8, R24 ;  /* 0x000000081418723c */ /* 0x048ff60000001818 */
        /* <DEDUP_REMOVED lines=8> */
[----:B------:R-:W2:Y:S01]  /*14ea0*/  LDL.LU.64 R24, [R1+0x2208] ;  /* 0x0022080001187983 */ /* 0x000ea20000300a00 */
[----:B------:R-:W-:Y:S01]  /*14eb0*/  MOV R16, R28 ;  /* 0x0000001c00107202 */ /* 0x000fe20000000f00 */
[----:B------:R-:W-:Y:S01]  /*14ec0*/  IMAD.MOV.U32 R17, RZ, RZ, R3 ;  /* 0x000000ffff117224 */ /* 0x000fe200078e0003 */
[----:B------:R-:W-:Y:S01]  /*14ed0*/  MOV R18, R2 ;  /* 0x0000000200127202 */ /* 0x000fe20000000f00 */
[----:B------:R-:W-:-:S02]  /*14ee0*/  IMAD.MOV.U32 R19, RZ, RZ, R0 ;  /* 0x000000ffff137224 */ /* 0x000fc400078e0000 */
[----:B------:R-:W0:Y:S11]  /*14ef0*/  S2R R0, SR_TID.X ;  /* 0x0000000000007919 */ /* 0x000e360000002100 */
[----:B------:R-:W-:Y:S04]  /*14f00*/  STL.64 [R1+0x60], R20 ;  /* 0x0000601401007387 */ /* 0x000fe80000100a00 */
[----:B------:R-:W-:Y:S01]  /*14f10*/  STL.64 [R1+0x68], R22 ;  /* 0x0000681601007387 */ /* 0x000fe20000100a00 */
[----:B0-----:R-:W-:-:S02]  /*14f20*/  LOP3.LUT R28, R0, 0x7, RZ, 0xc0, !PT ;  /* 0x00000007001c7812 */ /* 0x001fc400078ec0ff */
[----:B------:R-:W-:Y:S01]  /*14f30*/  LOP3.LUT R0, R0, 0x10, RZ, 0xc0, !PT ;  /* 0x0000001000007812 */ /* 0x000fe200078ec0ff */
[C---:B--2---:R-:W-:Y:S08]  /*14f40*/  HMMA.16816.F32 R12, R24.reuse, R8, R12 ;  /* 0x00000008180c723c */ /* 0x044ff0000000180c */
[----:B------:R-:W-:Y:S11]  /*14f50*/  HMMA.16816.F32 R16, R24, R4, R16 ;  /* 0x000000041810723c */ /* 0x000ff60000001810 */
[----:B------:R-:W-:Y:S05]  /*14f60*/  @!UPT UIADD3 URZ, URZ, URZ, URZ ;  /* 0x0000003f3f3ff290 */ /* 0x000fea000fffe03f */
[----:B------:R-:W-:Y:S01]  /*14f70*/  IMAD.MOV.U32 R2, RZ, RZ, R15 ;  /* 0x000000ffff027224 */ /* 0x000fe200078e000f */
[----:B------:R-:W-:Y:S01]  /*14f80*/  MOV R3, R14 ;  /* 0x0000000e00037202 */ /* 0x000fe20000000f00 */
[----:B------:R-:W-:Y:S01]  /*14f90*/  IMAD.MOV.U32 R8, RZ, RZ, R13 ;  /* 0x000000ffff087224 */ /* 0x000fe200078e000d */
[----:B------:R-:W-:Y:S01]  /*14fa0*/  MOV R9, R12 ;  /* 0x0000000c00097202 */ /* 0x000fe20000000f00 */
[----:B------:R-:W-:Y:S01]  /*14fb0*/  IMAD R12, R28, 0x110, RZ ;  /* 0x000001101c0c7824 */ /* 0x000fe200078e02ff */
[----:B------:R-:W-:Y:S01]  /*14fc0*/  SHF.L.U32 R13, R0, 0x7, RZ ;  /* 0x00000007000d7819 */ /* 0x000fe200000006ff */
[----:B------:R-:W-:Y:S02]  /*14fd0*/  STL [R1+0x21fc], R2 ;  /* 0x0021fc0201007387 */ /* 0x000fe40000100800 */
[----:B------:R-:W-:Y:S02]  /*14fe0*/  MOV R0, R19 ;  /* 0x0000001300007202 */ /* 0x000fe40000000f00 */
[----:B------:R-:W-:Y:S01]  /*14ff0*/  STL [R1+0x21f8], R3 ;  /* 0x0021f80301007387 */ /* 0x000fe20000100800 */
[----:B------:R-:W-:-:S03]  /*15000*/  MOV R28, R17 ;  /* 0x00000011001c7202 */ /* 0x000fc60000000f00 */
[----:B------:R-:W-:Y:S04]  /*15010*/  STL [R1+0x21f4], R8 ;  /* 0x0021f40801007387 */ /* 0x000fe80000100800 */
[----:B------:R-:W-:Y:S04]  /*15020*/  STL [R1+0x21f0], R9 ;  /* 0x0021f00901007387 */ /* 0x000fe80000100800 */
[----:B------:R-:W-:Y:S04]  /*15030*/  STL [R1+0x40], R16 ;  /* 0x0000401001007387 */ /* 0x000fe80000100800 */
[----:B------:R-:W-:Y:S04]  /*15040*/  STL [R1+0x2204], R0 ;  /* 0x0022040001007387 */ /* 0x000fe80000100800 */
[----:B------:R-:W-:Y:S04]  /*15050*/  STL [R1+0x2200], R28 ;  /* 0x0022001c01007387 */ /* 0x000fe80000100800 */
[----:B------:R-:W2:Y:S04]  /*15060*/  LDL R5, [R1+0x710] ;  /* 0x0007100001057983 */ /* 0x000ea80000100800 */
[----:B------:R-:W0:Y:S02]  /*15070*/  S2R R15, SR_TID.X ;  /* 0x00000000000f7919 */ /* 0x000e240000002100 */
[----:B0-----:R-:W-:-:S05]  /*15080*/  IMAD.SHL.U32 R14, R15, 0x2, RZ ;  /* 0x000000020f0e7824 */ /* 0x001fca00078e00ff */
[----:B------:R-:W-:-:S04]  /*15090*/  LOP3.LUT R14, R12, 0x10, R14, 0x78, !PT ;  /* 0x000000100c0e7812 */ /* 0x000fc800078e780e */
[----:B------:R-:W-:-:S05]  /*150a0*/  LOP3.LUT R14, R14, R13, RZ, 0xfc, !PT ;  /* 0x0000000d0e0e7212 */ /* 0x000fca00078efcff */
[----:B------:R-:W0:Y:S01]  /*150b0*/  LDSM.16.MT88.4 R8, [R14+0x3000] ;  /* 0x003000000e08783b */ /* 0x000e220000004200 */
[----:B------:R-:W-:-:S05]  /*150c0*/  IMAD.SHL.U32 R15, R15, 0x2, RZ ;  /* 0x000000020f0f7824 */ /* 0x000fca00078e00ff */
[----:B------:R-:W-:-:S04]  /*150d0*/  LOP3.LUT R15, R12, 0x10, R15, 0x78, !PT ;  /* 0x000000100c0f7812 */ /* 0x000fc800078e780f */
[----:B------:R-:W-:-:S04]  /*150e0*/  LOP3.LUT R15, R15, R13, RZ, 0xfc, !PT ;  /* 0x0000000d0f0f7212 */ /* 0x000fc800078efcff */
[----:B------:R-:W-:Y:S01]  /*150f0*/  LOP3.LUT R15, R15, 0x20, RZ, 0x3c, !PT ;  /* 0x000000200f0f7812 */ /* 0x000fe200078e3cff */
[----:B------:R-:W-:-:S04]  /*15100*/  IMAD.MOV.U32 R4, RZ, RZ, R18 ;  /* 0x000000ffff047224 */ /* 0x000fc800078e0012 */
[----:B------:R-:W-:Y:S01]  /*15110*/  LDSM.16.MT88.4 R16, [R15+0x3000] ;  /* 0x003000000f10783b */ /* 0x000fe20000004200 */
[----:B0-----:R-:W-:Y:S01]  /*15120*/  IMAD.MOV.U32 R23, RZ, RZ, R8 ;  /* 0x000000ffff177224 */ /* 0x001fe200078e0008 */
[----:B------:R-:W-:Y:S01]  /*15130*/  MOV R22, R9 ;  /* 0x0000000900167202 */ /* 0x000fe20000000f00 */
[----:B------:R-:W-:Y:S01]  /*15140*/  IMAD.MOV.U32 R21, RZ, RZ, R10 ;  /* 0x000000ffff157224 */ /* 0x000fe200078e000a */
[----:B------:R-:W-:Y:S02]  /*15150*/  MOV R20, R11 ;  /* 0x0000000b00147202 */ /* 0x000fe40000000f00 */
[----:B------:R-:W0:Y:S04]  /*15160*/  LDSM.16.MT88.4 R8, [R14+0x3080] ;  /* 0x003080000e08783b */ /* 0x000e280000004200 */
[----:B------:R-:W1:Y:S01]  /*15170*/  LDSM.16.MT88.4 R12, [R15+0x3080] ;  /* 0x003080000f0c783b */ /* 0x000e620000004200 */
[----:B0-----:R-:W-:Y:S01]  /*15180*/  MOV R27, R8 ;  /* 0x00000008001b7202 */ /* 0x001fe20000000f00 */
[----:B------:R-:W-:Y:S01]  /*15190*/  IMAD.MOV.U32 R26, RZ, RZ, R9 ;  /* 0x000000ffff1a7224 */ /* 0x000fe200078e0009 */
[----:B------:R-:W-:Y:S01]  /*151a0*/  MOV R25, R10 ;  /* 0x0000000a00197202 */ /* 0x000fe20000000f00 */
[----:B------:R-:W-:Y:S01]  /*151b0*/  IMAD.MOV.U32 R24, RZ, RZ, R11 ;  /* 0x000000ffff187224 */ /* 0x000fe200078e000b */
[----:B-1----:R-:W-:Y:S01]  /*151c0*/  MOV R0, R12 ;  /* 0x0000000c00007202 */ /* 0x002fe20000000f00 */
[----:B------:R-:W-:Y:S01]  /*151d0*/  IMAD.MOV.U32 R28, RZ, RZ, R13 ;  /* 0x000000ffff1c7224 */ /* 0x000fe200078e000d */
[----:B------:R-:W-:Y:S01]  /*151e0*/  MOV R2, R14 ;  /* 0x0000000e00027202 */ /* 0x000fe20000000f00 */
[----:B------:R-:W-:Y:S01]  /*151f0*/  IMAD.MOV.U32 R3, RZ, RZ, R15 ;  /* 0x000000ffff037224 */ /* 0x000fe200078e000f */
[----:B------:R-:W-:Y:S01]  /*15200*/  MOV R8, R16 ;  /* 0x0000001000087202 */ /* 0x000fe20000000f00 */
[----:B------:R-:W0:Y:S01]  /*15210*/  LDSM.16.MT88.4 R12, [R29+0x3000] ;  /* 0x003000001d0c783b */ /* 0x000e220000004200 */
[----:B------:R-:W-:Y:S01]  /*15220*/  IMAD.MOV.U32 R9, RZ, RZ, R17 ;  /* 0x000000ffff097224 */ /* 0x000fe200078e0011 */
[----:B------:R-:W-:Y:S01]  /*15230*/  MOV R11, R18 ;  /* 0x00000012000b7202 */ /* 0x000fe20000000f00 */
[----:B------:R-:W-:-:S02]  /*15240*/  IMAD.MOV.U32 R10, RZ, RZ, R19 ;  /* 0x000000ffff0a7224 */ /* 0x000fc400078e0013 */
[----:B------:R-:W1:Y:S04]  /*15250*/  LDSM.16.MT88.4 R16, [R29+0x3080] ;  /* 0x003080001d10783b */ /* 0x000e680000004200 */
[----:B----4-:R-:W-:Y:S04]  /*15260*/  STL.64 [R1+0x21d8], R6 ;  /* 0x0021d80601007387 */ /* 0x010fe80000100a00 */
[----:B--2---:R-:W-:Y:S04]  /*15270*/  STL.64 [R1+0x21d0], R4 ;  /* 0x0021d00401007387 */ /* 0x004fe80000100a00 */
[----:B0-----:R-:W-:Y:S04]  /*15280*/  STL.64 [R1+0x2128], R14 ;  /* 0x0021280e01007387 */ /* 0x001fe80000100a00 */
[----:B------:R-:W-:Y:S04]  /*15290*/  STL.64 [R1+0x2120], R12 ;  /* 0x0021200c01007387 */ /* 0x000fe80000100a00 */
[----:B-1----:R-:W-:Y:S04]  /*152a0*/  STL.64 [R1+0x2108], R18 ;  /* 0x0021081201007387 */ /* 0x002fe80000100a00 */
[----:B------:R0:W-:Y:S04]  /*152b0*/  STL.64 [R1+0x2100], R16 ;  /* 0x0021001001007387 */ /* 0x0001e80000100a00 */
[----:B0-----:R-:W2:Y:S04]  /*152c0*/  LDL.LU R16, [R1+0xb0] ;  /* 0x0000b00001107983 */ /* 0x001ea80000300800 */
[----:B------:R-:W2:Y:S04]  /*152d0*/  LDL.LU R17, [R1+0xb4] ;  /* 0x0000b40001117983 */ /* 0x000ea80000300800 */
[----:B------:R-:W3:Y:S04]  /*152e0*/  LDL.LU R18, [R1+0xb8] ;  /* 0x0000b80001127983 */ /* 0x000ee80000300800 */
[----:B------:R-:W3:Y:S01]  /*152f0*/  LDL.LU R19, [R1+0xbc] ;  /* 0x0000bc0001137983 */ /* 0x000ee20000300800 */
[----:B------:R-:W-:Y:S01]  /*15300*/  MOV R12, R0 ;  /* 0x00000000000c7202 */ /* 0x000fe20000000f00 */
[----:B------:R-:W-:Y:S01]  /*15310*/  IMAD.MOV.U32 R15, RZ, RZ, R3 ;  /* 0x000000ffff0f7224 */ /* 0x000fe200078e0003 */
[----:B------:R-:W-:Y:S01]  /*15320*/  MOV R14, R2 ;  /* 0x00000002000e7202 */ /* 0x000fe20000000f00 */
[----:B------:R-:W4:Y:S01]  /*15330*/  LDL.LU R0, [R1+0x2204] ;  /* 0x0022040001007983 */ /* 0x000f220000300800 */
[----:B------:R-:W-:-:S03]  /*15340*/  IMAD.MOV.U32 R13, RZ, RZ, R28 ;  /* 0x000000ffff0d7224 */ /* 0x000fc600078e001c */
[----:B------:R-:W4:Y:S04]  /*15350*/  LDL.LU R28, [R1+0x2200] ;  /* 0x00220000011c7983 */ /* 0x000f280000300800 */
[----:B------:R-:W4:Y:S04]  /*15360*/  LDL.LU R2, [R1+0x21fc] ;  /* 0x0021fc0001027983 */ /* 0x000f280000300800 */
[----:B------:R-:W4:Y:S04]  /*15370*/  LDL.LU R3, [R1+0x21f8] ;  /* 0x0021f80001037983 */ /* 0x000f280000300800 */
        /* <DEDUP_REMOVED lines=18> */
[----:B------:R-:W2:Y:S04]  /*154a0*/  LDL.LU R8, [R1+0x21f4] ;  /* 0x0021f40001087983 */ /* 0x000ea80000300800 */
        /* <DEDUP_REMOVED lines=35> */
[----:B------:R-:W2:Y:S04]  /*156e0*/  LDL.LU R4, [R1+0x140] ;  /* 0x0001400001047983 */ /* 0x000ea80000300800 */
[----:B------:R-:W4:Y:S04]  /*156f0*/  LDL.LU R5, [R1+0x144] ;  /* 0x0001440001057983 */ /* 0x000f280000300800 */
[----:B------:R-:W4:Y:S04]  /*15700*/  LDL.LU R6, [R1+0x148] ;  /* 0x0001480001067983 */ /* 0x000f280000300800 */
[----:B------:R-:W4:Y:S01]  /*15710*/  LDL.LU R7, [R1+0x14c] ;  /* 0x00014c0001077983 */ /* 0x000f220000300800 */
[----:B------:R-:W-:-:S03]  /*15720*/  MOV R12, R23 ;  /* 0x00000017000c7202 */ /* 0x000fc60000000f00 */
[----:B------:R-:W0:Y:S01]  /*15730*/  S2R R23, SR_TID.X ;  /* 0x0000000000177919 */ /* 0x000e220000002100 */
[----:B------:R-:W-:-:S03]  /*15740*/  MOV R14, R21 ;  /* 0x00000015000e7202 */ /* 0x000fc60000000f00 */
[----:B------:R-:W1:Y:S01]  /*15750*/  S2R R21, SR_TID.X ;  /* 0x0000000000157919 */ /* 0x000e620000002100 */
[----:B------:R-:W-:Y:S01]  /*15760*/  IMAD.MOV.U32 R13, RZ, RZ, R22 ;  /* 0x000000ffff0d7224 */ /* 0x000fe200078e0016 */
[C---:B0-----:R-:W-:Y:S02]  /*15770*/  LOP3.LUT R22, R23.reuse, 0x7, RZ, 0xc0, !PT ;  /* 0x0000000717167812 */ /* 0x041fe400078ec0ff */
[----:B------:R-:W-:Y:S01]  /*15780*/  LOP3.LUT R23, R23, 0x10, RZ, 0xc0, !PT ;  /* 0x0000001017177812 */ /* 0x000fe200078ec0ff */
[----:B---3--:R-:W-:Y:S04]  /*15790*/  STL.64 [R1+0x21a8], R18 ;  /* 0x0021a81201007387 */ /* 0x008fe80000100a00 */
[----:B--2---:R0:W-:Y:S04]  /*157a0*/  STL.64 [R1+0x21a0], R16 ;  /* 0x0021a01001007387 */ /* 0x0041e80000100a00 */
[----:B0-----:R-:W2:Y:S04]  /*157b0*/  LDL.LU R16, [R1+0x120] ;  /* 0x0001200001107983 */ /* 0x001ea80000300800 */
[----:B------:R-:W2:Y:S04]  /*157c0*/  LDL.LU R17, [R1+0x124] ;  /* 0x0001240001117983 */ /* 0x000ea80000300800 */
[----:B------:R-:W3:Y:S04]  /*157d0*/  LDL.LU R18, [R1+0x128] ;  /* 0x0001280001127983 */ /* 0x000ee80000300800 */
[----:B------:R-:W3:Y:S01]  /*157e0*/  LDL.LU R19, [R1+0x12c] ;  /* 0x00012c0001137983 */ /* 0x000ee20000300800 */
[----:B------:R-:W-:-:S02]  /*157f0*/  IMAD R22, R22, 0x110, RZ ;  /* 0x0000011016167824 */ /* 0x000fc400078e02ff */
[----:B-1----:R-:W-:Y:S01]  /*15800*/  IMAD.SHL.U32 R27, R21, 0x2, RZ ;  /* 0x00000002151b7824 */ /* 0x002fe200078e00ff */
[----:B------:R-:W-:-:S04]  /*15810*/  SHF.L.U32 R23, R23, 0x7, RZ ;  /* 0x0000000717177819 */ /* 0x000fc800000006ff */
[----:B------:R-:W-:-:S04]  /*15820*/  LOP3.LUT R27, R22, 0x10, R27, 0x78, !PT ;  /* 0x00000010161b7812 */ /* 0x000fc800078e781b */
[----:B------:R-:W-:-:S04]  /*15830*/  LOP3.LUT R27, R27, R23, RZ, 0xfc, !PT ;  /* 0x000000171b1b7212 */ /* 0x000fc800078efcff */
[----:B------:R-:W-:Y:S01]  /*15840*/  LOP3.LUT R27, R27, 0x60, RZ, 0x3c, !PT ;  /* 0x000000601b1b7812 */ /* 0x000fe200078e3cff */
[----:B------:R-:W-:-:S04]  /*15850*/  IMAD.MOV.U32 R15, RZ, RZ, R20 ;  /* 0x000000ffff0f7224 */ /* 0x000fc800078e0014 */
[----:B------:R-:W0:Y:S04]  /*15860*/  LDSM.16.MT88.4 R20, [R27+0x3000] ;  /* 0x003000001b14783b */ /* 0x000e280000004200 */
[----:B------:R-:W1:Y:S04]  /*15870*/  LDSM.16.MT88.4 R24, [R27+0x3080] ;  /* 0x003080001b18783b */ /* 0x000e680000004200 */
[----:B---3--:R-:W-:Y:S04]  /*15880*/  STL.64 [R1+0x21c8], R18 ;  /* 0x0021c81201007387 */ /* 0x008fe80000100a00 */
[----:B--2---:R2:W-:Y:S04]  /*15890*/  STL.64 [R1+0x21c0], R16 ;  /* 0x0021c01001007387 */ /* 0x0045e80000100a00 */
[----:B--2---:R-:W2:Y:S04]  /*158a0*/  LDL.LU R16, [R1+0x130] ;  /* 0x0001300001107983 */ /* 0x004ea80000300800 */
[----:B------:R-:W2:Y:S04]  /*158b0*/  LDL.LU R17, [R1+0x134] ;  /* 0x0001340001117983 */ /* 0x000ea80000300800 */
[----:B------:R-:W2:Y:S04]  /*158c0*/  LDL.LU R18, [R1+0x138] ;  /* 0x0001380001127983 */ /* 0x000ea80000300800 */
[----:B------:R-:W2:Y:S04]  /*158d0*/  LDL.LU R19, [R1+0x13c] ;  /* 0x00013c0001137983 */ /* 0x000ea80000300800 */
[----:B0-----:R-:W-:Y:S04]  /*158e0*/  STL.64 [R1+0x20e8], R22 ;  /* 0x0020e81601007387 */ /* 0x001fe80000100a00 */
[----:B------:R0:W-:Y:S04]  /*158f0*/  STL.64 [R1+0x20e0], R20 ;  /* 0x0020e01401007387 */ /* 0x0001e80000100a00 */
[----:B0-----:R-:W3:Y:S04]  /*15900*/  LDL.LU R20, [R1+0x70] ;  /* 0x0000700001147983 */ /* 0x001ee80000300800 */
[----:B------:R-:W3:Y:S04]  /*15910*/  LDL.LU R21, [R1+0x74] ;  /* 0x0000740001157983 */ /* 0x000ee80000300800 */
[----:B------:R-:W2:Y:S04]  /*15920*/  LDL.LU R22, [R1+0x78] ;  /* 0x0000780001167983 */ /* 0x000ea80000300800 */
[----:B------:R-:W2:Y:S04]  /*15930*/  LDL.LU R23, [R1+0x7c] ;  /* 0x00007c0001177983 */ /* 0x000ea80000300800 */
[----:B--2---:R4:W-:Y:S04]  /*15940*/  STL.64 [R1+0x20f8], R22 ;  /* 0x0020f81601007387 */ /* 0x0049e80000100a00 */
[----:B---3--:R0:W-:Y:S01]  /*15950*/  STL.64 [R1+0x20f0], R20 ;  /* 0x0020f01401007387 */ /* 0x0081e20000100a00 */
[----:B----4-:R-:W-:Y:S01]  /*15960*/  MOV R22, R10 ;  /* 0x0000000a00167202 */ /* 0x010fe20000000f00 */
[----:B------:R-:W-:-:S02]  /*15970*/  IMAD.MOV.U32 R23, RZ, RZ, R11 ;  /* 0x000000ffff177224 */ /* 0x000fc400078e000b */
[----:B0-----:R-:W2:Y:S04]  /*15980*/  LDL.LU R20, [R1+0xa0] ;  /* 0x0000a00001147983 */ /* 0x001ea80000300800 */
[----:B------:R-:W2:Y:S04]  /*15990*/  LDL.LU R21, [R1+0xa4] ;  /* 0x0000a40001157983 */ /* 0x000ea80000300800 */
[----:B------:R-:W3:Y:S04]  /*159a0*/  LDL.LU R10, [R1+0x21e4] ;  /* 0x0021e400010a7983 */ /* 0x000ee80000300800 */
[----:B------:R-:W3:Y:S04]  /*159b0*/  LDL.LU R11, [R1+0x21e0] ;  /* 0x0021e000010b7983 */ /* 0x000ee80000300800 */
[----:B-1----:R-:W-:Y:S04]  /*159c0*/  STL.64 [R1+0x20d8], R26 ;  /* 0x0020d81a01007387 */ /* 0x002fe80000100a00 */
[----:B------:R0:W-:Y:S04]  /*159d0*/  STL.64 [R1+0x20d0], R24 ;  /* 0x0020d01801007387 */ /* 0x0001e80000100a00 */
[----:B0-----:R-:W4:Y:S04]  /*159e0*/  LDL.LU R24, [R1+0x80] ;  /* 0x0000800001187983 */ /* 0x001f280000300800 */
[----:B------:R-:W4:Y:S04]  /*159f0*/  LDL.LU R25, [R1+0x84] ;  /* 0x0000840001197983 */ /* 0x000f280000300800 */
[----:B------:R-:W4:Y:S04]  /*15a00*/  LDL.LU R26, [R1+0x88] ;  /* 0x00008800011a7983 */ /* 0x000f280000300800 */
[----:B------:R-:W4:Y:S01]  /*15a10*/  LDL.LU R27, [R1+0x8c] ;  /* 0x00008c00011b7983 */ /* 0x000f220000300800 */
[C---:B---3--:R-:W-:Y:S11]  /*15a20*/  HMMA.16816.F32 R4, R12.reuse, R10, R4 ;  /* 0x0000000a0c04723c */ /* 0x048ff60000001804 */
[----:B------:R-:W-:Y:S11]  /*15a30*/  @!UPT UIADD3 URZ, URZ, URZ, URZ ;  /* 0x0000003f3f3ff290 */ /* 0x000ff6000fffe03f */
[----:B------:R-:W-:Y:S01]  /*15a40*/  @!UPT UIADD3 URZ, URZ, URZ, URZ ;  /* 0x0000003f3f3ff290 */ /* 0x000fe2000fffe03f */
[----:B------:R-:W-:Y:S04]  /*15a50*/  STL.64 [R1+0x160], R4 ;  /* 0x0001600401007387 */ /* 0x000fe80000100a00 */
[----:B------:R0:W-:Y:S04]  /*15a60*/  STL.64 [R1+0x168], R6 ;  /* 0x0001680601007387 */ /* 0x0001e80000100a00 */
[----:B0-----:R-:W3:Y:S04]  /*15a70*/  LDL.LU.64 R6, [R1+0x21d8] ;  /* 0x0021d80001067983 */ /* 0x001ee80000300a00 */
[----:B------:R-:W2:Y:S01]  /*15a80*/  LDL.LU.64 R4, [R1+0x21d0] ;  /* 0x0021d00001047983 */ /* 0x000ea20000300a00 */
[----:B---3--:R-:W-:Y:S03]  /*15a90*/  HMMA.16816.F32 R12, R12, R6, R16 ;  /* 0x000000060c0c723c */ /* 0x008fe60000001810 */
[----:B------:R-:W3:Y:S04]  /*15aa0*/  LDL.LU.64 R18, [R1+0x21c8] ;  /* 0x0021c80001127983 */ /* 0x000ee80000300a00 */
[----:B------:R-:W3:Y:S11]  /*15ab0*/  LDL.LU.64 R16, [R1+0x21c0] ;  /* 0x0021c00001107983 */ /* 0x000ef60000300a00 */
[----:B------:R-:W-:Y:S05]  /*15ac0*/  @!UPT UIADD3 URZ, URZ, URZ, URZ ;  /* 0x0000003f3f3ff290 */ /* 0x000fea000fffe03f */
[----:B------:R-:W-:Y:S04]  /*15ad0*/  STL.64 [R1+0x140], R12 ;  /* 0x0001400c01007387 */ /* 0x000fe80000100a00 */
[----:B------:R0:W-:Y:S04]  /*15ae0*/  STL.64 [R1+0x148], R14 ;  /* 0x0001480e01007387 */ /* 0x0001e80000100a00 */
[----:B0-----:R-:W3:Y:S04]  /*15af0*/  LDL.LU.64 R14, [R1+0x21b8] ;  /* 0x0021b800010e7983 */ /* 0x001ee80000300a00 */
[----:B------:R-:W3:Y:S02]  /*15b00*/  LDL.LU.64 R12, [R1+0x21b0] ;  /* 0x0021b000010c7983 */ /* 0x000ee40000300a00 */
[C---:B---3--:R-:W-:Y:S11]  /*15b10*/  HMMA.16816.F32 R16, R12.reuse, R10, R16 ;  /* 0x0000000a0c10723c */ /* 0x048ff60000001810 */
[----:B------:R-:W-:Y:S11]  /*15b20*/  @!UPT UIADD3 URZ, URZ, URZ, URZ ;  /* 0x0000003f3f3ff290 */ /* 0x000ff6000fffe03f */
[----:B------:R-:W-:Y:S01]  /*15b30*/  @!UPT UIADD3 URZ, URZ, URZ, URZ ;  /* 0x0000003f3f3ff290 */ /* 0x000fe2000fffe03f */
[----:B------:R-:W-:Y:S04]  /*15b40*/  STL.64 [R1+0x130], R16 ;  /* 0x0001301001007387 */ /* 0x000fe80000100a00 */
[----:B------:R0:W-:Y:S04]  /*15b50*/  STL.64 [R1+0x138], R18 ;  /* 0x0001381201007387 */ /* 0x0001e80000100a00 */
[----:B0-----:R-:W3:Y:S04]  /*15b60*/  LDL.LU.64 R18, [R1+0x21a8] ;  /* 0x0021a80001127983 */ /* 0x001ee80000300a00 */
[----:B------:R-:W3:Y:S02]  /*15b70*/  LDL.LU.64 R16, [R1+0x21a0] ;  /* 0x0021a00001107983 */ /* 0x000ee40000300a00 */
[----:B---3--:R-:W-:Y:S02]  /*15b80*/  HMMA.16816.F32 R12, R12, R6, R16 ;  /* 0x000000060c0c723c */ /* 0x008fe40000001810 */
[----:B------:R-:W3:Y:S04]  /*15b90*/  LDL.LU.64 R18, [R1+0x2198] ;  /* 0x0021980001127983 */ /* 0x000ee80000300a00 */
[----:B------:R-:W3:Y:S11]  /*15ba0*/  LDL.LU.64 R16, [R1+0x2190] ;  /* 0x0021900001107983 */ /* 0x000ef60000300a00 */
[----:B------:R-:W-:Y:S06]  /*15bb0*/  @!UPT UIADD3 URZ, URZ, URZ, URZ ;  /* 0x0000003f3f3ff290 */ /* 0x000fec000fffe03f */
        /* <DEDUP_REMOVED lines=59> */
[----:B------:R-:W4:Y:S04]  /*15f70*/  LDL.LU.64 R22, [R1+0x20e8] ;  /* 0x0020e80001167983 */ /* 0x000f280000300a00 */
[----:B------:R-:W4:Y:S11]  /*15f80*/  LDL.LU.64 R20, [R1+0x20e0] ;  /* 0x0020e00001147983 */ /* 0x000f360000300a00 */
[----:B------:R-:W-:Y:S06]  /*15f90*/  @!UPT UIADD3 URZ, URZ, URZ, URZ ;  /* 0x0000003f3f3ff290 */ /* 0x000fec000fffe03f */
[----:B------:R0:W-:Y:S04]  /*15fa0*/  STL.64 [R1+0x70], R16 ;  /* 0x0000701001007387 */ /* 0x0001e80000100a00 */
[----:B------:R-:W-:Y:S04]  /*15fb0*/  STL.64 [R1+0x78], R18 ;  /* 0x0000781201007387 */ /* 0x000fe80000100a00 */
[----:B0-----:R-:W2:Y:S01]  /*15fc0*/  LDL.LU R16, [R1+0x40] ;  /* 0x0000400001107983 */ /* 0x001ea20000300800 */
[C---:B----4-:R-:W-:Y:S11]  /*15fd0*/  HMMA.16816.F32 R24, R20.reuse, R10, R24 ;  /* 0x0000000a1418723c */ /* 0x050ff60000001818 */
[----:B------:R-:W-:Y:S11]  /*15fe0*/  @!UPT UIADD3 URZ, URZ, URZ, URZ ;  /* 0x0000003f3f3ff290 */ /* 0x000ff6000fffe03f */
[----:B------:R-:W-:Y:S01]  /*15ff0*/  @!UPT UIADD3 URZ, URZ, URZ, URZ ;  /* 0x0000003f3f3ff290 */ /* 0x000fe2000fffe03f */
[----:B------:R-:W-:Y:S04]  /*16000*/  STL.64 [R1+0x80], R24 ;  /* 0x0000801801007387 */ /* 0x000fe80000100a00 */
[----:B------:R0:W-:Y:S04]  /*16010*/  STL.64 [R1+0x88], R26 ;  /* 0x0000881a01007387 */ /* 0x0001e80000100a00 */
[----:B0-----:R-:W4:Y:S04]  /*16020*/  LDL.LU.64 R26, [R1+0x20d8] ;  /* 0x0020d800011a7983 */ /* 0x001f280000300a00 */
[----:B------:R-:W4:Y:S01]  /*16030*/  LDL.LU.64 R24, [R1+0x20d0] ;  /* 0x0020d00001187983 */ /* 0x000f220000300a00 */
[----:B---3--:R-:W-:Y:S01]  /*16040*/  HMMA.16816.F32 R12, R20, R6, R12 ;  /* 0x00000006140c723c */ /* 0x008fe2000000180c */
[----:B------:R-:W-:-:S02]  /*16050*/  MOV R19, R0 ;  /* 0x0000000000137202 */ /* 0x000fc40000000f00 */
[----:B------:R-:W0:Y:S01]  /*16060*/  S2R R0, SR_TID.X ;  /* 0x0000000000007919 */ /* 0x000e220000002100 */
[----:B------:R-:W-:Y:S01]  /*16070*/  MOV R17, R28 ;  /* 0x0000001c00117202 */ /* 0x000fe20000000f00 */
[----:B------:R-:W-:Y:S02]  /*16080*/  IMAD.MOV.U32 R18, RZ, RZ, R4 ;  /* 0x000000ffff127224 */ /* 0x000fe400078e0004 */
        /* <DEDUP_REMOVED lines=19> */
[C---:B----4-:R-:W-:Y:S08]  /*161c0*/  HMMA.16816.F32 R8, R24.reuse, R10, R20 ;  /* 0x0000000a1808723c */ /* 0x050ff00000001814 */
[----:B--2---:R-:W-:Y:S11]  /*161d0*/  HMMA.16816.F32 R16, R24, R6, R16 ;  /* 0x000000061810723c */ /* 0x004ff60000001810 */
[----:B------:R-:W-:Y:S04]  /*161e0*/  @!UPT UIADD3 URZ, URZ, URZ, URZ ;  /* 0x0000003f3f3ff290 */ /* 0x000fe8000fffe03f */
[----:B------:R-:W-:Y:S04]  /*161f0*/  STL.64 [R1+0x50], R8 ;  /* 0x0000500801007387 */ /* 0x000fe80000100a00 */
[----:B------:R-:W-:Y:S04]  /*16200*/  STL.64 [R1+0x58], R10 ;  /* 0x0000580a01007387 */ /* 0x000fe80000100a00 */
[----:B------:R-:W0:Y:S01]  /*16210*/  LDSM.16.M88.4 R8, [R5+0x10080] ;  /* 0x010080000508783b */ /* 0x000e220000000200 */
        /* <DEDUP_REMOVED lines=1933> */
[----:B------:R-:W-:-:S03]  /*1daf0*/  IMAD.MOV.U32 R19, RZ, RZ, R0 ;  /* 0x000000ffff137224 */ /* 0x000fc600078e0000 */
[----:B------:R-:W0:Y:S01]  /*1db00*/  S2R R0, SR_TID.X ;  /* 0x0000000000007919 */ /* 0x000e220000002100 */
[----:B------:R-:W-:Y:S02]  /*1db10*/  MOV R18, R2 ;  /* 0x0000000200127202 */ /* 0x000fe40000000f00 */
[----:B------:R-:W-:Y:S01]  /*1db20*/  MOV R16, R28 ;  /* 0x0000001c00107202 */ /* 0x000fe20000000f00 */
[----:B------:R-:W-:Y:S01]  /*1db30*/  IMAD.MOV.U32 R17, RZ, RZ, R3 ;  /* 0x000000ffff117224 */ /* 0x000fe200078e0003 */
[C---:B0-----:R-:W-:Y:S02]  /*1db40*/  LOP3.LUT R28, R0.reuse, 0x7, RZ, 0xc0, !PT ;  /* 0x00000007001c7812 */ /* 0x041fe400078ec0ff */
[----:B------:R-:W-:-:S06]  /*1db50*/  LOP3.LUT R0, R0, 0x10, RZ, 0xc0, !PT ;  /* 0x0000001000007812 */ /* 0x000fcc00078ec0ff */
[----:B------:R-:W-:Y:S04]  /*1db60*/  STL.64 [R1+0x60], R20 ;  /* 0x0000601401007387 */ /* 0x000fe80000100a00 */
[----:B------:R-:W-:Y:S01]  /*1db70*/  STL.64 [R1+0x68], R22 ;  /* 0x0000681601007387 */ /* 0x000fe20000100a00 */
[----:B--2---:R-:W-:Y:S11]  /*1db80*/  HMMA.16816.F32 R12, R24, R8, R12 ;  /* 0x00000008180c723c */ /* 0x004ff6000000180c */
[----:B------:R-:W-:Y:S11]  /*1db90*/  @!UPT UIADD3 URZ, URZ, URZ, URZ ;  /* 0x0000003f3f3ff290 */ /* 0x000ff6000fffe03f */
[----:B------:R-:W-:Y:S02]  /*1dba0*/  @!UPT UIADD3 URZ, URZ, URZ, URZ ;  /* 0x0000003f3f3ff290 */ /* 0x000fe4000fffe03f */
[----:B------:R-:W-:Y:S02]  /*1dbb0*/  IMAD.MOV.U32 R2, RZ, RZ, R15 ;  /* 0x000000ffff027224 */ /* 0x000fe400078e000f */
[----:B------:R-:W0:Y:S01]  /*1dbc0*/  S2R R15, SR_TID.X ;  /* 0x00000000000f7919 */ /* 0x000e220000002100 */
[----:B------:R-:W-:Y:S01]  /*1dbd0*/  MOV R9, R12 ;  /* 0x0000000c00097202 */ /* 0x000fe20000000f00 */
[----:B------:R-:W-:Y:S01]  /*1dbe0*/  IMAD R12, R28, 0x110, RZ ;  /* 0x000001101c0c7824 */ /* 0x000fe200078e02ff */
[----:B------:R-:W-:Y:S01]  /*1dbf0*/  MOV R3, R14 ;  /* 0x0000000e00037202 */ /* 0x000fe20000000f00 */
[----:B------:R-:W-:Y:S01]  /*1dc00*/  IMAD.MOV.U32 R8, RZ, RZ, R13 ;  /* 0x000000ffff087224 */ /* 0x000fe200078e000d */
[----:B------:R-:W-:-:S04]  /*1dc10*/  SHF.L.U32 R13, R0, 0x7, RZ ;  /* 0x00000007000d7819 */ /* 0x000fc800000006ff */
[----:B------:R-:W-:Y:S01]  /*1dc20*/  STL [R1+0x18a4], R8 ;  /* 0x0018a40801007387 */ /* 0x000fe20000100800 */
[----:B0-----:R-:W-:-:S05]  /*1dc30*/  IMAD.SHL.U32 R14, R15, 0x2, RZ ;  /* 0x000000020f0e7824 */ /* 0x001fca00078e00ff */
[----:B------:R-:W-:-:S04]  /*1dc40*/  LOP3.LUT R14, R12, 0x10, R14, 0x78, !PT ;  /* 0x000000100c0e7812 */ /* 0x000fc800078e780e */
[----:B------:R-:W-:Y:S01]  /*1dc50*/  LOP3.LUT R14, R14, R13, RZ, 0xfc, !PT ;  /* 0x0000000d0e0e7212 */ /* 0x000fe200078efcff */
[----:B------:R-:W-:Y:S04]  /*1dc60*/  STL [R1+0x18a0], R9 ;  /* 0x0018a00901007387 */ /* 0x000fe80000100800 */
[----:B------:R-:W0:Y:S01]  /*1dc70*/  LDSM.16.MT88.4 R8, [R14+0xb000] ;  /* 0x00b000000e08783b */ /* 0x000e220000004200 */
[----:B------:R-:W-:Y:S11]  /*1dc80*/  HMMA.16816.F32 R16, R24, R4, R16 ;  /* 0x000000041810723c */ /* 0x000ff60000001810 */
[----:B------:R-:W-:Y:S11]  /*1dc90*/  @!UPT UIADD3 URZ, URZ, URZ, URZ ;  /* 0x0000003f3f3ff290 */ /* 0x000ff6000fffe03f */
[----:B------:R-:W-:Y:S02]  /*1dca0*/  @!UPT UIADD3 URZ, URZ, URZ, URZ ;  /* 0x0000003f3f3ff290 */ /* 0x000fe4000fffe03f */
[----:B------:R-:W-:Y:S01]  /*1dcb0*/  IMAD.MOV.U32 R4, RZ, RZ, R18 ;  /* 0x000000ffff047224 */ /* 0x000fe200078e0012 */
[----:B------:R-:W-:Y:S04]  /*1dcc0*/  STL [R1+0x40], R16 ;  /* 0x0000401001007387 */ /* 0x000fe80000100800 */
[----:B----4-:R1:W-:Y:S04]  /*1dcd0*/  STL.64 [R1+0x1888], R6 ;  /* 0x0018880601007387 */ /* 0x0103e80000100a00 */
[----:B------:R2:W-:Y:S01]  /*1dce0*/  STL [R1+0x1880], R4 ;  /* 0x0018800401007387 */ /* 0x0005e20000100800 */
[----:B0-----:R-:W-:-:S02]  /*1dcf0*/  IMAD.MOV.U32 R5, RZ, RZ, R10 ;  /* 0x000000ffff057224 */ /* 0x001fc400078e000a */
[----:B-1----:R-:W-:Y:S01]  /*1dd00*/  IMAD.MOV.U32 R7, RZ, RZ, R8 ;  /* 0x000000ffff077224 */ /* 0x002fe200078e0008 */
[----:B------:R-:W-:Y:S02]  /*1dd10*/  MOV R6, R9 ;  /* 0x0000000900067202 */ /* 0x000fe40000000f00 */
[----:B--2---:R-:W-:Y:S02]  /*1dd20*/  MOV R4, R11 ;  /* 0x0000000b00047202 */ /* 0x004fe40000000f00 */
[----:B------:R-:W0:Y:S01]  /*1dd30*/  LDSM.16.MT88.4 R8, [R14+0xb080] ;  /* 0x00b080000e08783b */ /* 0x000e220000004200 */
[----:B------:R-:W-:-:S05]  /*1dd40*/  IMAD.SHL.U32 R15, R15, 0x2, RZ ;  /* 0x000000020f0f7824 */ /* 0x000fca00078e00ff */
[----:B------:R-:W-:-:S04]  /*1dd50*/  LOP3.LUT R15, R12, 0x10, R15, 0x78, !PT ;  /* 0x000000100c0f7812 */ /* 0x000fc800078e780f */
[----:B------:R-:W-:-:S04]  /*1dd60*/  LOP3.LUT R15, R15, R13, RZ, 0xfc, !PT ;  /* 0x0000000d0f0f7212 */ /* 0x000fc800078efcff */
[----:B------:R-:W-:Y:S02]  /*1dd70*/  LOP3.LUT R15, R15, 0x20, RZ, 0x3c, !PT ;  /* 0x000000200f0f7812 */ /* 0x000fe400078e3cff */
[----:B0-----:R-:W-:Y:S01]  /*1dd80*/  MOV R23, R8 ;  /* 0x0000000800177202 */ /* 0x001fe20000000f00 */
[----:B------:R-:W-:Y:S01]  /*1dd90*/  IMAD.MOV.U32 R22, RZ, RZ, R9 ;  /* 0x000000ffff167224 */ /* 0x000fe200078e0009 */
[----:B------:R-:W-:Y:S01]  /*1dda0*/  MOV R21, R10 ;  /* 0x0000000a00157202 */ /* 0x000fe20000000f00 */
[----:B------:R-:W-:Y:S02]  /*1ddb0*/  IMAD.MOV.U32 R20, RZ, RZ, R11 ;  /* 0x000000ffff147224 */ /* 0x000fe400078e000b */
[----:B------:R-:W0:Y:S04]  /*1ddc0*/  LDSM.16.MT88.4 R8, [R15+0xb000] ;  /* 0x00b000000f08783b */ /* 0x000e280000004200 */
[----:B------:R-:W1:Y:S01]  /*1ddd0*/  LDSM.16.MT88.4 R12, [R15+0xb080] ;  /* 0x00b080000f0c783b */ /* 0x000e620000004200 */
[----:B------:R-:W-:-:S02]  /*1dde0*/  MOV R28, R17 ;  /* 0x00000011001c7202 */ /* 0x000fc40000000f00 */
[----:B------:R-:W-:Y:S02]  /*1ddf0*/  MOV R0, R19 ;  /* 0x0000001300007202 */ /* 0x000fe40000000f00 */
[----:B------:R-:W-:Y:S01]  /*1de00*/  LDSM.16.MT88.4 R16, [R29+0xb080] ;  /* 0x00b080001d10783b */ /* 0x000fe20000004200 */
[----:B0-----:R-:W-:Y:S01]  /*1de10*/  MOV R27, R8 ;  /* 0x00000008001b7202 */ /* 0x001fe20000000f00 */
[----:B------:R-:W-:Y:S01]  /*1de20*/  IMAD.MOV.U32 R26, RZ, RZ, R9 ;  /* 0x000000ffff1a7224 */ /* 0x000fe200078e0009 */
[----:B------:R-:W-:Y:S01]  /*1de30*/  MOV R25, R10 ;  /* 0x0000000a00197202 */ /* 0x000fe20000000f00 */
[----:B------:R-:W-:Y:S01]  /*1de40*/  IMAD.MOV.U32 R24, RZ, RZ, R11 ;  /* 0x000000ffff187224 */ /* 0x000fe200078e000b */
[----:B-1----:R-:W-:Y:S01]  /*1de50*/  MOV R8, R12 ;  /* 0x0000000c00087202 */ /* 0x002fe20000000f00 */
[----:B------:R-:W-:Y:S01]  /*1de60*/  IMAD.MOV.U32 R9, RZ, RZ, R13 ;  /* 0x000000ffff097224 */ /* 0x000fe200078e000d */
[----:B------:R-:W-:Y:S01]  /*1de70*/  MOV R11, R14 ;  /* 0x0000000e000b7202 */ /* 0x000fe20000000f00 */
[----:B------:R-:W-:-:S02]  /*1de80*/  IMAD.MOV.U32 R10, RZ, RZ, R15 ;  /* 0x000000ffff0a7224 */ /* 0x000fc400078e000f */
[----:B------:R-:W0:Y:S04]  /*1de90*/  LDSM.16.MT88.4 R12, [R29+0xb000] ;  /* 0x00b000001d0c783b */ /* 0x000e280000004200 */
[----:B0-----:R-:W-:Y:S04]  /*1dea0*/  STL.64 [R1+0x17d8], R14 ;  /* 0x0017d80e01007387 */ /* 0x001fe80000100a00 */
[----:B------:R-:W-:Y:S04]  /*1deb0*/  STL.64 [R1+0x17d0], R12 ;  /* 0x0017d00c01007387 */ /* 0x000fe80000100a00 */
[----:B------:R-:W-:Y:S04]  /*1dec0*/  STL.64 [R1+0x17b8], R18 ;  /* 0x0017b81201007387 */ /* 0x000fe80000100a00 */
        /* <DEDUP_REMOVED lines=62> */
[----:B------:R-:W3:Y:S01]  /*1e2b0*/  LDL.LU R19, [R1+0xfc] ;  /* 0x0000fc0001137983 */ /* 0x000ee20000300800 */
[----:B------:R-:W-:Y:S01]  /*1e2c0*/  IMAD.MOV.U32 R15, RZ, RZ, R4 ;  /* 0x000000ffff0f7224 */ /* 0x000fe200078e0004 */
[----:B------:R-:W-:Y:S01]  /*1e2d0*/  MOV R14, R5 ;  /* 0x00000005000e7202 */ /* 0x000fe20000000f00 */
[----:B------:R-:W-:Y:S01]  /*1e2e0*/  IMAD.MOV.U32 R13, RZ, RZ, R6 ;  /* 0x000000ffff0d7224 */ /* 0x000fe200078e0006 */
[----:B------:R-:W2:Y:S01]  /*1e2f0*/  LDL.LU R4, [R1+0x130] ;  /* 0x0001300001047983 */ /* 0x000ea20000300800 */
[----:B------:R-:W-:-:S03]  /*1e300*/  MOV R12, R7 ;  /* 0x00000007000c7202 */ /* 0x000fc60000000f00 */
[----:B------:R-:W4:Y:S04]  /*1e310*/  LDL.LU R5, [R1+0x134] ;  /* 0x0001340001057983 */ /* 0x000f280000300800 */
[----:B------:R-:W4:Y:S04]  /*1e320*/  LDL.LU R6, [R1+0x138] ;  /* 0x0001380001067983 */ /* 0x000f280000300800 */
[----:B------:R-:W4:Y:S04]  /*1e330*/  LDL.LU R7, [R1+0x13c] ;  /* 0x00013c0001077983 */ /* 0x000f280000300800 */
[----:B------:R-:W0:Y:S04]  /*1e340*/  S2R R23, SR_TID.X ;  /* 0x0000000000177919 */ /* 0x000e280000002100 */
[----:B------:R-:W1:Y:S01]  /*1e350*/  S2R R21, SR_TID.X ;  /* 0x0000000000157919 */ /* 0x000e620000002100 */
[----:B0-----:R-:W-:-:S02]  /*1e360*/  LOP3.LUT R22, R23, 0x7, RZ, 0xc0, !PT ;  /* 0x0000000717167812 */ /* 0x001fc400078ec0ff */
        /* <DEDUP_REMOVED lines=12> */
[----:B------:R-:W-:-:S05]  /*1e430*/  LOP3.LUT R27, R27, 0x60, RZ, 0x3c, !PT ;  /* 0x000000601b1b7812 */ /* 0x000fca00078e3cff */
        /* <DEDUP_REMOVED lines=34> */
[----:B------:R-:W2:Y:S01]  /*1e660*/  LDL.LU R4, [R1+0x1880] ;  /* 0x0018800001047983 */ /* 0x000ea20000300800 */
        /* <DEDUP_REMOVED lines=14> */
[----:B------:R-:W3:Y:S04]  /*1e750*/  LDL.LU.64 R16, [R1+0x1850] ;  /* 0x0018500001107983 */ /* 0x000ee80000300a00 */
[----:B------:R-:W2:Y:S01]  /*1e760*/  LDL R5, [R1+0x710] ;  /* 0x0007100001057983 */ /* 0x000ea20000100800 */
        /* <DEDUP_REMOVED lines=16> */
[----:B------:R-:W3:Y:S01]  /*1e870*/  LDL.LU.64 R18, [R1+0x1818] ;  /* 0x0018180001127983 */ /* 0x000ee20000300a00 */
[----:B------:R-:W3:Y:S11]  /*1e880*/  LDL.LU.64 R16, [R1+0x1810] ;  /* 0x0018100001107983 */ /* 0x000ef60000300a00 */
[----:B------:R-:W-:Y:S09]  /*1e890*/  @!UPT UIADD3 URZ, URZ, URZ, URZ ;  /* 0x0000003f3f3ff290 */ /* 0x000ff2000fffe03f */
[----:B------:R-:W-:Y:S01]  /*1e8a0*/  STL.64 [R1+0xe0], R12 ;  /* 0x0000e00c01007387 */ /* 0x000fe20000100a00 */
[----:B------:R0:W-:Y:S03]  /*1e8b0*/  STL.64 [R1+0xe8], R14 ;  /* 0x0000e80e01007387 */ /* 0x0001e60000100a00 */
[----:B0-----:R-:W3:Y:S01]  /*1e8c0*/  LDL.LU.64 R14, [R1+0x1808] ;  /* 0x00180800010e7983 */ /* 0x001ee20000300a00 */
[----:B------:R-:W3:Y:S02]  /*1e8d0*/  LDL.LU.64 R12, [R1+0x1800] ;  /* 0x00180000010c7983 */ /* 0x000ee40000300a00 */
[C---:B---3--:R-:W-:Y:S11]  /*1e8e0*/  HMMA.16816.F32 R16, R12.reuse, R10, R16 ;  /* 0x0000000a0c10723c */ /* 0x048ff60000001810 */
[----:B------:R-:W-:Y:S11]  /*1e8f0*/  @!UPT UIADD3 URZ, URZ, URZ, URZ ;  /* 0x0000003f3f3ff290 */ /* 0x000ff6000fffe03f */
[----:B------:R-:W-:Y:S01]  /*1e900*/  @!UPT UIADD3 URZ, URZ, URZ, URZ ;  /* 0x0000003f3f3ff290 */ /* 0x000fe2000fffe03f */
[----:B------:R-:W-:Y:S01]  /*1e910*/  STL.64 [R1+0xd0], R16 ;  /* 0x0000d01001007387 */ /* 0x000fe20000100a00 */
[----:B------:R0:W-:Y:S03]  /*1e920*/  STL.64 [R1+0xd8], R18 ;  /* 0x0000d81201007387 */ /* 0x0001e60000100a00 */
[----:B0-----:R-:W3:Y:S01]  /*1e930*/  LDL.LU.64 R18, [R1+0x17f8] ;  /* 0x0017f80001127983 */ /* 0x001ee20000300a00 */
[----:B------:R-:W3:Y:S02]  /*1e940*/  LDL.LU.64 R16, [R1+0x17f0] ;  /* 0x0017f00001107983 */ /* 0x000ee40000300a00 */
[----:B---3--:R-:W-:Y:S01]  /*1e950*/  HMMA.16816.F32 R12, R12, R6, R16 ;  /* 0x000000060c0c723c */ /* 0x008fe20000001810 */
[----:B------:R-:W3:Y:S01]  /*1e960*/  LDL.LU.64 R18, [R1+0x17e8] ;  /* 0x0017e80001127983 */ /* 0x000ee20000300a00 */
[----:B------:R-:W3:Y:S11]  /*1e970*/  LDL.LU.64 R16, [R1+0x17e0] ;  /* 0x0017e00001107983 */ /* 0x000ef60000300a00 */
[----:B------:R-:W-:Y:S10]  /*1e980*/  @!UPT UIADD3 URZ, URZ, URZ, URZ ;  /* 0x0000003f3f3ff290 */ /* 0x000ff4000fffe03f */
        /* <DEDUP_REMOVED lines=12> */
[----:B------:R-:W2:Y:S01]  /*1ea50*/  LDL.LU.64 R18, [R1+0x17b8] ;  /* 0x0017b80001127983 */ /* 0x000ea20000300a00 */
[----:B------:R-:W2:Y:S11]  /*1ea60*/  LDL.LU.64 R16, [R1+0x17b0] ;  /* 0x0017b00001107983 */ /* 0x000eb60000300a00 */
[----:B------:R-:W-:Y:S10]  /*1ea70*/  @!UPT UIADD3 URZ, URZ, URZ, URZ ;  /* 0x0000003f3f3ff290 */ /* 0x000ff4000fffe03f */
[----:B------:R0:W-:Y:S01]  /*1ea80*/  STL.64 [R1+0xa0], R12 ;  /* 0x0000a00c01007387 */ /* 0x0001e20000100a00 */
[----:B------:R1:W-:Y:S03]  /*1ea90*/  STL.64 [R1+0xa8], R14 ;  /* 0x0000a80e01007387 */ /* 0x0003e60000100a00 */
[----:B0-----:R-:W3:Y:S01]  /*1eaa0*/  LDL.LU R12, [R1+0x60] ;  /* 0x00006000010c7983 */ /* 0x001ee20000300800 */
[----:B------:R-:W3:Y:S02]  /*1eab0*/  LDL.LU R13, [R1+0x64] ;  /* 0x00006400010d7983 */ /* 0x000ee40000300800 */
[----:B-1----:R-:W3:Y:S02]  /*1eac0*/  LDL.LU R14, [R1+0x68] ;  /* 0x00006800010e7983 */ /* 0x002ee40000300800 */
[----:B------:R-:W3:Y:S01]  /*1ead0*/  LDL.LU R15, [R1+0x6c] ;  /* 0x00006c00010f7983 */ /* 0x000ee20000300800 */
[C---:B--2---:R-:W-:Y:S11]  /*1eae0*/  HMMA.16816.F32 R20, R16.reuse, R10, R20 ;  /* 0x0000000a1014723c */ /* 0x044ff60000001814 */
[----:B------:R-:W-:Y:S11]  /*1eaf0*/  @!UPT UIADD3 URZ, URZ, URZ, URZ ;  /* 0x0000003f3f3ff290 */ /* 0x000ff6000fffe03f */
[----:B------:R-:W-:Y:S01]  /*1eb00*/  @!UPT UIADD3 URZ, URZ, URZ, URZ ;  /* 0x0000003f3f3ff290 */ /* 0x000fe2000fffe03f */
[----:B------:R-:W-:Y:S01]  /*1eb10*/  STL.64 [R1+0x90], R20 ;  /* 0x0000901401007387 */ /* 0x000fe20000100a00 */
[----:B------:R0:W-:Y:S03]  /*1eb20*/  STL.64 [R1+0x98], R22 ;  /* 0x0000981601007387 */ /* 0x0001e60000100a00 */
[----:B0-----:R-:W2:Y:S01]  /*1eb30*/  LDL.LU.64 R22, [R1+0x17a8] ;  /* 0x0017a80001167983 */ /* 0x001ea20000300a00 */
[----:B------:R-:W2:Y:S02]  /*1eb40*/  LDL.LU.64 R20, [R1+0x17a0] ;  /* 0x0017a00001147983 */ /* 0x000ea40000300a00 */
[----:B--2---:R-:W-:Y:S01]  /*1eb50*/  HMMA.16816.F32 R16, R16, R6, R20 ;  /* 0x000000061010723c */ /* 0x004fe20000001814 */
[----:B------:R-:W4:Y:S01]  /*1eb60*/  LDL.LU.64 R22, [R1+0x1798] ;  /* 0x0017980001167983 */ /* 0x000f220000300a00 */
[----:B------:R-:W4:Y:S11]  /*1eb70*/  LDL.LU.64 R20, [R1+0x1790] ;  /* 0x0017900001147983 */ /* 0x000f360000300a00 */
[----:B------:R-:W-:Y:S10]  /*1eb80*/  @!UPT UIADD3 URZ, URZ, URZ, URZ ;  /* 0x0000003f3f3ff290 */ /* 0x000ff4000fffe03f */
[----:B------:R0:W-:Y:S01]  /*1eb90*/  STL.64 [R1+0x70], R16 ;  /* 0x0000701001007387 */ /* 0x0001e20000100a00 */
[----:B------:R-:W-:Y:S03]  /*1eba0*/  STL.64 [R1+0x78], R18 ;  /* 0x0000781201007387 */ /* 0x000fe60000100a00 */
[----:B0-----:R-:W2:Y:S01]  /*1ebb0*/  LDL.LU R16, [R1+0x40] ;  /* 0x0000400001107983 */ /* 0x001ea20000300800 */
[C---:B----4-:R-:W-:Y:S11]  /*1ebc0*/  HMMA.16816.F32 R24, R20.reuse, R10, R24 ;  /* 0x0000000a1418723c */ /* 0x050ff60000001818 */
[----:B------:R-:W-:Y:S11]  /*1ebd0*/  @!UPT UIADD3 URZ, URZ, URZ, URZ ;  /* 0x0000003f3f3ff290 */ /* 0x000ff6000fffe03f */
[----:B------:R-:W-:Y:S01]  /*1ebe0*/  @!UPT UIADD3 URZ, URZ, URZ, URZ ;  /* 0x0000003f3f3ff290 */ /* 0x000fe2000fffe03f */
[----:B------:R-:W-:Y:S01]  /*1ebf0*/  STL.64 [R1+0x80], R24 ;  /* 0x0000801801007387 */ /* 0x000fe20000100a00 */
[----:B------:R0:W-:Y:S03]  /*1ec00*/  STL.64 [R1+0x88], R26 ;  /* 0x0000881a01007387 */ /* 0x0001e60000100a00 */
[----:B0-----:R-:W4:Y:S01]  /*1ec10*/  LDL.LU.64 R26, [R1+0x1788] ;  /* 0x00178800011a7983 */ /* 0x001f220000300a00 */
[----:B------:R-:W4:Y:S01]  /*1ec20*/  LDL.LU.64 R24, [R1+0x1780] ;  /* 0x0017800001187983 */ /* 0x000f220000300a00 */
[----:B---3--:R-:W-:Y:S01]  /*1ec30*/  HMMA.16816.F32 R12, R20, R6, R12 ;  /* 0x00000006140c723c */ /* 0x008fe2000000180c */
[----:B------:R-:W-:Y:S02]  /*1ec40*/  MOV R19, R0 ;  /* 0x0000000000137202 */ /* 0x000fe40000000f00 */
[----:B------:R-:W0:Y:S04]  /*1ec50*/  S2R R0, SR_TID.X ;  /* 0x0000000000007919 */ /* 0x000e280000002100 */
[----:B------:R-:W-:Y:S01]  /*1ec60*/  IMAD.MOV.U32 R20, RZ, RZ, R9 ;  /* 0x000000ffff147224 */ /* 0x000fe200078e0009 */
[----:B------:R-:W-:Y:S01]  /*1ec70*/  MOV R21, R8 ;  /* 0x0000000800157202 */ /* 0x000fe20000000f00 */
[----:B------:R-:W-:Y:S01]  /*1ec80*/  IMAD.MOV.U32 R22, RZ, RZ, R3 ;  /* 0x000000ffff167224 */ /* 0x000fe200078e0003 */
[----:B------:R-:W-:Y:S11]  /*1ec90*/  MOV R23, R2 ;  /* 0x0000000200177202 */ /* 0x000ff60000000f00 */
[----:B------:R-:W-:Y:S02]  /*1eca0*/  @!UPT UIADD3 URZ, URZ, URZ, URZ ;  /* 0x0000003f3f3ff290 */ /* 0x000fe4000fffe03f */
[----:B------:R-:W-:Y:S01]  /*1ecb0*/  STL.64 [R1+0x60], R12 ;  /* 0x0000600c01007387 */ /* 0x000fe20000100a00 */
[----:B------:R1:W-:Y:S03]  /*1ecc0*/  STL.64 [R1+0x68], R14 ;  /* 0x0000680e01007387 */ /* 0x0003e60000100a00 */
[----:B-1----:R-:W1:Y:S01]  /*1ecd0*/  S2R R15, SR_TID.X ;  /* 0x00000000000f7919 */ /* 0x002e620000002100 */
[----:B------:R-:W-:Y:S01]  /*1ece0*/  MOV R17, R28 ;  /* 0x0000001c00117202 */ /* 0x000fe20000000f00 */
[C---:B0-----:R-:W-:Y:S01]  /*1ecf0*/  LOP3.LUT R28, R0.reuse, 0x7, RZ, 0xc0, !PT ;  /* 0x00000007001c7812 */ /* 0x041fe200078ec0ff */
[----:B------:R-:W-:-:S04]  /*1ed00*/  LOP3.LUT R0, R0, 0x10, RZ, 0xc0, !PT ;  /* 0x0000001000007812 */ /* 0x000fc800078ec0ff */
[----:B------:R-:W-:Y:S02]  /*1ed10*/  IMAD R12, R28, 0x110, RZ ;  /* 0x000001101c0c7824 */ /* 0x000fe400078e02ff */
[----:B------:R-:W-:Y:S01]  /*1ed20*/  IMAD.SHL.U32 R13, R0, 0x80, RZ ;  /* 0x00000080000d7824 */ /* 0x000fe200078e00ff */
[----:B-1----:R-:W-:-:S04]  /*1ed30*/  SHF.L.U32 R14, R15, 0x1, RZ ;  /* 0x000000010f0e7819 */ /* 0x002fc800000006ff */
[----:B------:R-:W-:-:S04]  /*1ed40*/  LOP3.LUT R14, R12, 0x10, R14, 0x78, !PT ;  /* 0x000000100c0e7812 */ /* 0x000fc800078e780e */
[----:B------:R-:W-:Y:S01]  /*1ed50*/  LOP3.LUT R14, R14, R13, RZ, 0xfc, !PT ;  /* 0x0000000d0e0e7212 */ /* 0x000fe200078efcff */
[----:B------:R-:W-:Y:S02]  /*1ed60*/  IMAD.MOV.U32 R18, RZ, RZ, R4 ;  /* 0x000000ffff127224 */ /* 0x000fe400078e0004 */
[----:B------:R-:W-:-:S05]  /*1ed70*/  IMAD.SHL.U32 R15, R15, 0x2, RZ ;  /* 0x000000020f0f7824 */ /* 0x000fca00078e00ff */
[----:B------:R-:W-:-:S04]  /*1ed80*/  LOP3.LUT R15, R12, 0x10, R15, 0x78, !PT ;  /* 0x000000100c0f7812 */ /* 0x000fc800078e780f */
[----:B------:R-:W-:-:S04]  /*1ed90*/  LOP3.LUT R15, R15, R13, RZ, 0xfc, !PT ;  /* 0x0000000d0f0f7212 */ /* 0x000fc800078efcff */
[----:B------:R-:W-:Y:S01]  /*1eda0*/  LOP3.LUT R15, R15, 0x20, RZ, 0x3c, !PT ;  /* 0x000000200f0f7812 */ /* 0x000fe200078e3cff */
[C---:B----4-:R-:W-:Y:S08]  /*1edb0*/  HMMA.16816.F32 R8, R24.reuse, R10, R20 ;  /* 0x0000000a1808723c */ /* 0x050ff00000001814 */
[----:B--2---:R-:W-:Y:S11]  /*1edc0*/  HMMA.16816.F32 R16, R24, R6, R16 ;  /* 0x000000061810723c */ /* 0x004ff60000001810 */
[----:B------:R-:W-:Y:S04]  /*1edd0*/  @!UPT UIADD3 URZ, URZ, URZ, URZ ;  /* 0x0000003f3f3ff290 */ /* 0x000fe8000fffe03f */
[----:B------:R-:W-:Y:S01]  /*1ede0*/  STL.64 [R1+0x50], R8 ;  /* 0x0000500801007387 */ /* 0x000fe20000100a00 */
[----:B------:R-:W-:Y:S02]  /*1edf0*/  STL.64 [R1+0x58], R10 ;  /* 0x0000580a01007387 */ /* 0x000fe40000100a00 */
[----:B------:R-:W0:Y:S06]  /*1ee00*/  LDSM.16.MT88.4 R8, [R14+0xc000] ;  /* 0x00c000000e08783b */ /* 0x000e2c0000004200 */
[----:B------:R-:W-:Y:S01]  /*1ee10*/  IMAD.MOV.U32 R28, RZ, RZ, R16 ;  /* 0x000000ffff1c7224 */ /* 0x000fe200078e0010 */
[----:B------:R-:W-:Y:S01]  /*1ee20*/  MOV R3, R17 ;  /* 0x0000001100037202 */ /* 0x000fe20000000f00 */
[----:B------:R-:W-:Y:S01]  /*1ee30*/  IMAD.MOV.U32 R2, RZ, RZ, R18 ;  /* 0x000000ffff027224 */ /* 0x000fe200078e0012 */
[----:B------:R-:W-:-:S02]  /*1ee40*/  MOV R0, R19 ;  /* 0x0000001300007202 */ /* 0x000fc40000000f00 */
[----:B------:R-:W-:Y:S01]  /*1ee50*/  LDSM.16.MT88.4 R16, [R14+0xc080] ;  /* 0x00c080000e10783b */ /* 0x000fe20000004200 */
[----:B0-----:R-:W-:Y:S01]  /*1ee60*/  IMAD.MOV.U32 R23, RZ, RZ, R8 ;  /* 0x000000ffff177224 */ /* 0x001fe200078e0008 */
[----:B------:R-:W-:Y:S01]  /*1ee70*/  MOV R22, R9 ;  /* 0x0000000900167202 */ /* 0x000fe20000000f00 */
[----:B------:R-:W-:Y:S01]  /*1ee80*/  IMAD.MOV.U32 R21, RZ, RZ, R10 ;  /* 0x000000ffff157224 */ /* 0x000fe200078e000a */
[----:B------:R-:W-:Y:S02]  /*1ee90*/  MOV R20, R11 ;  /* 0x0000000b00147202 */ /* 0x000fe40000000f00 */
[----:B------:R-:W0:Y:S02]  /*1eea0*/  LDSM.16.M88.4 R8, [R5+0x10180] ;  /* 0x010180000508783b */ /* 0x000e240000000200 */
[----:B------:R-:W1:Y:S02]  /*1eeb0*/  LDSM.16.M88.4 R4, [R5+0x14180] ;  /* 0x014180000504783b */ /* 0x000e640000000200 */
[----:B------:R-:W-:Y:S02]  /*1eec0*/  STL [R1+0x177c], R3 ;  /* 0x00177c0301007387 */ /* 0x000fe40000100800 */
[----:B------:R-:W-:Y:S02]  /*1eed0*/  STL [R1+0x1778], R28 ;  /* 0x0017781c01007387 */ /* 0x000fe40000100800 */
[----:B0-----:R-:W-:Y:S01]  /*1eee0*/  STL [R1+0x1644], R10 ;  /* 0x0016440a01007387 */ /* 0x001fe20000100800 */
[----:B------:R-:W-:Y:S02]  /*1eef0*/  STL [R1+0x1640], R11 ;  /* 0x0016400b01007387 */ /* 0x000fe40000100800 */
[----:B-1----:R0:W-:Y:S02]  /*1ef00*/  STL.64 [R1+0x1770], R6 ;  /* 0x0017700601007387 */ /* 0x0021e40000100a00 */
[----:B------:R1:W-:Y:S01]  /*1ef10*/  STL.64 [R1+0x1768], R4 ;  /* 0x0017680401007387 */ /* 0x0003e20000100a00 */
[----:B0-----:R-:W-:Y:S01]  /*1ef20*/  MOV R7, R16 ;  /* 0x0000001000077202 */ /* 0x001fe20000000f00 */
[----:B------:R-:W-:Y:S01]  /*1ef30*/  IMAD.MOV.U32 R6, RZ, RZ, R17 ;  /* 0x000000ffff067224 */ /* 0x000fe200078e0011 */
[----:B-1----:R-:W-:Y:S01]  /*1ef40*/  MOV R5, R18 ;  /* 0x0000001200057202 */ /* 0x002fe20000000f00 */
[----:B------:R-:W-:-:S02]  /*1ef50*/  IMAD.MOV.U32 R4, RZ, RZ, R19 ;  /* 0x000000ffff047224 */ /* 0x000fc400078e0013 */
[----:B------:R-:W-:Y:S02]  /*1ef60*/  LDSM.16.MT88.4 R16, [R15+0xc000] ;  /* 0x00c000000f10783b */ /* 0x000fe40000004200 */
[----:B------:R-:W0:Y:S02]  /*1ef70*/  LDSM.16.MT88.4 R12, [R15+0xc080] ;  /* 0x00c080000f0c783b */ /* 0x000e240000004200 */
[----:B0-----:R-:W-:Y:S02]  /*1ef80*/  MOV R3, R12 ;  /* 0x0000000c00037202 */ /* 0x001fe40000000f00 */
        /* <DEDUP_REMOVED lines=9> */
[----:B0-----:R-:W-:Y:S01]  /*1f020*/  STL.64 [R1+0x16c0], R14 ;  /* 0x0016c00e01007387 */ /* 0x001fe20000100a00 */
[----:B------:R-:W-:Y:S03]  /*1f030*/  STL.64 [R1+0x16b8], R12 ;  /* 0x0016b80c01007387 */ /* 0x000fe60000100a00 */
[----:B-1----:R-:W-:Y:S01]  /*1f040*/  STL.64 [R1+0x16a0], R18 ;  /* 0x0016a01201007387 */ /* 0x002fe20000100a00 */
[----:B------:R0:W-:Y:S03]  /*1f050*/  STL.64 [R1+0x1698], R16 ;  /* 0x0016981001007387 */ /* 0x0001e60000100a00 */
[----:B0-----:R-:W2:Y:S01]  /*1f060*/  LDL.LU R16, [R1+0xa0] ;  /* 0x0000a00001107983 */ /* 0x001ea20000300800 */
[----:B------:R-:W2:Y:S02]  /*1f070*/  LDL.LU R17, [R1+0xa4] ;  /* 0x0000a40001117983 */ /* 0x000ea40000300800 */
[----:B------:R-:W3:Y:S02]  /*1f080*/  LDL.LU R18, [R1+0xa8] ;  /* 0x0000a80001127983 */ /* 0x000ee40000300800 */
[----:B------:R-:W3:Y:S02]  /*1f090*/  LDL.LU R19, [R1+0xac] ;  /* 0x0000ac0001137983 */ /* 0x000ee40000300800 */
[----:B---3--:R-:W-:Y:S01]  /*1f0a0*/  STL.64 [R1+0x16b0], R18 ;  /* 0x0016b01201007387 */ /* 0x008fe20000100a00 */
[----:B--2---:R0:W-:Y:S03]  /*1f0b0*/  STL.64 [R1+0x16a8], R16 ;  /* 0x0016a81001007387 */ /* 0x0041e60000100a00 */
[----:B0-----:R-:W2:Y:S01]  /*1f0c0*/  LDL.LU R16, [R1+0xc0] ;  /* 0x0000c00001107983 */ /* 0x001ea20000300800 */
[----:B------:R-:W2:Y:S02]  /*1f0d0*/  LDL.LU R17, [R1+0xc4] ;  /* 0x0000c40001117983 */ /* 0x000ea40000300800 */
[----:B------:R-:W3:Y:S02]  /*1f0e0*/  LDL.LU R18, [R1+0xc8] ;  /* 0x0000c80001127983 */ /* 0x000ee40000300800 */
[----:B------:R-:W3:Y:S01]  /*1f0f0*/  LDL.LU R19, [R1+0xcc] ;  /* 0x0000cc0001137983 */ /* 0x000ee20000300800 */
[----:B------:R-:W-:Y:S01]  /*1f100*/  MOV R14, R27 ;  /* 0x0000001b000e7202 */ /* 0x000fe20000000f00 */
[----:B------:R-:W-:Y:S01]  /*1f110*/  IMAD.MOV.U32 R15, RZ, RZ, R26 ;  /* 0x000000ffff0f7224 */ /* 0x000fe200078e001a */
[----:B------:R-:W-:Y:S01]  /*1f120*/  MOV R12, R3 ;  /* 0x00000003000c7202 */ /* 0x000fe20000000f00 */
[----:B------:R-:W-:Y:S01]  /*1f130*/  IMAD.MOV.U32 R13, RZ, RZ, R28 ;  /* 0x000000ffff0d7224 */ /* 0x000fe200078e001c */
[----:B---3--:R-:W-:Y:S01]  /*1f140*/  STL.64 [R1+0x16d0], R18 ;  /* 0x0016d01201007387 */ /* 0x008fe20000100a00 */
[----:B--2---:R0:W-:Y:S02]  /*1f150*/  STL.64 [R1+0x16c8], R16 ;  /* 0x0016c81001007387 */ /* 0x0041e40000100a00 */
[----:B------:R-:W2:Y:S02]  /*1f160*/  LDL.LU R3, [R1+0x177c] ;  /* 0x00177c0001037983 */ /* 0x000ea40000300800 */
[----:B------:R-:W3:Y:S01]  /*1f170*/  LDL.LU R28, [R1+0x1778] ;  /* 0x00177800011c7983 */ /* 0x000ee20000300800 */
[----:B------:R-:W-:Y:S01]  /*1f180*/  STL.64 [R1+0x16f0], R14 ;  /* 0x0016f00e01007387 */ /* 0x000fe20000100a00 */
[----:B------:R-:W-:Y:S03]  /*1f190*/  STL.64 [R1+0x16e8], R12 ;  /* 0x0016e80c01007387 */ /* 0x000fe60000100a00 */
[----:B0-----:R-:W4:Y:S01]  /*1f1a0*/  LDL.LU R16, [R1+0xb0] ;  /* 0x0000b00001107983 */ /* 0x001f220000300800 */
[----:B------:R-:W4:Y:S02]  /*1f1b0*/  LDL.LU R17, [R1+0xb4] ;  /* 0x0000b40001117983 */ /* 0x000f240000300800 */
[----:B------:R-:W2:Y:S02]  /*1f1c0*/  LDL.LU R18, [R1+0xb8] ;  /* 0x0000b80001127983 */ /* 0x000ea40000300800 */
[----:B------:R-:W2:Y:S02]  /*1f1d0*/  LDL.LU R19, [R1+0xbc] ;  /* 0x0000bc0001137983 */ /* 0x000ea40000300800 */
[----:B--2---:R-:W-:Y:S01]  /*1f1e0*/  STL.64 [R1+0x16e0], R18 ;  /* 0x0016e01201007387 */ /* 0x004fe20000100a00 */
[----:B----4-:R0:W-:Y:S03]  /*1f1f0*/  STL.64 [R1+0x16d8], R16 ;  /* 0x0016d81001007387 */ /* 0x0101e60000100a00 */
[----:B0-----:R-:W2:Y:S01]  /*1f200*/  LDL.LU R16, [R1+0xd0] ;  /* 0x0000d00001107983 */ /* 0x001ea20000300800 */
[----:B------:R-:W2:Y:S02]  /*1f210*/  LDL.LU R17, [R1+0xd4] ;  /* 0x0000d40001117983 */ /* 0x000ea40000300800 */
[----:B------:R-:W4:Y:S02]  /*1f220*/  LDL.LU R18, [R1+0xd8] ;  /* 0x0000d80001127983 */ /* 0x000f240000300800 */
[----:B------:R-:W4:Y:S01]  /*1f230*/  LDL.LU R19, [R1+0xdc] ;  /* 0x0000dc0001137983 */ /* 0x000f220000300800 */
[----:B------:R-:W-:Y:S01]  /*1f240*/  MOV R14, R11 ;  /* 0x0000000b000e7202 */ /* 0x000fe20000000f00 */
[----:B------:R-:W-:Y:S01]  /*1f250*/  IMAD.MOV.U32 R15, RZ, RZ, R10 ;  /* 0x000000ffff0f7224 */ /* 0x000fe200078e000a */
[----:B------:R-:W-:Y:S01]  /*1f260*/  MOV R12, R25 ;  /* 0x00000019000c7202 */ /* 0x000fe20000000f00 */
[----:B------:R-:W-:Y:S01]  /*1f270*/  IMAD.MOV.U32 R13, RZ, RZ, R24 ;  /* 0x000000ffff0d7224 */ /* 0x000fe200078e0018 */
[----:B----4-:R-:W-:Y:S01]  /*1f280*/  STL.64 [R1+0x1700], R18 ;  /* 0x0017001201007387 */ /* 0x010fe20000100a00 */
[----:B--2---:R0:W-:Y:S02]  /*1f290*/  STL.64 [R1+0x16f8], R16 ;  /* 0x0016f81001007387 */ /* 0x0041e40000100a00 */
[----:B------:R1:W-:Y:S02]  /*1f2a0*/  STL.64 [R1+0x1720], R14 ;  /* 0x0017200e01007387 */ /* 0x0003e40000100a00 */
[----:B------:R2:W-:Y:S01]  /*1f2b0*/  STL.64 [R1+0x1718], R12 ;  /* 0x0017180c01007387 */ /* 0x0005e20000100a00 */
[----:B0-----:R-:W4:Y:S01]  /*1f2c0*/  LDL.LU R16, [R1+0xe0] ;  /* 0x0000e00001107983 */ /* 0x001f220000300800 */
[----:B------:R-:W4:Y:S02]  /*1f2d0*/  LDL.LU R17, [R1+0xe4] ;  /* 0x0000e40001117983 */ /* 0x000f240000300800 */
[----:B------:R-:W3:Y:S02]  /*1f2e0*/  LDL.LU R18, [R1+0xe8] ;  /* 0x0000e80001127983 */ /* 0x000ee40000300800 */
[----:B------:R-:W3:Y:S01]  /*1f2f0*/  LDL.LU R19, [R1+0xec] ;  /* 0x0000ec0001137983 */ /* 0x000ee20000300800 */
[----:B-1----:R-:W-:Y:S01]  /*1f300*/  MOV R14, R5 ;  /* 0x00000005000e7202 */ /* 0x002fe20000000f00 */
[----:B------:R-:W-:Y:S01]  /*1f310*/  IMAD.MOV.U32 R15, RZ, RZ, R4 ;  /* 0x000000ffff0f7224 */ /* 0x000fe200078e0004 */
[----:B--2---:R-:W-:Y:S01]  /*1f320*/  MOV R12, R7 ;  /* 0x00000007000c7202 */ /* 0x004fe20000000f00 */
[----:B------:R-:W-:-:S03]  /*1f330*/  IMAD.MOV.U32 R13, RZ, RZ, R6 ;  /* 0x000000ffff0d7224 */ /* 0x000fc600078e0006 */
[----:B------:R-:W-:Y:S02]  /*1f340*/  STL.64 [R1+0x1750], R14 ;  /* 0x0017500e01007387 */ /* 0x000fe40000100a00 */
[----:B------:R-:W-:Y:S02]  /*1f350*/  STL.64 [R1+0x1748], R12 ;  /* 0x0017480c01007387 */ /* 0x000fe40000100a00 */
[----:B---3--:R-:W-:Y:S01]  /*1f360*/  STL.64 [R1+0x1710], R18 ;  /* 0x0017101201007387 */ /* 0x008fe20000100a00 */
[----:B----4-:R0:W-:Y:S03]  /*1f370*/  STL.64 [R1+0x1708], R16 ;  /* 0x0017081001007387 */ /* 0x0101e60000100a00 */
        /* <DEDUP_REMOVED lines=10> */
[----:B------:R-:W-:-:S02]  /*1f420*/  MOV R12, R23 ;  /* 0x00000017000c7202 */ /* 0x000fc40000000f00 */
[----:B------:R-:W0:Y:S01]  /*1f430*/  S2R R23, SR_TID.X ;  /* 0x0000000000177919 */ /* 0x000e220000002100 */
[----:B------:R-:W-:Y:S02]  /*1f440*/  MOV R14, R21 ;  /* 0x00000015000e7202 */ /* 0x000fe40000000f00 */
[----:B------:R-:W1:Y:S02]  /*1f450*/  S2R R21, SR_TID.X ;  /* 0x0000000000157919 */ /* 0x000e640000002100 */
[----:B------:R-:W-:Y:S01]  /*1f460*/  IMAD.MOV.U32 R13, RZ, RZ, R22 ;  /* 0x000000ffff0d7224 */ /* 0x000fe200078e0016 */
[C---:B0-----:R-:W-:Y:S01]  /*1f470*/  LOP3.LUT R22, R23.reuse, 0x7, RZ, 0xc0, !PT ;  /* 0x0000000717167812 */ /* 0x041fe200078ec0ff */
[----:B------:R-:W-:Y:S02]  /*1f480*/  LOP3.LUT R23, R23, 0x10, RZ, 0xc0, !PT ;  /* 0x0000001017177812 */ /* 0x000fe400078ec0ff */
[----:B-1----:R-:W-:Y:S02]  /*1f490*/  IMAD.SHL.U32 R27, R21, 0x2, RZ ;  /* 0x00000002151b7824 */ /* 0x002fe400078e00ff */
[----:B------:R-:W-:Y:S01]  /*1f4a0*/  IMAD R22, R22, 0x110, RZ ;  /* 0x0000011016167824 */ /* 0x000fe200078e02ff */
[----:B------:R-:W-:-:S04]  /*1f4b0*/  SHF.L.U32 R23, R23, 0x7, RZ ;  /* 0x0000000717177819 */ /* 0x000fc800000006ff */
[----:B------:R-:W-:Y:S01]  /*1f4c0*/  LOP3.LUT R27, R22, 0x10, R27, 0x78, !PT ;  /* 0x00000010161b7812 */ /* 0x000fe200078e781b */
[----:B---3--:R-:W-:Y:S01]  /*1f4d0*/  STL.64 [R1+0x1740], R18 ;  /* 0x0017401201007387 */ /* 0x008fe20000100a00 */
[----:B--2---:R0:W-:Y:S03]  /*1f4e0*/  STL.64 [R1+0x1738], R16 ;  /* 0x0017381001007387 */ /* 0x0041e60000100a00 */
[----:B0-----:R-:W2:Y:S01]  /*1f4f0*/  LDL.LU R16, [R1+0x110] ;  /* 0x0001100001107983 */ /* 0x001ea20000300800 */
[----:B------:R-:W2:Y:S02]  /*1f500*/  LDL.LU R17, [R1+0x114] ;  /* 0x0001140001117983 */ /* 0x000ea40000300800 */
[----:B------:R-:W3:Y:S02]  /*1f510*/  LDL.LU R18, [R1+0x118] ;  /* 0x0001180001127983 */ /* 0x000ee40000300800 */
[----:B------:R-:W3:Y:S01]  /*1f520*/  LDL.LU R19, [R1+0x11c] ;  /* 0x00011c0001137983 */ /* 0x000ee20000300800 */
[----:B------:R-:W-:Y:S01]  /*1f530*/  LOP3.LUT R27, R27, R23, RZ, 0xfc, !PT ;  /* 0x000000171b1b7212 */ /* 0x000fe200078efcff */
[----:B------:R-:W-:Y:S01]  /*1f540*/  IMAD.MOV.U32 R15, RZ, RZ, R20 ;  /* 0x000000ffff0f7224 */ /* 0x000fe200078e0014 */
[----:B------:R-:W4:Y:S01]  /*1f550*/  LDL.LU R4, [R1+0x130] ;  /* 0x0001300001047983 */ /* 0x000f220000300800 */
[----:B------:R-:W4:Y:S01]  /*1f560*/  LDL.LU R5, [R1+0x134] ;  /* 0x0001340001057983 */ /* 0x000f220000300800 */
[----:B------:R-:W-:Y:S01]  /*1f570*/  LOP3.LUT R27, R27, 0x60, RZ, 0x3c, !PT ;  /* 0x000000601b1b7812 */ /* 0x000fe200078e3cff */
[----:B------:R-:W4:Y:S01]  /*1f580*/  LDL.LU R6, [R1+0x138] ;  /* 0x0001380001067983 */ /* 0x000f220000300800 */
[----:B------:R-:W4:Y:S04]  /*1f590*/  LDL.LU R7, [R1+0x13c] ;  /* 0x00013c0001077983 */ /* 0x000f280000300800 */
[----:B------:R-:W0:Y:S02]  /*1f5a0*/  LDSM.16.MT88.4 R20, [R27+0xc000] ;  /* 0x00c000001b14783b */ /* 0x000e240000004200 */
[----:B------:R-:W1:Y:S02]  /*1f5b0*/  LDSM.16.MT88.4 R24, [R27+0xc080] ;  /* 0x00c080001b18783b */ /* 0x000e640000004200 */
[----:B---3--:R-:W-:Y:S02]  /*1f5c0*/  STL.64 [R1+0x1760], R18 ;  /* 0x0017601201007387 */ /* 0x008fe40000100a00 */
[----:B--2---:R2:W-:Y:S02]  /*1f5d0*/  STL.64 [R1+0x1758], R16 ;  /* 0x0017581001007387 */ /* 0x0045e40000100a00 */
[----:B--2---:R-:W2:Y:S01]  /*1f5e0*/  LDL.LU R16, [R1+0x120] ;  /* 0x0001200001107983 */ /* 0x004ea20000300800 */
[----:B------:R-:W2:Y:S02]  /*1f5f0*/  LDL.LU R17, [R1+0x124] ;  /* 0x0001240001117983 */ /* 0x000ea40000300800 */
[----:B------:R-:W2:Y:S02]  /*1f600*/  LDL.LU R18, [R1+0x128] ;  /* 0x0001280001127983 */ /* 0x000ea40000300800 */
[----:B------:R-:W2:Y:S01]  /*1f610*/  LDL.LU R19, [R1+0x12c] ;  /* 0x00012c0001137983 */ /* 0x000ea20000300800 */
[----:B0-----:R-:W-:Y:S01]  /*1f620*/  STL.64 [R1+0x1680], R22 ;  /* 0x0016801601007387 */ /* 0x001fe20000100a00 */
[----:B------:R0:W-:Y:S03]  /*1f630*/  STL.64 [R1+0x1678], R20 ;  /* 0x0016781401007387 */ /* 0x0001e60000100a00 */
[----:B0-----:R-:W3:Y:S01]  /*1f640*/  LDL.LU R20, [R1+0x70] ;  /* 0x0000700001147983 */ /* 0x001ee20000300800 */
[----:B------:R-:W3:Y:S02]  /*1f650*/  LDL.LU R21, [R1+0x74] ;  /* 0x0000740001157983 */ /* 0x000ee40000300800 */
[----:B------:R-:W2:Y:S02]  /*1f660*/  LDL.LU R22, [R1+0x78] ;  /* 0x0000780001167983 */ /* 0x000ea40000300800 */
[----:B------:R-:W2:Y:S01]  /*1f670*/  LDL.LU R23, [R1+0x7c] ;  /* 0x00007c0001177983 */ /* 0x000ea20000300800 */
[C---:B----4-:R-:W-:Y:S01]  /*1f680*/  HMMA.16816.F32 R4, R12.reuse, R8, R4 ;  /* 0x000000080c04723c */ /* 0x050fe20000001804 */
[----:B--2---:R-:W-:Y:S01]  /*1f690*/  STL.64 [R1+0x1690], R22 ;  /* 0x0016901601007387 */ /* 0x004fe20000100a00 */
[----:B---3--:R0:W-:Y:S03]  /*1f6a0*/  STL.64 [R1+0x1688], R20 ;  /* 0x0016881401007387 */ /* 0x0081e60000100a00 */
[----:B0-----:R-:W2:Y:S01]  /*1f6b0*/  LDL.LU R20, [R1+0x90] ;  /* 0x0000900001147983 */ /* 0x001ea20000300800 */
[----:B------:R-:W2:Y:S02]  /*1f6c0*/  LDL.LU R21, [R1+0x94] ;  /* 0x0000940001157983 */ /* 0x000ea40000300800 */
[----:B------:R-:W2:Y:S02]  /*1f6d0*/  LDL.LU R22, [R1+0x98] ;  /* 0x0000980001167983 */ /* 0x000ea40000300800 */
[----:B------:R-:W2:Y:S01]  /*1f6e0*/  LDL.LU R23, [R1+0x9c] ;  /* 0x00009c0001177983 */ /* 0x000ea20000300800 */
[----:B-1----:R-:W-:Y:S01]  /*1f6f0*/  STL.64 [R1+0x1660], R26 ;  /* 0x0016601a01007387 */ /* 0x002fe20000100a00 */
[----:B------:R0:W-:Y:S03]  /*1f700*/  STL.64 [R1+0x1658], R24 ;  /* 0x0016581801007387 */ /* 0x0001e60000100a00 */
[----:B0-----:R-:W3:Y:S01]  /*1f710*/  LDL.LU R24, [R1+0x60] ;  /* 0x0000600001187983 */ /* 0x001ee20000300800 */
[----:B------:R-:W3:Y:S02]  /*1f720*/  LDL.LU R25, [R1+0x64] ;  /* 0x0000640001197983 */ /* 0x000ee40000300800 */
[----:B------:R-:W4:Y:S02]  /*1f730*/  LDL.LU R26, [R1+0x68] ;  /* 0x00006800011a7983 */ /* 0x000f240000300800 */
[----:B------:R-:W4:Y:S02]  /*1f740*/  LDL.LU R27, [R1+0x6c] ;  /* 0x00006c00011b7983 */ /* 0x000f240000300800 */
[----:B----4-:R-:W-:Y:S01]  /*1f750*/  STL.64 [R1+0x1670], R26 ;  /* 0x0016701a01007387 */ /* 0x010fe20000100a00 */
[----:B---3--:R0:W-:Y:S03]  /*1f760*/  STL.64 [R1+0x1668], R24 ;  /* 0x0016681801007387 */ /* 0x0081e60000100a00 */
[----:B0-----:R-:W3:Y:S01]  /*1f770*/  LDL.LU R24, [R1+0x80] ;  /* 0x0000800001187983 */ /* 0x001ee20000300800 */
[----:B------:R-:W3:Y:S02]  /*1f780*/  LDL.LU R25, [R1+0x84] ;  /* 0x0000840001197983 */ /* 0x000ee40000300800 */
[----:B------:R-:W3:Y:S02]  /*1f790*/  LDL.LU R26, [R1+0x88] ;  /* 0x00008800011a7983 */ /* 0x000ee40000300800 */
[----:B------:R-:W3:Y:S01]  /*1f7a0*/  LDL.LU R27, [R1+0x8c] ;  /* 0x00008c00011b7983 */ /* 0x000ee20000300800 */
[----:B------:R-:W-:Y:S01]  /*1f7b0*/  STL.64 [R1+0x130], R4 ;  /* 0x0001300401007387 */ /* 0x000fe20000100a00 */
[----:B------:R0:W-:Y:S03]  /*1f7c0*/  STL.64 [R1+0x138], R6 ;  /* 0x0001380601007387 */ /* 0x0001e60000100a00 */
[----:B0-----:R-:W4:Y:S01]  /*1f7d0*/  LDL.LU.64 R6, [R1+0x1770] ;  /* 0x0017700001067983 */ /* 0x001f220000300a00 */
[----:B------:R-:W2:Y:S02]  /*1f7e0*/  LDL.LU.64 R4, [R1+0x1768] ;  /* 0x0017680001047983 */ /* 0x000ea40000300a00 */
[----:B--2---:R-:W-:Y:S01]  /*1f7f0*/  HMMA.16816.F32 R12, R12, R4, R16 ;  /* 0x000000040c0c723c */ /* 0x004fe20000001810 */
[----:B------:R-:W2:Y:S01]  /*1f800*/  LDL.LU.64 R18, [R1+0x1760] ;  /* 0x0017600001127983 */ /* 0x000ea20000300a00 */
[----:B------:R-:W2:Y:S11]  /*1f810*/  LDL.LU.64 R16, [R1+0x1758] ;  /* 0x0017580001107983 */ /* 0x000eb60000300a00 */
[----:B------:R-:W-:Y:S10]  /*1f820*/  @!UPT UIADD3 URZ, URZ, URZ, URZ ;  /* 0x0000003f3f3ff290 */ /* 0x000ff4000fffe03f */
[----:B------:R-:W-:Y:S01]  /*1f830*/  STL.64 [R1+0x120], R12 ;  /* 0x0001200c01007387 */ /* 0x000fe20000100a00 */
[----:B------:R0:W-:Y:S03]  /*1f840*/  STL.64 [R1+0x128], R14 ;  /* 0x0001280e01007387 */ /* 0x0001e60000100a00 */
[----:B0-----:R-:W2:Y:S01]  /*1f850*/  LDL.LU.64 R14, [R1+0x1750] ;  /* 0x00175000010e7983 */ /* 0x001ea20000300a00 */
[----:B------:R-:W2:Y:S02]  /*1f860*/  LDL.LU.64 R12, [R1+0x1748] ;  /* 0x00174800010c7983 */ /* 0x000ea40000300a00 */
        /* <DEDUP_REMOVED lines=70> */
[----:B------:R-:W3:Y:S01]  /*1fcd0*/  LDL.LU.64 R22, [R1+0x1680] ;  /* 0x0016800001167983 */ /* 0x000ee20000300a00 */
[----:B------:R-:W3:Y:S11]  /*1fce0*/  LDL.LU.64 R20, [R1+0x1678] ;  /* 0x0016780001147983 */ /* 0x000ef60000300a00 */
[----:B------:R-:W-:Y:S10]  /*1fcf0*/  @!UPT UIADD3 URZ, URZ, URZ, URZ ;  /* 0x0000003f3f3ff290 */ /* 0x000ff4000fffe03f */
[----:B------:R-:W-:Y:S01]  /*1fd00*/  STL.64 [R1+0x70], R16 ;  /* 0x0000701001007387 */ /* 0x000fe20000100a00 */
[----:B------:R-:W-:Y:S01]  /*1fd10*/  STL.64 [R1+0x78], R18 ;  /* 0x0000781201007387 */ /* 0x000fe20000100a00 */
[C---:B---3--:R-:W-:Y:S11]  /*1fd20*/  HMMA.16816.F32 R24, R20.reuse, R8, R24 ;  /* 0x000000081418723c */ /* 0x048ff60000001818 */
        /* <DEDUP_REMOVED lines=8> */
[----:B------:R-:W2:Y:S02]  /*1fdb0*/  LDL.LU.64 R24, [R1+0x1658] ;  /* 0x0016580001187983 */ /* 0x000ea40000300a00 */
[----:B------:R-:W-:-:S02]  /*1fdc0*/  IMAD.MOV.U32 R19, RZ, RZ, R0 ;  /* 0x000000ffff137224 */ /* 0x000fc400078e0000 */
[----:B------:R-:W0:Y:S01]  /*1fdd0*/  S2R R0, SR_TID.X ;  /* 0x0000000000007919 */ /* 0x000e220000002100 */
[----:B------:R-:W-:Y:S01]  /*1fde0*/  MOV R16, R28 ;  /* 0x0000001c00107202 */ /* 0x000fe20000000f00 */
[----:B------:R-:W-:Y:S01]  /*1fdf0*/  IMAD.MOV.U32 R17, RZ, RZ, R3 ;  /* 0x000000ffff117224 */ /* 0x000fe200078e0003 */
[----:B------:R-:W-:Y:S11]  /*1fe00*/  MOV R18, R2 ;  /* 0x0000000200127202 */ /* 0x000ff60000000f00 */
[----:B------:R-:W-:Y:S04]  /*1fe10*/  @!UPT UIADD3 URZ, URZ, URZ, URZ ;  /* 0x0000003f3f3ff290 */ /* 0x000fe8000fffe03f */
[----:B------:R-:W-:Y:S01]  /*1fe20*/  IMAD.MOV.U32 R11, RZ, RZ, R23 ;  /* 0x000000ffff0b7224 */ /* 0x000fe200078e0017 */
[----:B------:R-:W-:Y:S01]  /*1fe30*/  MOV R10, R22 ;  /* 0x00000016000a7202 */ /* 0x000fe20000000f00 */
[----:B------:R-:W-:Y:S03]  /*1fe40*/  STL.64 [R1+0x60], R20 ;  /* 0x0000601401007387 */ /* 0x000fe60000100a00 */
[----:B------:R-:W-:Y:S01]  /*1fe50*/  STL [R1+0x164c], R11 ;  /* 0x00164c0b01007387 */ /* 0x000fe20000100800 */
[C---:B0-----:R-:W-:Y:S01]  /*1fe60*/  LOP3.LUT R3, R0.reuse, 0x7, RZ, 0xc0, !PT ;  /* 0x0000000700037812 */ /* 0x041fe200078ec0ff */
[----:B------:R-:W-:Y:S01]  /*1fe70*/  STL [R1+0x1648], R10 ;  /* 0x0016480a01007387 */ /* 0x000fe20000100800 */
[----:B------:R-:W-:Y:S01]  /*1fe80*/  LOP3.LUT R0, R0, 0x10, RZ, 0xc0, !PT ;  /* 0x0000001000007812 */ /* 0x000fe200078ec0ff */
[C---:B--2---:R-:W-:Y:S08]  /*1fe90*/  HMMA.16816.F32 R12, R24.reuse, R8, R12 ;  /* 0x00000008180c723c */ /* 0x044ff0000000180c */
[----:B------:R-:W-:Y:S11]  /*1fea0*/  HMMA.16816.F32 R16, R24, R4, R16 ;  /* 0x000000041810723c */ /* 0x000ff60000001810 */
[----:B------:R-:W-:Y:S05]  /*1feb0*/  @!UPT UIADD3 URZ, URZ, URZ, URZ ;  /* 0x0000003f3f3ff290 */ /* 0x000fea000fffe03f */
[----:B------:R-:W-:Y:S02]  /*1fec0*/  MOV R8, R15 ;  /* 0x0000000f00087202 */ /* 0x000fe40000000f00 */
[----:B------:R-:W0:Y:S04]  /*1fed0*/  S2R R15, SR_TID.X ;  /* 0x00000000000f7919 */ /* 0x000e280000002100 */
[----:B------:R1:W-:Y:S01]  /*1fee0*/  STL [R1+0x50], R12 ;  /* 0x0000500c01007387 */ /* 0x0003e20000100800 */
[----:B------:R-:W-:Y:S01]  /*1fef0*/  IMAD.MOV.U32 R9, RZ, RZ, R14 ;  /* 0x000000ffff097224 */ /* 0x000fe200078e000e */
[----:B------:R-:W-:Y:S01]  /*1ff00*/  MOV R28, R13 ;  /* 0x0000000d001c7202 */ /* 0x000fe20000000f00 */
[----:B------:R-:W-:Y:S02]  /*1ff10*/  IMAD.SHL.U32 R13, R0, 0x80, RZ ;  /* 0x00000080000d7824 */ /* 0x000fe400078e00ff */
[----:B-1----:R-:W-:-:S02]  /*1ff20*/  IMAD R12, R3, 0x110, RZ ;  /* 0x00000110030c7824 */ /* 0x002fc400078e02ff */
[----:B------:R-:W-:Y:S01]  /*1ff30*/  IMAD.MOV.U32 R4, RZ, RZ, R16 ;  /* 0x000000ffff047224 */ /* 0x000fe200078e0010 */
[----:B0-----:R-:W-:-:S04]  /*1ff40*/  SHF.L.U32 R14, R15, 0x1, RZ ;  /* 0x000000010f0e7819 */ /* 0x001fc800000006ff */
[----:B------:R-:W-:-:S04]  /*1ff50*/  LOP3.LUT R14, R12, 0x10, R14, 0x78, !PT ;  /* 0x000000100c0e7812 */ /* 0x000fc800078e780e */
[----:B------:R-:W-:Y:S02]  /*1ff60*/  LOP3.LUT R14, R14, R13, RZ, 0xfc, !PT ;  /* 0x0000000d0e0e7212 */ /* 0x000fe400078efcff */
[----:B------:R-:W-:Y:S01]  /*1ff70*/  MOV R3, R17 ;  /* 0x0000001100037202 */ /* 0x000fe20000000f00 */
[----:B------:R-:W-:Y:S01]  /*1ff80*/  IMAD.MOV.U32 R2, RZ, RZ, R18 ;  /* 0x000000ffff027224 */ /* 0x000fe200078e0012 */
[----:B------:R-:W-:Y:S02]  /*1ff90*/  MOV R0, R19 ;  /* 0x0000001300007202 */ /* 0x000fe40000000f00 */
[----:B------:R-:W0:Y:S04]  /*1ffa0*/  LDSM.16.MT88.4 R16, [R14+0xd000] ;  /* 0x00d000000e10783b */ /* 0x000e280000004200 */
[----:B------:R-:W-:Y:S01]  /*1ffb0*/  STL [R1+0x1654], R9 ;  /* 0x0016540901007387 */ /* 0x000fe20000100800 */
[----:B------:R-:W-:Y:S02]  /*1ffc0*/  STL [R1+0x1650], R28 ;  /* 0x0016501c01007387 */ /* 0x000fe40000100800 */
[----:B----4-:R0:W-:Y:S02]  /*1ffd0*/  STL.64 [R1+0x1638], R6 ;  /* 0x0016380601007387 */ /* 0x0101e40000100a00 */
[----:B------:R1:W-:Y:S02]  /*1ffe0*/  STL [R1+0x1630], R4 ;  /* 0x0016300401007387 */ /* 0x0003e40000100800 */
[----:B------:R-:W-:-:S05]  /*1fff0*/  IMAD.SHL.U32 R15, R15, 0x2, RZ ;  /* 0x000000020f0f7824 */ /* 0x000fca00078e00ff */
[----:B------:R-:W-:Y:S01]  /*20000*/  LOP3.LUT R15, R12, 0x10, R15, 0x78, !PT ;  /* 0x000000100c0f7812 */ /* 0x000fe200078e780f */
[----:B0-----:R-:W-:Y:S01]  /*20010*/  IMAD.MOV.U32 R7, RZ, RZ, R16 ;  /* 0x000000ffff077224 */ /* 0x001fe200078e0010 */
[----:B------:R-:W-:Y:S01]  /*20020*/  MOV R6, R17 ;  /* 0x0000001100067202 */ /* 0x000fe20000000f00 */
[----:B------:R-:W-:Y:S01]  /*20030*/  IMAD.MOV.U32 R5, RZ, RZ, R18 ;  /* 0x000000ffff057224 */ /* 0x000fe200078e0012 */
[----:B-1----:R-:W-:Y:S02]  /*20040*/  MOV R4, R19 ;  /* 0x0000001300047202 */ /* 0x002fe40000000f00 */
[----:B------:R-:W0:Y:S01]  /*20050*/  LDSM.16.MT88.4 R16, [R14+0xd080] ;  /* 0x00d080000e10783b */ /* 0x000e220000004200 */
[----:B------:R-:W-:-:S04]  /*20060*/  LOP3.LUT R15, R15, R13, RZ, 0xfc, !PT ;  /* 0x0000000d0f0f7212 */ /* 0x000fc800078efcff */
[----:B------:R-:W-:Y:S02]  /*20070*/  LOP3.LUT R15, R15, 0x20, RZ, 0x3c, !PT ;  /* 0x000000200f0f7812 */ /* 0x000fe400078e3cff */
[----:B0-----:R-:W-:Y:S01]  /*20080*/  MOV R23, R16 ;  /* 0x0000001000177202 */ /* 0x001fe20000000f00 */
[----:B------:R-:W-:Y:S01]  /*20090*/  IMAD.MOV.U32 R22, RZ, RZ, R17 ;  /* 0x000000ffff167224 */ /* 0x000fe200078e0011 */
[----:B------:R-:W-:Y:S01]  /*200a0*/  MOV R21, R18 ;  /* 0x0000001200157202 */ /* 0x000fe20000000f00 */
[----:B------:R-:W-:Y:S02]  /*200b0*/  IMAD.MOV.U32 R20, RZ, RZ, R19 ;  /* 0x000000ffff147224 */ /* 0x000fe400078e0013 */
[----:B------:R-:W-:Y:S02]  /*200c0*/  LDSM.16.MT88.4 R16, [R15+0xd000] ;  /* 0x00d000000f10783b */ /* 0x000fe40000004200 */
[----:B------:R-:W0:Y:S02]  /*200d0*/  LDSM.16.MT88.4 R12, [R15+0xd080] ;  /* 0x00d080000f0c783b */ /* 0x000e240000004200 */
[----:B0-----:R-:W-:-:S02]  /*200e0*/  MOV R9, R12 ;  /* 0x0000000c00097202 */ /* 0x001fc40000000f00 */
[----:B------:R-:W-:Y:S01]  /*200f0*/  IMAD.MOV.U32 R28, RZ, RZ, R13 ;  /* 0x000000ffff1c7224 */ /* 0x000fe200078e000d */
[----:B------:R-:W-:Y:S01]  /*20100*/  MOV R11, R14 ;  /* 0x0000000e000b7202 */ /* 0x000fe20000000f00 */
[----:B------:R-:W-:Y:S01]  /*20110*/  IMAD.MOV.U32 R10, RZ, RZ, R15 ;  /* 0x000000ffff0a7224 */ /* 0x000fe200078e000f */
[----:B------:R-:W-:Y:S01]  /*20120*/  MOV R27, R16 ;  /* 0x00000010001b7202 */ /* 0x000fe20000000f00 */
[----:B------:R-:W0:Y:S01]  /*20130*/  LDSM.16.MT88.4 R12, [R29+0xd000] ;  /* 0x00d000001d0c783b */ /* 0x000e220000004200 */
[----:B------:R-:W-:Y:S01]  /*20140*/  IMAD.MOV.U32 R26, RZ, RZ, R17 ;  /* 0x000000ffff1a7224 */ /* 0x000fe200078e0011 */
[----:B------:R-:W-:Y:S01]  /*20150*/  MOV R25, R18 ;  /* 0x0000001200197202 */ /* 0x000fe20000000f00 */
[----:B------:R-:W-:Y:S02]  /*20160*/  IMAD.MOV.U32 R24, RZ, RZ, R19 ;  /* 0x000000ffff187224 */ /* 0x000fe400078e0013 */
        /* <DEDUP_REMOVED lines=16> */
[----:B------:R-:W-:Y:S01]  /*20270*/  MOV R14, R11 ;  /* 0x0000000b000e7202 */ /* 0x000fe20000000f00 */
[----:B------:R-:W-:Y:S02]  /*20280*/  IMAD.MOV.U32 R15, RZ, RZ, R10 ;  /* 0x000000ffff0f7224 */ /* 0x000fe400078e000a */
[----:B------:R-:W-:Y:S01]  /*20290*/  IMAD.MOV.U32 R13, RZ, RZ, R28 ;  /* 0x000000ffff0d7224 */ /* 0x000fe200078e001c */
[----:B---3--:R-:W-:Y:S01]  /*202a0*/  STL.64 [R1+0x1598], R18 ;  /* 0x0015981201007387 */ /* 0x008fe20000100a00 */
[----:B--2---:R0:W-:Y:S02]  /*202b0*/  STL.64 [R1+0x1590], R16 ;  /* 0x0015901001007387 */ /* 0x0041e40000100a00 */
[----:B------:R-:W2:Y:S02]  /*202c0*/  LDL.LU R9, [R1+0x1654] ;  /* 0x0016540001097983 */ /* 0x000ea40000300800 */
[----:B------:R-:W3:Y:S01]  /*202d0*/  LDL.LU R28, [R1+0x1650] ;  /* 0x00165000011c7983 */ /* 0x000ee20000300800 */
[----:B------:R-:W4:Y:S01]  /*202e0*/  LDL.LU R11, [R1+0x164c] ;  /* 0x00164c00010b7983 */ /* 0x000f220000300800 */
[----:B------:R-:W2:Y:S02]  /*202f0*/  LDL.LU R10, [R1+0x1648] ;  /* 0x00164800010a7983 */ /* 0x000ea40000300800 */
[----:B------:R-:W-:Y:S02]  /*20300*/  STL.64 [R1+0x15b8], R14 ;  /* 0x0015b80e01007387 */ /* 0x000fe40000100a00 */
[----:B------:R-:W-:Y:S01]  /*20310*/  STL.64 [R1+0x15b0], R12 ;  /* 0x0015b00c01007387 */ /* 0x000fe20000100a00 */
[----:B0-----:R-:W2:Y:S01]  /*20320*/  LDL.LU R16, [R1+0xb0] ;  /* 0x0000b00001107983 */ /* 0x001ea20000300800 */
[----:B------:R-:W2:Y:S02]  /*20330*/  LDL.LU R17, [R1+0xb4] ;  /* 0x0000b40001117983 */ /* 0x000ea40000300800 */
[----:B------:R-:W2:Y:S02]  /*20340*/  LDL.LU R18, [R1+0xb8] ;  /* 0x0000b80001127983 */ /* 0x000ea40000300800 */
[----:B------:R-:W2:Y:S02]  /*20350*/  LDL.LU R19, [R1+0xbc] ;  /* 0x0000bc0001137983 */ /* 0x000ea40000300800 */
[----:B--2---:R-:W-:Y:S01]  /*20360*/  STL.64 [R1+0x15a8], R18 ;  /* 0x0015a81201007387 */ /* 0x004fe20000100a00 */
[----:B------:R0:W-:Y:S03]  /*20370*/  STL.64 [R1+0x15a0], R16 ;  /* 0x0015a01001007387 */ /* 0x0001e60000100a00 */
[----:B0-----:R-:W2:Y:S01]  /*20380*/  LDL.LU R16, [R1+0xd0] ;  /* 0x0000d00001107983 */ /* 0x001ea20000300800 */
[----:B------:R-:W2:Y:S02]  /*20390*/  LDL.LU R17, [R1+0xd4] ;  /* 0x0000d40001117983 */ /* 0x000ea40000300800 */
[----:B------:R-:W2:Y:S02]  /*203a0*/  LDL.LU R18, [R1+0xd8] ;  /* 0x0000d80001127983 */ /* 0x000ea40000300800 */
[----:B------:R-:W2:Y:S01]  /*203b0*/  LDL.LU R19, [R1+0xdc] ;  /* 0x0000dc0001137983 */ /* 0x000ea20000300800 */
[----:B------:R-:W-:Y:S01]  /*203c0*/  MOV R14, R25 ;  /* 0x00000019000e7202 */ /* 0x000fe20000000f00 */
[----:B------:R-:W-:Y:S01]  /*203d0*/  IMAD.MOV.U32 R15, RZ, RZ, R24 ;  /* 0x000000ffff0f7224 */ /* 0x000fe200078e0018 */
[----:B------:R-:W-:Y:S01]  /*203e0*/  MOV R12, R27 ;  /* 0x0000001b000c7202 */ /* 0x000fe20000000f00 */
[----:B------:R-:W-:Y:S01]  /*203f0*/  IMAD.MOV.U32 R13, RZ, RZ, R26 ;  /* 0x000000ffff0d7224 */ /* 0x000fe200078e001a */
[----:B--2---:R-:W-:Y:S01]  /*20400*/  STL.64 [R1+0x15c8], R18 ;  /* 0x0015c81201007387 */ /* 0x004fe20000100a00 */
[----:B------:R0:W-:Y:S02]  /*20410*/  STL.64 [R1+0x15c0], R16 ;  /* 0x0015c01001007387 */ /* 0x0001e40000100a00 */
[----:B------:R1:W-:Y:S02]  /*20420*/  STL.64 [R1+0x15e8], R14 ;  /* 0x0015e80e01007387 */ /* 0x0003e40000100a00 */
[----:B------:R2:W-:Y:S01]  /*20430*/  STL.64 [R1+0x15e0], R12 ;  /* 0x0015e00c01007387 */ /* 0x0005e20000100a00 */
[----:B0-----:R-:W3:Y:S01]  /*20440*/  LDL.LU R16, [R1+0xe0] ;  /* 0x0000e00001107983 */ /* 0x001ee20000300800 */
[----:B------:R-:W3:Y:S02]  /*20450*/  LDL.LU R17, [R1+0xe4] ;  /* 0x0000e40001117983 */ /* 0x000ee40000300800 */
        /* <DEDUP_REMOVED lines=20> */
[----:B------:R-:W0:Y:S04]  /*205a0*/  S2R R23, SR_TID.X ;  /* 0x0000000000177919 */ /* 0x000e280000002100 */
[----:B------:R-:W1:Y:S01]  /*205b0*/  S2R R21, SR_TID.X ;  /* 0x0000000000157919 */ /* 0x000e620000002100 */
[----:B0-----:R-:W-:Y:S01]  /*205c0*/  LOP3.LUT R22, R23, 0x7, RZ, 0xc0, !PT ;  /* 0x0000000717167812 */ /* 0x001fe200078ec0ff */
[----:B-1----:R-:W-:Y:S01]  /*205d0*/  IMAD.SHL.U32 R27, R21, 0x2, RZ ;  /* 0x00000002151b7824 */ /* 0x002fe200078e00ff */
[----:B------:R-:W-:-:S03]  /*205e0*/  LOP3.LUT R23, R23, 0x10, RZ, 0xc0, !PT ;  /* 0x0000001017177812 */ /* 0x000fc600078ec0ff */
        /* <DEDUP_REMOVED lines=9> */
[----:B------:R-:W-:-:S04]  /*20680*/  LOP3.LUT R27, R27, R23, RZ, 0xfc, !PT ;  /* 0x000000171b1b7212 */ /* 0x000fc800078efcff */
[----:B------:R-:W-:-:S05]  /*20690*/  LOP3.LUT R27, R27, 0x60, RZ, 0x3c, !PT ;  /* 0x000000601b1b7812 */ /* 0x000fca00078e3cff */
[----:B------:R-:W0:Y:S01]  /*206a0*/  LDSM.16.MT88.4 R20, [R27+0xd000] ;  /* 0x00d000001b14783b */ /* 0x000e220000004200 */
[----:B------:R-:W-:Y:S01]  /*206b0*/  IMAD.MOV.U32 R15, RZ, RZ, R4 ;  /* 0x000000ffff0f7224 */ /* 0x000fe200078e0004 */
[----:B------:R-:W-:Y:S01]  /*206c0*/  MOV R14, R5 ;  /* 0x00000005000e7202 */ /* 0x000fe20000000f00 */
[----:B------:R-:W4:Y:S02]  /*206d0*/  LDL.LU R4, [R1+0x130] ;  /* 0x0001300001047983 */ /* 0x000f240000300800 */
[----:B------:R-:W-:Y:S01]  /*206e0*/  IMAD.MOV.U32 R13, RZ, RZ, R6 ;  /* 0x000000ffff0d7224 */ /* 0x000fe200078e0006 */
[----:B------:R-:W4:Y:S01]  /*206f0*/  LDL.LU R5, [R1+0x134] ;  /* 0x0001340001057983 */ /* 0x000f220000300800 */
[----:B------:R-:W-:Y:S01]  /*20700*/  MOV R12, R7 ;  /* 0x00000007000c7202 */ /* 0x000fe20000000f00 */
[----:B------:R-:W4:Y:S02]  /*20710*/  LDL.LU R6, [R1+0x138] ;  /* 0x0001380001067983 */ /* 0x000f240000300800 */
[----:B------:R-:W4:Y:S01]  /*20720*/  LDL.LU R7, [R1+0x13c] ;  /* 0x00013c0001077983 */ /* 0x000f220000300800 */
[----:B------:R-:W1:Y:S04]  /*20730*/  LDSM.16.MT88.4 R24, [R27+0xd080] ;  /* 0x00d080001b18783b */ /* 0x000e680000004200 */
[----:B---3--:R-:W-:Y:S01]  /*20740*/  STL.64 [R1+0x1628], R18 ;  /* 0x0016281201007387 */ /* 0x008fe20000100a00 */
[----:B--2---:R2:W-:Y:S03]  /*20750*/  STL.64 [R1+0x1620], R16 ;  /* 0x0016201001007387 */ /* 0x0045e60000100a00 */
        /* <DEDUP_REMOVED lines=9> */
[----:B------:R-:W2:Y:S02]  /*207f0*/  LDL.LU R23, [R1+0x7c] ;  /* 0x00007c0001177983 */ /* 0x000ea40000300800 */
[----:B--2---:R-:W-:Y:S01]  /*20800*/  STL.64 [R1+0x1558], R22 ;  /* 0x0015581601007387 */ /* 0x004fe20000100a00 */
[----:B---3--:R0:W-:Y:S03]  /*20810*/  STL.64 [R1+0x1550], R20 ;  /* 0x0015501401007387 */ /* 0x0081e60000100a00 */
[----:B0-----:R-:W2:Y:S01]  /*20820*/  LDL.LU R20, [R1+0x90] ;  /* 0x0000900001147983 */ /* 0x001ea20000300800 */
[----:B------:R-:W2:Y:S02]  /*20830*/  LDL.LU R21, [R1+0x94] ;  /* 0x0000940001157983 */ /* 0x000ea40000300800 */
[----:B------:R-:W2:Y:S02]  /*20840*/  LDL.LU R22, [R1+0x98] ;  /* 0x0000980001167983 */ /* 0x000ea40000300800 */
[----:B------:R-:W2:Y:S01]  /*20850*/  LDL.LU R23, [R1+0x9c] ;  /* 0x00009c0001177983 */ /* 0x000ea20000300800 */
[----:B-1----:R0:W-:Y:S01]  /*20860*/  STL.64 [R1+0x1528], R26 ;  /* 0x0015281a01007387 */ /* 0x0021e20000100a00 */
[----:B------:R1:W-:Y:S01]  /*20870*/  STL.64 [R1+0x1520], R24 ;  /* 0x0015201801007387 */ /* 0x0003e20000100a00 */
[----:B0-----:R-:W-:-:S02]  /*20880*/  MOV R26, R10 ;  /* 0x0000000a001a7202 */ /* 0x001fc40000000f00 */
[----:B-1----:R-:W3:Y:S01]  /*20890*/  LDL.LU R24, [R1+0x60] ;  /* 0x0000600001187983 */ /* 0x002ee20000300800 */
[----:B------:R-:W3:Y:S02]  /*208a0*/  LDL.LU R25, [R1+0x64] ;  /* 0x0000640001197983 */ /* 0x000ee40000300800 */
[----:B------:R-:W2:Y:S02]  /*208b0*/  LDL.LU R10, [R1+0x1644] ;  /* 0x00164400010a7983 */ /* 0x000ea40000300800 */
[----:B----4-:R-:W-:Y:S02]  /*208c0*/  IMAD.MOV.U32 R27, RZ, RZ, R11 ;  /* 0x000000ffff1b7224 */ /* 0x010fe400078e000b */
[----:B------:R-:W2:Y:S03]  /*208d0*/  LDL.LU R11, [R1+0x1640] ;  /* 0x00164000010b7983 */ /* 0x000ea60000300800 */
[----:B------:R-:W-:Y:S01]  /*208e0*/  STL.64 [R1+0x1538], R26 ;  /* 0x0015381a01007387 */ /* 0x000fe20000100a00 */
[C---:B--2---:R-:W-:Y:S01]  /*208f0*/  HMMA.16816.F32 R4, R12.reuse, R10, R4 ;  /* 0x0000000a0c04723c */ /* 0x044fe20000001804 */
[----:B---3--:R0:W-:Y:S04]  /*20900*/  STL.64 [R1+0x1530], R24 ;  /* 0x0015301801007387 */ /* 0x0081e80000100a00 */
[----:B0-----:R-:W2:Y:S01]  /*20910*/  LDL.LU R24, [R1+0x80] ;  /* 0x0000800001187983 */ /* 0x001ea20000300800 */
[----:B------:R-:W2:Y:S02]  /*20920*/  LDL.LU R25, [R1+0x84] ;  /* 0x0000840001197983 */ /* 0x000ea40000300800 */
[----:B------:R-:W2:Y:S02]  /*20930*/  LDL.LU R26, [R1+0x88] ;  /* 0x00008800011a7983 */ /* 0x000ea40000300800 */
[----:B------:R-:W2:Y:S11]  /*20940*/  LDL.LU R27, [R1+0x8c] ;  /* 0x00008c00011b7983 */ /* 0x000eb60000300800 */
[----:B------:R-:W-:Y:S02]  /*20950*/  @!UPT UIADD3 URZ, URZ, URZ, URZ ;  /* 0x0000003f3f3ff290 */ /* 0x000fe4000fffe03f */
[----:B------:R-:W-:Y:S01]  /*20960*/  STL.64 [R1+0x170], R4 ;  /* 0x0001700401007387 */ /* 0x000fe20000100a00 */
[----:B------:R0:W-:Y:S03]  /*20970*/  STL.64 [R1+0x178], R6 ;  /* 0x0001780601007387 */ /* 0x0001e60000100a00 */
[----:B0-----:R-:W3:Y:S01]  /*20980*/  LDL.LU.64 R6, [R1+0x1638] ;  /* 0x0016380001067983 */ /* 0x001ee20000300a00 */
[----:B------:R-:W4:Y:S01]  /*20990*/  LDL.LU R4, [R1+0x1630] ;  /* 0x0016300001047983 */ /* 0x000f220000300800 */
        /* <DEDUP_REMOVED lines=15> */
[----:B------:R-:W2:Y:S01]  /*20a90*/  LDL R5, [R1+0xe54] ;  /* 0x000e540001057983 */ /* 0x000ea20000100800 */
        /* <DEDUP_REMOVED lines=49> */
[----:B------:R0:W-:Y:S01]  /*20db0*/  STL.64 [R1+0xe0], R12 ;  /* 0x0000e00c01007387 */ /* 0x0001e20000100a00 */
[----:B------:R-:W-:Y:S03]  /*20dc0*/  STL.64 [R1+0xe8], R14 ;  /* 0x0000e80e01007387 */ /* 0x000fe60000100a00 */
[----:B0-----:R-:W2:Y:S01]  /*20dd0*/  LDL.LU R12, [R1+0x50] ;  /* 0x00005000010c7983 */ /* 0x001ea20000300800 */
        /* <DEDUP_REMOVED lines=11> */
[----:B------:R-:W-:Y:S01]  /*20e90*/  STL.64 [R1+0x90], R16 ;  /* 0x0000901001007387 */ /* 0x000fe20000100a00 */
[----:B------:R-:W-:Y:S01]  /*20ea0*/  STL.64 [R1+0x98], R18 ;  /* 0x0000981201007387 */ /* 0x000fe20000100a00 */
[C---:B--2---:R-:W-:Y:S11]  /*20eb0*/  HMMA.16816.F32 R24, R20.reuse, R10, R24 ;  /* 0x0000000a1418723c */ /* 0x044ff60000001818 */
[----:B------:R-:W-:Y:S11]  /*20ec0*/  @!UPT UIADD3 URZ, URZ, URZ, URZ ;  /* 0x0000003f3f3ff290 */ /* 0x000ff6000fffe03f */
[----:B------:R-:W-:Y:S01]  /*20ed0*/  @!UPT UIADD3 URZ, URZ, URZ, URZ ;  /* 0x0000003f3f3ff290 */ /* 0x000fe2000fffe03f */
[----:B------:R-:W-:Y:S01]  /*20ee0*/  STL.64 [R1+0x70], R24 ;  /* 0x0000701801007387 */ /* 0x000fe20000100a00 */
[----:B------:R0:W-:Y:S03]  /*20ef0*/  STL.64 [R1+0x78], R26 ;  /* 0x0000781a01007387 */ /* 0x0001e60000100a00 */
[----:B0-----:R-:W2:Y:S01]  /*20f00*/  LDL.LU.64 R26, [R1+0x1538] ;  /* 0x00153800011a7983 */ /* 0x001ea20000300a00 */
[----:B------:R-:W2:Y:S01]  /*20f10*/  LDL.LU.64 R24, [R1+0x1530] ;  /* 0x0015300001187983 */ /* 0x000ea20000300a00 */
[----:B------:R-:W-:Y:S01]  /*20f20*/  MOV R13, R28 ;  /* 0x0000001c000d7202 */ /* 0x000fe20000000f00 */
[----:B------:R-:W-:Y:S01]  /*20f30*/  IMAD.MOV.U32 R14, RZ, RZ, R9 ;  /* 0x000000ffff0e7224 */ /* 0x000fe200078e0009 */
[----:B------:R-:W-:Y:S01]  /*20f40*/  MOV R15, R8 ;  /* 0x00000008000f7202 */ /* 0x000fe20000000f00 */
[----:B--2---:R-:W-:Y:S01]  /*20f50*/  HMMA.16816.F32 R20, R20, R6, R24 ;  /* 0x000000061414723c */ /* 0x004fe20000001818 */
[----:B------:R-:W2:Y:S01]  /*20f60*/  LDL.LU.64 R26, [R1+0x1528] ;  /* 0x00152800011a7983 */ /* 0x000ea20000300a00 */
[----:B------:R-:W2:Y:S03]  /*20f70*/  LDL.LU.64 R24, [R1+0x1520] ;  /* 0x0015200001187983 */ /* 0x000ea60000300a00 */
[----:B------:R-:W0:Y:S01]  /*20f80*/  S2R R28, SR_TID.X ;  /* 0x00000000001c7919 */ /* 0x000e220000002100 */
[----:B------:R-:W-:-:S02]  /*20f90*/  IMAD.MOV.U32 R18, RZ, RZ, R2 ;  /* 0x000000ffff127224 */ /* 0x000fc400078e0002 */
[----:B----4-:R-:W-:Y:S01]  /*20fa0*/  IMAD.MOV.U32 R16, RZ, RZ, R4 ;  /* 0x000000ffff107224 */ /* 0x010fe200078e0004 */
[----:B------:R-:W-:Y:S02]  /*20fb0*/  MOV R17, R3 ;  /* 0x0000000300117202 */ /* 0x000fe40000000f00 */
[----:B------:R-:W-:Y:S11]  /*20fc0*/  MOV R19, R0 ;  /* 0x0000000000137202 */ /* 0x000ff60000000f00 */
[----:B------:R-:W-:Y:S01]  /*20fd0*/  @!UPT UIADD3 URZ, URZ, URZ, URZ ;  /* 0x0000003f3f3ff290 */ /* 0x000fe2000fffe03f */
[----:B------:R-:W-:Y:S01]  /*20fe0*/  STL.64 [R1+0x60], R20 ;  /* 0x0000601401007387 */ /* 0x000fe20000100a00 */
[----:B------:R-:W-:Y:S01]  /*20ff0*/  STL.64 [R1+0x68], R22 ;  /* 0x0000681601007387 */ /* 0x000fe20000100a00 */
[C---:B0-----:R-:W-:Y:S02]  /*21000*/  LOP3.LUT R9, R28.reuse, 0x7, RZ, 0xc0, !PT ;  /* 0x000000071c097812 */ /* 0x041fe400078ec0ff */
[----:B------:R-:W-:Y:S01]  /*21010*/  LOP3.LUT R0, R28, 0x10, RZ, 0xc0, !PT ;  /* 0x000000101c007812 */ /* 0x000fe200078ec0ff */
[C---:B--2---:R-:W-:Y:S11]  /*21020*/  HMMA.16816.F32 R12, R24.reuse, R10, R12 ;  /* 0x0000000a180c723c */ /* 0x044ff6000000180c */
[----:B------:R-:W-:Y:S11]  /*21030*/  @!UPT UIADD3 URZ, URZ, URZ, URZ ;  /* 0x0000003f3f3ff290 */ /* 0x000ff6000fffe03f */
[----:B------:R-:W-:Y:S02]  /*21040*/  @!UPT UIADD3 URZ, URZ, URZ, URZ ;  /* 0x0000003f3f3ff290 */ /* 0x000fe4000fffe03f */
[----:B------:R-:W-:Y:S02]  /*21050*/  IMAD.MOV.U32 R2, RZ, RZ, R15 ;  /* 0x000000ffff027224 */ /* 0x000fe400078e000f */
[----:B------:R-:W0:Y:S04]  /*21060*/  S2R R15, SR_TID.X ;  /* 0x00000000000f7919 */ /* 0x000e280000002100 */
[----:B------:R1:W-:Y:S02]  /*21070*/  STL [R1+0x50], R12 ;  /* 0x0000500c01007387 */ /* 0x0003e40000100800 */
[----:B-1----:R-:W-:Y:S02]  /*21080*/  IMAD R12, R9, 0x110, RZ ;  /* 0x00000110090c7824 */ /* 0x002fe400078e02ff */
[----:B------:R-:W-:Y:S01]  /*21090*/  HMMA.16816.F32 R8, R24, R6, R16 ;  /* 0x000000061808723c */ /* 0x000fe20000001810 */
[----:B------:R-:W-:Y:S01]  /*210a0*/  MOV R3, R14 ;  /* 0x0000000e00037202 */ /* 0x000fe20000000f00 */
[----:B------:R-:W-:Y:S01]  /*210b0*/  IMAD.MOV.U32 R28, RZ, RZ, R13 ;  /* 0x000000ffff1c7224 */ /* 0x000fe200078e000d */
[----:B------:R-:W-:Y:S01]  /*210c0*/  SHF.L.U32 R13, R0, 0x7, RZ ;  /* 0x00000007000d7819 */ /* 0x000fe200000006ff */
[----:B0-----:R-:W-:-:S05]  /*210d0*/  IMAD.SHL.U32 R14, R15, 0x2, RZ ;  /* 0x000000020f0e7824 */ /* 0x001fca00078e00ff */
[----:B------:R-:W-:Y:S01]  /*210e0*/  LOP3.LUT R14, R12, 0x10, R14, 0x78, !PT ;  /* 0x000000100c0e7812 */ /* 0x000fe200078e780e */
[----:B------:R-:W-:Y:S01]  /*210f0*/  STL [R1+0x151c], R3 ;  /* 0x00151c0301007387 */ /* 0x000fe20000100800 */
[----:B------:R-:W-:Y:S02]  /*21100*/  STL [R1+0x1518], R28 ;  /* 0x0015181c01007387 */ /* 0x000fe40000100800 */
[----:B------:R-:W-:-:S10]  /*21110*/  LOP3.LUT R14, R14, R13, RZ, 0xfc, !PT ;  /* 0x0000000d0e0e7212 */ /* 0x000fd400078efcff */
[----:B------:R-:W-:Y:S01]  /*21120*/  STL.64 [R1+0x40], R8 ;  /* 0x0000400801007387 */ /* 0x000fe20000100a00 */
[----:B------:R-:W-:Y:S01]  /*21130*/  STL [R1+0x48], R10 ;  /* 0x0000480a01007387 */ /* 0x000fe20000100800 */
[----:B------:R-:W-:Y:S02]  /*21140*/  MOV R0, R11 ;  /* 0x0000000b00007202 */ /* 0x000fe40000000f00 */
[----:B------:R-:W-:Y:S04]  /*21150*/  LDSM.16.MT88.4 R16, [R14+0xe080] ;  /* 0x00e080000e10783b */ /* 0x000fe80000004200 */
[----:B------:R-:W0:Y:S01]  /*21160*/  LDSM.16.MT88.4 R8, [R14+0xe000] ;  /* 0x00e000000e08783b */ /* 0x000e220000004200 */
[----:B------:R-:W-:-:S05]  /*21170*/  IMAD.SHL.U32 R15, R15, 0x2, RZ ;  /* 0x000000020f0f7824 */ /* 0x000fca00078e00ff */
[----:B------:R-:W-:Y:S01]  /*21180*/  LOP3.LUT R15, R12, 0x10, R15, 0x78, !PT ;  /* 0x000000100c0f7812 */ /* 0x000fe200078e780f */
[----:B0-----:R-:W-:Y:S01]  /*21190*/  IMAD.MOV.U32 R23, RZ, RZ, R8 ;  /* 0x000000ffff177224 */ /* 0x001fe200078e0008 */
[----:B------:R-:W-:Y:S01]  /*211a0*/  MOV R22, R9 ;  /* 0x0000000900167202 */ /* 0x000fe20000000f00 */
[----:B------:R-:W-:Y:S01]  /*211b0*/  IMAD.MOV.U32 R21, RZ, RZ, R10 ;  /* 0x000000ffff157224 */ /* 0x000fe200078e000a */
[----:B------:R-:W-:Y:S02]  /*211c0*/  MOV R20, R11 ;  /* 0x0000000b00147202 */ /* 0x000fe40000000f00 */
[----:B------:R-:W0:Y:S02]  /*211d0*/  LDSM.16.M88.4 R8, [R5+0x10180] ;  /* 0x010180000508783b */ /* 0x000e240000000200 */
[----:B------:R-:W1:Y:S01]  /*211e0*/  LDSM.16.M88.4 R4, [R5+0x14180] ;  /* 0x014180000504783b */ /* 0x000e620000000200 */
[----:B------:R-:W-:-:S04]  /*211f0*/  LOP3.LUT R15, R15, R13, RZ, 0xfc, !PT ;  /* 0x0000000d0f0f7212 */ /* 0x000fc800078efcff */
[----:B------:R-:W-:Y:S01]  /*21200*/  LOP3.LUT R15, R15, 0x20, RZ, 0x3c, !PT ;  /* 0x000000200f0f7812 */ /* 0x000fe200078e3cff */
        /* <DEDUP_REMOVED lines=32> */
[----:B------:R-:W4:Y:S01]  /*21410*/  LDL.LU R3, [R1+0x151c] ;  /* 0x00151c0001037983 */ /* 0x000f220000300800 */
[----:B------:R-:W4:Y:S02]  /*21420*/  LDL.LU R28, [R1+0x1518] ;  /* 0x00151800011c7983 */ /* 0x000f240000300800 */
[----:B------:R-:W-:Y:S01]  /*21430*/  STL.64 [R1+0x1490], R14 ;  /* 0x0014900e01007387 */ /* 0x000fe20000100a00 */
[----:B------:R-:W-:Y:S04]  /*21440*/  STL.64 [R1+0x1488], R12 ;  /* 0x0014880c01007387 */ /* 0x000fe80000100a00 */
        /* <DEDUP_REMOVED lines=16> */
[----:B------:R-:W-:Y:S04]  /*21550*/  STL.64 [R1+0x14c0], R14 ;  /* 0x0014c00e01007387 */ /* 0x000fe80000100a00 */
        /* <DEDUP_REMOVED lines=10> */
[----:B------:R-:W-:-:S03]  /*21600*/  IMAD.MOV.U32 R13, RZ, RZ, R6 ;  /* 0x000000ffff0d7224 */ /* 0x000fc600078e0006 */
[----:B------:R-:W-:Y:S02]  /*21610*/  STL.64 [R1+0x14f0], R14 ;  /* 0x0014f00e01007387 */ /* 0x000fe40000100a00 */
[----:B------:R-:W-:Y:S02]  /*21620*/  STL.64 [R1+0x14e8], R12 ;  /* 0x0014e80c01007387 */ /* 0x000fe40000100a00 */
[----:B---3--:R-:W-:Y:S01]  /*21630*/  STL.64 [R1+0x14a0], R18 ;  /* 0x0014a01201007387 */ /* 0x008fe20000100a00 */
[----:B--2---:R0:W-:Y:S03]  /*21640*/  STL.64 [R1+0x1498], R16 ;  /* 0x0014981001007387 */ /* 0x0041e60000100a00 */
        /* <DEDUP_REMOVED lines=16> */
[----:B------:R-:W2:Y:S01]  /*21750*/  LDL.LU R4, [R1+0x170] ;  /* 0x0001700001047983 */ /* 0x000ea20000300800 */
[----:B------:R-:W4:Y:S02]  /*21760*/  LDL.LU R5, [R1+0x174] ;  /* 0x0001740001057983 */ /* 0x000f240000300800 */
[----:B------:R-:W4:Y:S02]  /*21770*/  LDL.LU R6, [R1+0x178] ;  /* 0x0001780001067983 */ /* 0x000f240000300800 */
[----:B------:R-:W4:Y:S01]  /*21780*/  LDL.LU R7, [R1+0x17c] ;  /* 0x00017c0001077983 */ /* 0x000f220000300800 */
        /* <DEDUP_REMOVED lines=18> */
[----:B------:R-:W-:Y:S01]  /*218b0*/  LOP3.LUT R27, R27, 0x60, RZ, 0x3c, !PT ;  /* 0x000000601b1b7812 */ /* 0x000fe200078e3cff */
[----:B------:R-:W-:-:S04]  /*218c0*/  IMAD.MOV.U32 R15, RZ, RZ, R20 ;  /* 0x000000ffff0f7224 */ /* 0x000fc800078e0014 */
        /* <DEDUP_REMOVED lines=25> */
[----:B------:R-:W3:Y:S02]  /*21a60*/  LDL.LU R26, [R1+0x78] ;  /* 0x00007800011a7983 */ /* 0x000ee40000300800 */
[----:B------:R-:W3:Y:S03]  /*21a70*/  LDL.LU R27, [R1+0x7c] ;  /* 0x00007c00011b7983 */ /* 0x000ee60000300800 */
        /* <DEDUP_REMOVED lines=85> */
[----:B------:R0:W-:Y:S01]  /*21fd0*/  STL.64 [R1+0x150], R16 ;  /* 0x0001501001007387 */ /* 0x0001e20000100a00 */
[----:B------:R1:W-:Y:S03]  /*21fe0*/  STL.64 [R1+0x158], R18 ;  /* 0x0001581201007387 */ /* 0x0003e60000100a00 */
[----:B0-----:R-:W2:Y:S01]  /*21ff0*/  LDL.LU R16, [R1+0x40] ;  /* 0x0000400001107983 */ /* 0x001ea20000300800 */
[----:B------:R-:W2:Y:S02]  /*22000*/  LDL.LU R17, [R1+0x44] ;  /* 0x0000440001117983 */ /* 0x000ea40000300800 */
[----:B-1----:R-:W2:Y:S01]  /*22010*/  LDL.LU R18, [R1+0x48] ;  /* 0x0000480001127983 */ /* 0x002ea20000300800 */
[C---:B---3--:R-:W-:Y:S11]  /*22020*/  HMMA.16816.F32 R24, R20.reuse, R8, R24 ;  /* 0x000000081418723c */ /* 0x048ff60000001818 */
[----:B------:R-:W-:Y:S11]  /*22030*/  @!UPT UIADD3 URZ, URZ, URZ, URZ ;  /* 0x0000003f3f3ff290 */ /* 0x000ff6000fffe03f */
[----:B------:R-:W-:Y:S01]  /*22040*/  @!UPT UIADD3 URZ, URZ, URZ, URZ ;  /* 0x0000003f3f3ff290 */ /* 0x000fe2000fffe03f */
[----:B------:R-:W-:Y:S01]  /*22050*/  STL.64 [R1+0xb0], R24 ;  /* 0x0000b01801007387 */ /* 0x000fe20000100a00 */
[----:B------:R0:W-:Y:S03]  /*22060*/  STL.64 [R1+0xb8], R26 ;  /* 0x0000b81a01007387 */ /* 0x0001e60000100a00 */
[----:B0-----:R-:W2:Y:S01]  /*22070*/  LDL.LU.64 R26, [R1+0x1410] ;  /* 0x00141000011a7983 */ /* 0x001ea20000300a00 */
[----:B------:R-:W2:Y:S01]  /*22080*/  LDL.LU.64 R24, [R1+0x1408] ;  /* 0x0014080001187983 */ /* 0x000ea20000300a00 */
[----:B------:R-:W-:Y:S11]  /*22090*/  HMMA.16816.F32 R12, R20, R4, R12 ;  /* 0x00000004140c723c */ /* 0x000ff6000000180c */
[----:B------:R-:W-:Y:S11]  /*220a0*/  @!UPT UIADD3 URZ, URZ, URZ, URZ ;  /* 0x0000003f3f3ff290 */ /* 0x000ff6000fffe03f */
[----:B------:R-:W-:Y:S01]  /*220b0*/  @!UPT UIADD3 URZ, URZ, URZ, URZ ;  /* 0x0000003f3f3ff290 */ /* 0x000fe2000fffe03f */
[----:B------:R0:W-:Y:S01]  /*220c0*/  STL.64 [R1+0x60], R12 ;  /* 0x0000600c01007387 */ /* 0x0001e20000100a00 */
[----:B------:R-:W3:Y:S01]  /*220d0*/  LDL.LU R20, [R1+0x50] ;  /* 0x0000500001147983 */ /* 0x000ee20000300800 */
[----:B------:R-:W-:Y:S02]  /*220e0*/  MOV R19, R0 ;  /* 0x0000000000137202 */ /* 0x000fe40000000f00 */
[----:B------:R-:W1:Y:S01]  /*220f0*/  S2R R0, SR_TID.X ;  /* 0x0000000000007919 */ /* 0x000e620000002100 */
[----:B------:R-:W-:Y:S02]  /*22100*/  MOV R11, R15 ;  /* 0x0000000f000b7202 */ /* 0x000fe40000000f00 */
[----:B------:R-:W0:Y:S02]  /*22110*/  S2R R15, SR_TID.X ;  /* 0x00000000000f7919 */ /* 0x000e240000002100 */
[----:B------:R-:W-:Y:S02]  /*22120*/  IMAD.MOV.U32 R21, RZ, RZ, R28 ;  /* 0x000000ffff157224 */ /* 0x000fe400078e001c */
[----:B------:R-:W-:Y:S01]  /*22130*/  IMAD.MOV.U32 R10, RZ, RZ, R14 ;  /* 0x000000ffff0a7224 */ /* 0x000fe200078e000e */
[----:B------:R-:W-:-:S02]  /*22140*/  MOV R22, R3 ;  /* 0x0000000300167202 */ /* 0x000fc40000000f00 */
[C---:B-1----:R-:W-:Y:S01]  /*22150*/  LOP3.LUT R28, R0.reuse, 0x10, RZ, 0xc0, !PT ;  /* 0x00000010001c7812 */ /* 0x042fe200078ec0ff */
[----:B------:R-:W-:Y:S02]  /*22160*/  LOP3.LUT R0, R0, 0x7, RZ, 0xc0, !PT ;  /* 0x0000000700007812 */ /* 0x000fe400078ec0ff */
[----:B0-----:R-:W-:-:S03]  /*22170*/  IMAD.SHL.U32 R14, R15, 0x2, RZ ;  /* 0x000000020f0e7824 */ /* 0x001fc600078e00ff */
[----:B------:R-:W-:Y:S01]  /*22180*/  IMAD R12, R0, 0x110, RZ ;  /* 0x00000110000c7824 */ /* 0x000fe200078e02ff */
[----:B------:R-:W-:-:S04]  /*22190*/  SHF.L.U32 R13, R28, 0x7, RZ ;  /* 0x000000071c0d7819 */ /* 0x000fc800000006ff */
[----:B------:R-:W-:-:S04]  /*221a0*/  LOP3.LUT R14, R12, 0x10, R14, 0x78, !PT ;  /* 0x000000100c0e7812 */ /* 0x000fc800078e780e */
[----:B------:R-:W-:Y:S01]  /*221b0*/  LOP3.LUT R14, R14, R13, RZ, 0xfc, !PT ;  /* 0x0000000d0e0e7212 */ /* 0x000fe200078efcff */
[----:B----4-:R-:W-:Y:S01]  /*221c0*/  STL.64 [R1+0x13f8], R6 ;  /* 0x0013f80601007387 */ /* 0x010fe20000100a00 */
[----:B------:R-:W-:Y:S01]  /*221d0*/  IMAD.MOV.U32 R23, RZ, RZ, R2 ;  /* 0x000000ffff177224 */ /* 0x000fe200078e0002 */
[----:B------:R-:W-:-:S04]  /*221e0*/  SHF.L.U32 R15, R15, 0x1, RZ ;  /* 0x000000010f0f7819 */ /* 0x000fc800000006ff */
[----:B------:R-:W-:-:S04]  /*221f0*/  LOP3.LUT R15, R12, 0x10, R15, 0x78, !PT ;  /* 0x000000100c0f7812 */ /* 0x000fc800078e780f */
[----:B------:R-:W-:-:S04]  /*22200*/  LOP3.LUT R15, R15, R13, RZ, 0xfc, !PT ;  /* 0x0000000d0f0f7212 */ /* 0x000fc800078efcff */
[----:B------:R-:W-:Y:S01]  /*22210*/  LOP3.LUT R15, R15, 0x20, RZ, 0x3c, !PT ;  /* 0x000000200f0f7812 */ /* 0x000fe200078e3cff */
[C---:B--2---:R-:W-:Y:S11]  /*22220*/  HMMA.16816.F32 R16, R24.reuse, R4, R16 ;  /* 0x000000041810723c */ /* 0x044ff60000001810 */
[----:B------:R-:W-:Y:S11]  /*22230*/  @!UPT UIADD3 URZ, URZ, URZ, URZ ;  /* 0x0000003f3f3ff290 */ /* 0x000ff6000fffe03f */
[----:B------:R-:W-:Y:S02]  /*22240*/  @!UPT UIADD3 URZ, URZ, URZ, URZ ;  /* 0x0000003f3f3ff290 */ /* 0x000fe4000fffe03f */
[----:B------:R-:W-:Y:S01]  /*22250*/  MOV R5, R16 ;  /* 0x0000001000057202 */ /* 0x000fe20000000f00 */
[----:B------:R-:W-:Y:S01]  /*22260*/  IMAD.MOV.U32 R4, RZ, RZ, R17 ;  /* 0x000000ffff047224 */ /* 0x000fe200078e0011 */
[----:B------:R-:W-:Y:S01]  /*22270*/  MOV R3, R18 ;  /* 0x0000001200037202 */ /* 0x000fe20000000f00 */
[----:B------:R-:W-:Y:S02]  /*22280*/  IMAD.MOV.U32 R0, RZ, RZ, R19 ;  /* 0x000000ffff007224 */ /* 0x000fe400078e0013 */
[----:B------:R-:W0:Y:S04]  /*22290*/  LDSM.16.MT88.4 R16, [R14+0xf000] ;  /* 0x00f000000e10783b */ /* 0x000e280000004200 */
[----:B------:R1:W-:Y:S01]  /*222a0*/  STL.64 [R1+0x13f0], R4 ;  /* 0x0013f00401007387 */ /* 0x0003e20000100a00 */
[----:B---3--:R-:W-:Y:S01]  /*222b0*/  HMMA.16816.F32 R20, R24, R8, R20 ;  /* 0x000000081814723c */ /* 0x008fe20000001814 */
[----:B0-----:R-:W-:Y:S01]  /*222c0*/  MOV R7, R16 ;  /* 0x0000001000077202 */ /* 0x001fe20000000f00 */
[----:B------:R-:W-:Y:S01]  /*222d0*/  IMAD.MOV.U32 R6, RZ, RZ, R17 ;  /* 0x000000ffff067224 */ /* 0x000fe200078e0011 */
[----:B-1----:R-:W-:Y:S01]  /*222e0*/  MOV R5, R18 ;  /* 0x0000001200057202 */ /* 0x002fe20000000f00 */
[----:B------:R-:W-:-:S02]  /*222f0*/  IMAD.MOV.U32 R4, RZ, RZ, R19 ;  /* 0x000000ffff047224 */ /* 0x000fc400078e0013 */
[----:B------:R-:W0:Y:S11]  /*22300*/  LDSM.16.MT88.4 R16, [R14+0xf080] ;  /* 0x00f080000e10783b */ /* 0x000e360000004200 */
[----:B------:R-:W-:Y:S07]  /*22310*/  @!UPT UIADD3 URZ, URZ, URZ, URZ ;  /* 0x0000003f3f3ff290 */ /* 0x000fee000fffe03f */
[----:B------:R-:W-:Y:S01]  /*22320*/  IMAD.MOV.U32 R2, RZ, RZ, R20 ;  /* 0x000000ffff027224 */ /* 0x000fe200078e0014 */
[----:B------:R-:W-:Y:S01]  /*22330*/  MOV R28, R21 ;  /* 0x00000015001c7202 */ /* 0x000fe20000000f00 */
[----:B------:R-:W-:Y:S01]  /*22340*/  IMAD.MOV.U32 R9, RZ, RZ, R22 ;  /* 0x000000ffff097224 */ /* 0x000fe200078e0016 */
[----:B------:R-:W-:Y:S01]  /*22350*/  MOV R8, R23 ;  /* 0x0000001700087202 */ /* 0x000fe20000000f00 */
[----:B0-----:R-:W-:Y:S01]  /*22360*/  IMAD.MOV.U32 R23, RZ, RZ, R16 ;  /* 0x000000ffff177224 */ /* 0x001fe200078e0010 */
[----:B------:R-:W-:Y:S01]  /*22370*/  MOV R22, R17 ;  /* 0x0000001100167202 */ /* 0x000fe20000000f00 */
[----:B------:R-:W-:Y:S01]  /*22380*/  IMAD.MOV.U32 R21, RZ, RZ, R18 ;  /* 0x000000ffff157224 */ /* 0x000fe200078e0012 */
[----:B------:R-:W-:Y:S02]  /*22390*/  MOV R20, R19 ;  /* 0x0000001300147202 */ /* 0x000fe40000000f00 */
[----:B------:R-:W0:Y:S02]  /*223a0*/  LDSM.16.MT88.4 R16, [R15+0xf000] ;  /* 0x00f000000f10783b */ /* 0x000e240000004200 */
[----:B------:R-:W1:Y:S04]  /*223b0*/  LDSM.16.MT88.4 R12, [R15+0xf080] ;  /* 0x00f080000f0c783b */ /* 0x000e680000004200 */
[----:B0-----:R-:W-:Y:S01]  /*223c0*/  IMAD.MOV.U32 R27, RZ, RZ, R16 ;  /* 0x000000ffff1b7224 */ /* 0x001fe200078e0010 */
[----:B------:R-:W-:Y:S01]  /*223d0*/  MOV R26, R17 ;  /* 0x00000011001a7202 */ /* 0x000fe20000000f00 */
[----:B------:R-:W-:Y:S01]  /*223e0*/  IMAD.MOV.U32 R25, RZ, RZ, R18 ;  /* 0x000000ffff197224 */ /* 0x000fe200078e0012 */
[----:B------:R-:W-:-:S02]  /*223f0*/  MOV R24, R19 ;  /* 0x0000001300187202 */ /* 0x000fc40000000f00 */
[----:B------:R-:W0:Y:S04]  /*22400*/  LDSM.16.MT88.4 R16, [R29+0xf000] ;  /* 0x00f000001d10783b */ /* 0x000e280000004200 */
[----:B-1----:R-:W-:Y:S01]  /*22410*/  STL.64 [R1+0x1378], R14 ;  /* 0x0013780e01007387 */ /* 0x002fe20000100a00 */
[----:B------:R-:W-:Y:S03]  /*22420*/  STL.64 [R1+0x1370], R12 ;  /* 0x0013700c01007387 */ /* 0x000fe60000100a00 */
[----:B0-----:R-:W-:Y:S01]  /*22430*/  STL.64 [R1+0x1358], R18 ;  /* 0x0013581201007387 */ /* 0x001fe20000100a00 */
        /* <DEDUP_REMOVED lines=11> */
[----:B------:R-:W-:Y:S01]  /*224f0*/  IMAD.MOV.U32 R14, RZ, RZ, R25 ;  /* 0x000000ffff0e7224 */ /* 0x000fe200078e0019 */
[----:B------:R-:W-:Y:S01]  /*22500*/  MOV R15, R24 ;  /* 0x00000018000f7202 */ /* 0x000fe20000000f00 */
[----:B------:R-:W-:Y:S01]  /*22510*/  IMAD.MOV.U32 R12, RZ, RZ, R27 ;  /* 0x000000ffff0c7224 */ /* 0x000fe200078e001b */
[----:B------:R-:W-:Y:S01]  /*22520*/  MOV R13, R26 ;  /* 0x0000001a000d7202 */ /* 0x000fe20000000f00 */
[----:B---3--:R-:W-:Y:S01]  /*22530*/  STL.64 [R1+0x1388], R18 ;  /* 0x0013881201007387 */ /* 0x008fe20000100a00 */
[----:B--2---:R0:W-:Y:S02]  /*22540*/  STL.64 [R1+0x1380], R16 ;  /* 0x0013801001007387 */ /* 0x0041e40000100a00 */
[----:B------:R1:W-:Y:S02]  /*22550*/  STL.64 [R1+0x13a8], R14 ;  /* 0x0013a80e01007387 */ /* 0x0003e40000100a00 */
[----:B------:R2:W-:Y:S01]  /*22560*/  STL.64 [R1+0x13a0], R12 ;  /* 0x0013a00c01007387 */ /* 0x0005e20000100a00 */
[----:B0-----:R-:W3:Y:S01]  /*22570*/  LDL.LU R16, [R1+0x130] ;  /* 0x0001300001107983 */ /* 0x001ee20000300800 */
[----:B------:R-:W3:Y:S02]  /*22580*/  LDL.LU R17, [R1+0x134] ;  /* 0x0001340001117983 */ /* 0x000ee40000300800 */
[----:B------:R-:W4:Y:S02]  /*22590*/  LDL.LU R18, [R1+0x138] ;  /* 0x0001380001127983 */ /* 0x000f240000300800 */
[----:B------:R-:W4:Y:S02]  /*225a0*/  LDL.LU R19, [R1+0x13c] ;  /* 0x00013c0001137983 */ /* 0x000f240000300800 */
[----:B-1----:R-:W-:Y:S01]  /*225b0*/  IMAD.MOV.U32 R14, RZ, RZ, R21 ;  /* 0x000000ffff0e7224 */ /* 0x002fe200078e0015 */
[----:B------:R-:W-:Y:S01]  /*225c0*/  MOV R15, R20 ;  /* 0x00000014000f7202 */ /* 0x000fe20000000f00 */
[----:B--2---:R-:W-:Y:S01]  /*225d0*/  IMAD.MOV.U32 R12, RZ, RZ, R23 ;  /* 0x000000ffff0c7224 */ /* 0x004fe200078e0017 */
[----:B------:R-:W-:-:S03]  /*225e0*/  MOV R13, R22 ;  /* 0x00000016000d7202 */ /* 0x000fc60000000f00 */
[----:B------:R-:W-:Y:S02]  /*225f0*/  STL.64 [R1+0x13d8], R14 ;  /* 0x0013d80e01007387 */ /* 0x000fe40000100a00 */
[----:B------:R-:W-:Y:S02]  /*22600*/  STL.64 [R1+0x13d0], R12 ;  /* 0x0013d00c01007387 */ /* 0x000fe40000100a00 */
[----:B----4-:R-:W-:Y:S01]  /*22610*/  STL.64 [R1+0x1398], R18 ;  /* 0x0013981201007387 */ /* 0x010fe20000100a00 */
[----:B---3--:R0:W-:Y:S03]  /*22620*/  STL.64 [R1+0x1390], R16 ;  /* 0x0013901001007387 */ /* 0x0081e60000100a00 */
        /* <DEDUP_REMOVED lines=12> */
[C---:B0-----:R-:W-:Y:S01]  /*226f0*/  LOP3.LUT R22, R23.reuse, 0x7, RZ, 0xc0, !PT ;  /* 0x0000000717167812 */ /* 0x041fe200078ec0ff */
[----:B------:R-:W-:Y:S01]  /*22700*/  LOP3.LUT R23, R23, 0x10, RZ, 0xc0, !PT ;  /* 0x0000001017177812 */ /* 0x000fe200078ec0ff */
[----:B-1----:R-:W-:-:S03]  /*22710*/  SHF.L.U32 R27, R21, 0x1, RZ ;  /* 0x00000001151b7819 */ /* 0x002fc600000006ff */
[----:B------:R-:W-:Y:S02]  /*22720*/  IMAD R22, R22, 0x110, RZ ;  /* 0x0000011016167824 */ /* 0x000fe400078e02ff */
[----:B------:R-:W-:-:S03]  /*22730*/  IMAD.SHL.U32 R23, R23, 0x80, RZ ;  /* 0x0000008017177824 */ /* 0x000fc600078e00ff */
        /* <DEDUP_REMOVED lines=10> */
[----:B------:R-:W-:Y:S01]  /*227e0*/  MOV R15, R4 ;  /* 0x00000004000f7202 */ /* 0x000fe20000000f00 */
[----:B------:R-:W-:Y:S02]  /*227f0*/  IMAD.MOV.U32 R14, RZ, RZ, R5 ;  /* 0x000000ffff0e7224 */ /* 0x000fe400078e0005 */
[----:B------:R-:W4:Y:S01]  /*22800*/  LDL.LU R4, [R1+0xd0] ;  /* 0x0000d00001047983 */ /* 0x000f220000300800 */
[----:B------:R-:W-:Y:S01]  /*22810*/  MOV R13, R6 ;  /* 0x00000006000d7202 */ /* 0x000fe20000000f00 */
[----:B------:R-:W4:Y:S01]  /*22820*/  LDL.LU R5, [R1+0xd4] ;  /* 0x0000d40001057983 */ /* 0x000f220000300800 */
[----:B------:R-:W-:Y:S02]  /*22830*/  IMAD.MOV.U32 R12, RZ, RZ, R7 ;  /* 0x000000ffff0c7224 */ /* 0x000fe400078e0007 */
        /* <DEDUP_REMOVED lines=22> */
[----:B------:R1:W-:Y:S02]  /*229a0*/  STL.64 [R1+0x1308], R24 ;  /* 0x0013081801007387 */ /* 0x0003e40000100a00 */
[----:B0-----:R-:W-:Y:S01]  /*229b0*/  IMAD.MOV.U32 R26, RZ, RZ, R10 ;  /* 0x000000ffff1a7224 */ /* 0x001fe200078e000a */
[----:B-1----:R-:W3:Y:S01]  /*229c0*/  LDL.LU R24, [R1+0x60] ;  /* 0x0000600001187983 */ /* 0x002ee20000300800 */
[----:B------:R-:W3:Y:S02]  /*229d0*/  LDL.LU R25, [R1+0x64] ;  /* 0x0000640001197983 */ /* 0x000ee40000300800 */
[----:B------:R-:W4:Y:S01]  /*229e0*/  LDL.LU R10, [R1+0x1404] ;  /* 0x00140400010a7983 */ /* 0x000f220000300800 */
[----:B------:R-:W-:-:S02]  /*229f0*/  MOV R27, R11 ;  /* 0x0000000b001b7202 */ /* 0x000fc40000000f00 */
[----:B------:R-:W4:Y:S03]  /*22a00*/  LDL.LU R11, [R1+0x1400] ;  /* 0x00140000010b7983 */ /* 0x000f260000300800 */
[----:B------:R-:W-:Y:S01]  /*22a10*/  STL.64 [R1+0x1320], R26 ;  /* 0x0013201a01007387 */ /* 0x000fe20000100a00 */
[C---:B----4-:R-:W-:Y:S01]  /*22a20*/  HMMA.16816.F32 R4, R12.reuse, R10, R4 ;  /* 0x0000000a0c04723c */ /* 0x050fe20000001804 */
[----:B---3--:R0:W-:Y:S04]  /*22a30*/  STL.64 [R1+0x1318], R24 ;  /* 0x0013181801007387 */ /* 0x0081e80000100a00 */
[----:B0-----:R-:W3:Y:S01]  /*22a40*/  LDL.LU R24, [R1+0xb0] ;  /* 0x0000b00001187983 */ /* 0x001ee20000300800 */
[----:B------:R-:W3:Y:S02]  /*22a50*/  LDL.LU R25, [R1+0xb4] ;  /* 0x0000b40001197983 */ /* 0x000ee40000300800 */
[----:B------:R-:W3:Y:S02]  /*22a60*/  LDL.LU R26, [R1+0xb8] ;  /* 0x0000b800011a7983 */ /* 0x000ee40000300800 */
[----:B------:R-:W3:Y:S11]  /*22a70*/  LDL.LU R27, [R1+0xbc] ;  /* 0x0000bc00011b7983 */ /* 0x000ef60000300800 */
[----:B------:R-:W-:Y:S02]  /*22a80*/  @!UPT UIADD3 URZ, URZ, URZ, URZ ;  /* 0x0000003f3f3ff290 */ /* 0x000fe4000fffe03f */
[----:B------:R-:W-:Y:S01]  /*22a90*/  STL.64 [R1+0xe0], R4 ;  /* 0x0000e00401007387 */ /* 0x000fe20000100a00 */
[----:B------:R0:W-:Y:S03]  /*22aa0*/  STL.64 [R1+0xe8], R6 ;  /* 0x0000e80601007387 */ /* 0x0001e60000100a00 */
[----:B0-----:R-:W4:Y:S01]  /*22ab0*/  LDL.LU.64 R6, [R1+0x13f8] ;  /* 0x0013f80001067983 */ /* 0x001f220000300a00 */
[----:B------:R-:W2:Y:S01]  /*22ac0*/  LDL.LU.64 R4, [R1+0x13f0] ;  /* 0x0013f00001047983 */ /* 0x000ea20000300a00 */
[----:B----4-:R-:W-:Y:S02]  /*22ad0*/  HMMA.16816.F32 R12, R12, R6, R16 ;  /* 0x000000060c0c723c */ /* 0x010fe40000001810 */
[----:B------:R-:W4:Y:S01]  /*22ae0*/  LDL.LU.64 R18, [R1+0x13e8] ;  /* 0x0013e80001127983 */ /* 0x000f220000300a00 */
[----:B------:R-:W4:Y:S11]  /*22af0*/  LDL.LU.64 R16, [R1+0x13e0] ;  /* 0x0013e00001107983 */ /* 0x000f360000300a00 */
[----:B------:R-:W-:Y:S09]  /*22b00*/  @!UPT UIADD3 URZ, URZ, URZ, URZ ;  /* 0x0000003f3f3ff290 */ /* 0x000ff2000fffe03f */
[----:B------:R-:W-:Y:S01]  /*22b10*/  STL.64 [R1+0xd0], R12 ;  /* 0x0000d00c01007387 */ /* 0x000fe20000100a00 */
[----:B------:R0:W-:Y:S03]  /*22b20*/  STL.64 [R1+0xd8], R14 ;  /* 0x0000d80e01007387 */ /* 0x0001e60000100a00 */
[----:B0-----:R-:W4:Y:S01]  /*22b30*/  LDL.LU.64 R14, [R1+0x13d8] ;  /* 0x0013d800010e7983 */ /* 0x001f220000300a00 */
[----:B------:R-:W4:Y:S02]  /*22b40*/  LDL.LU.64 R12, [R1+0x13d0] ;  /* 0x0013d000010c7983 */ /* 0x000f240000300a00 */
[C---:B----4-:R-:W-:Y:S11]  /*22b50*/  HMMA.16816.F32 R16, R12.reuse, R10, R16 ;  /* 0x0000000a0c10723c */ /* 0x050ff60000001810 */
[----:B------:R-:W-:Y:S11]  /*22b60*/  @!UPT UIADD3 URZ, URZ, URZ, URZ ;  /* 0x0000003f3f3ff290 */ /* 0x000ff6000fffe03f */
[----:B------:R-:W-:Y:S01]  /*22b70*/  @!UPT UIADD3 URZ, URZ, URZ, URZ ;  /* 0x0000003f3f3ff290 */ /* 0x000fe2000fffe03f */
[----:B------:R-:W-:Y:S01]  /*22b80*/  STL.64 [R1+0xc0], R16 ;  /* 0x0000c01001007387 */ /* 0x000fe20000100a00 */
[----:B------:R0:W-:Y:S03]  /*22b90*/  STL.64 [R1+0xc8], R18 ;  /* 0x0000c81201007387 */ /* 0x0001e60000100a00 */
[----:B0-----:R-:W4:Y:S01]  /*22ba0*/  LDL.LU.64 R18, [R1+0x13c8] ;  /* 0x0013c80001127983 */ /* 0x001f220000300a00 */
[----:B------:R-:W4:Y:S02]  /*22bb0*/  LDL.LU.64 R16, [R1+0x13c0] ;  /* 0x0013c00001107983 */ /* 0x000f240000300a00 */
[----:B----4-:R-:W-:Y:S01]  /*22bc0*/  HMMA.16816.F32 R12, R12, R6, R16 ;  /* 0x000000060c0c723c */ /* 0x010fe20000001810 */
[----:B------:R-:W4:Y:S01]  /*22bd0*/  LDL.LU.64 R18, [R1+0x13b8] ;  /* 0x0013b80001127983 */ /* 0x000f220000300a00 */
[----:B------:R-:W4:Y:S11]  /*22be0*/  LDL.LU.64 R16, [R1+0x13b0] ;  /* 0x0013b00001107983 */ /* 0x000f360000300a00 */
[----:B------:R-:W-:Y:S10]  /*22bf0*/  @!UPT UIADD3 URZ, URZ, URZ, URZ ;  /* 0x0000003f3f3ff290 */ /* 0x000ff4000fffe03f */
        /* <DEDUP_REMOVED lines=27> */
[----:B------:R-:W2:Y:S01]  /*22db0*/  LDL.LU.64 R18, [R1+0x1358] ;  /* 0x0013580001127983 */ /* 0x000ea20000300a00 */
[----:B------:R-:W2:Y:S11]  /*22dc0*/  LDL.LU.64 R16, [R1+0x1350] ;  /* 0x0013500001107983 */ /* 0x000eb60000300a00 */
[----:B------:R-:W-:Y:S10]  /*22dd0*/  @!UPT UIADD3 URZ, URZ, URZ, URZ ;  /* 0x0000003f3f3ff290 */ /* 0x000ff4000fffe03f */
[----:B------:R0:W-:Y:S01]  /*22de0*/  STL.64 [R1+0x20], R12 ;  /* 0x0000200c01007387 */ /* 0x0001e20000100a00 */
[----:B------:R-:W-:Y:S02]  /*22df0*/  STL.64 [R1+0x28], R14 ;  /* 0x0000280e01007387 */ /* 0x000fe40000100a00 */
[----:B0-----:R-:W-:Y:S02]  /*22e00*/  IMAD.MOV.U32 R12, RZ, RZ, R2 ;  /* 0x000000ffff0c7224 */ /* 0x001fe400078e0002 */
[----:B------:R-:W4:Y:S01]  /*22e10*/  LDL.LU R2, [R1+0x1348] ;  /* 0x0013480001027983 */ /* 0x000f220000300800 */
        /* <DEDUP_REMOVED lines=16> */
[----:B------:R-:W-:Y:S01]  /*22f20*/  STL.64 [R1], R24 ;  /* 0x0000001801007387 */ /* 0x000fe20000100a00 */
[----:B------:R0:W-:Y:S03]  /*22f30*/  STL.64 [R1+0x8], R26 ;  /* 0x0000081a01007387 */ /* 0x0001e60000100a00 */
[----:B0-----:R-:W2:Y:S01]  /*22f40*/  LDL.LU.64 R26, [R1+0x1320] ;  /* 0x00132000011a7983 */ /* 0x001ea20000300a00 */
[----:B------:R-:W2:Y:S01]  /*22f50*/  LDL.LU.64 R24, [R1+0x1318] ;  /* 0x0013180001187983 */ /* 0x000ea20000300a00 */
[----:B------:R-:W-:Y:S01]  /*22f60*/  MOV R13, R28 ;  /* 0x0000001c000d7202 */ /* 0x000fe20000000f00 */
[----:B------:R-:W-:Y:S01]  /*22f70*/  IMAD.MOV.U32 R14, RZ, RZ, R9 ;  /* 0x000000ffff0e7224 */ /* 0x000fe200078e0009 */
[----:B------:R-:W-:Y:S01]  /*22f80*/  MOV R15, R8 ;  /* 0x00000008000f7202 */ /* 0x000fe20000000f00 */
[----:B------:R-:W-:Y:S01]  /*22f90*/  IMAD.MOV.U32 R16, RZ, RZ, R5 ;  /* 0x000000ffff107224 */ /* 0x000fe200078e0005 */
[----:B--2---:R-:W-:Y:S01]  /*22fa0*/  HMMA.16816.F32 R20, R20, R6, R24 ;  /* 0x000000061414723c */ /* 0x004fe20000001818 */
[----:B------:R-:W2:Y:S01]  /*22fb0*/  LDL.LU.64 R26, [R1+0x1310] ;  /* 0x00131000011a7983 */ /* 0x000ea20000300a00 */
[----:B------:R-:W2:Y:S01]  /*22fc0*/  LDL.LU.64 R24, [R1+0x1308] ;  /* 0x0013080001187983 */ /* 0x000ea20000300a00 */
[----:B------:R-:W-:Y:S01]  /*22fd0*/  MOV R17, R4 ;  /* 0x0000000400117202 */ /* 0x000fe20000000f00 */
[----:B------:R-:W-:Y:S01]  /*22fe0*/  IMAD.MOV.U32 R18, RZ, RZ, R3 ;  /* 0x000000ffff127224 */ /* 0x000fe200078e0003 */
[----:B------:R-:W-:Y:S01]  /*22ff0*/  MOV R19, R0 ;  /* 0x0000000000137202 */ /* 0x000fe20000000f00 */
[----:B------:R-:W0:Y:S04]  /*23000*/  S2R R28, SR_TID.X ;  /* 0x00000000001c7919 */ /* 0x000e280000002100 */
[----:B------:R-:W1:Y:S01]  /*23010*/  S2R R9, SR_CTAID.X ;  /* 0x0000000000097919 */ /* 0x000e620000002500 */
[C---:B0-----:R-:W-:Y:S01]  /*23020*/  LOP3.LUT R0, R28.reuse, 0x3, RZ, 0xc0, !PT ;  /* 0x000000031c007812 */ /* 0x041fe200078ec0ff */
[----:B------:R-:W-:-:S04]  /*23030*/  LOP3.LUT R28, R28, 0x60, RZ, 0xc0, !PT ;  /* 0x000000601c1c7812 */ /* 0x000fc800078ec0ff */
[----:B------:R-:W-:-:S07]  /*23040*/  IMAD.SHL.U32 R0, R0, 0x2, RZ ;  /* 0x0000000200007824 */ /* 0x000fce00078e00ff */
[----:B------:R-:W-:Y:S01]  /*23050*/  STL [R1+0x12fc], R21 ;  /* 0x0012fc1501007387 */ /* 0x000fe20000100800 */
[----:B------:R0:W-:Y:S01]  /*23060*/  STL [R1+0x12f8], R23 ;  /* 0x0012f81701007387 */ /* 0x0001e20000100800 */
[----:B------:R-:W-:-:S04]  /*23070*/  LEA.HI R0, R28, R0, RZ, 0x1e ;  /* 0x000000001c007211 */ /* 0x000fc800078ff0ff */
[----:B------:R-:W-:-:S05]  /*23080*/  IADD3 R0, P1, R0, UR4, RZ ;  /* 0x0000000400007c10 */ /* 0x000fca000ff3e0ff */
[----:B------:R-:W-:Y:S01]  /*23090*/  IMAD.X R4, RZ, RZ, UR5, P1 ;  /* 0x00000005ff047e24 */ /* 0x000fe200088e06ff */
[----:B-1----:R-:W-:Y:S01]  /*230a0*/  SHF.L.U32 R9, R9, 0x7, RZ ;  /* 0x0000000709097819 */ /* 0x002fe200000006ff */
[----:B------:R-:W-:Y:S01]  /*230b0*/  STL [R1+0x12ec], R20 ;  /* 0x0012ec1401007387 */ /* 0x000fe20000100800 */
[----:B------:R-:W-:Y:S01]  /*230c0*/  STL [R1+0x12e8], R22 ;  /* 0x0012e81601007387 */ /* 0x000fe20000100800 */
[C---:B--2---:R-:W-:Y:S08]  /*230d0*/  HMMA.16816.F32 R12, R24.reuse, R10, R12 ;  /* 0x0000000a180c723c */ /* 0x044ff0000000180c */
[----:B------:R-:W-:Y:S01]  /*230e0*/  HMMA.16816.F32 R24, R24, R6, R16 ;  /* 0x000000061818723c */ /* 0x000fe20000001810 */
[----:B------:R-:W1:Y:S04]  /*230f0*/  S2R R17, SR_TID.X ;  /* 0x0000000000117919 */ /* 0x000e680000002100 */
[----:B------:R-:W2:Y:S02]  /*23100*/  S2R R19, SR_CTAID.X ;  /* 0x0000000000137919 */ /* 0x000ea40000002500 */
[----:B-1----:R-:W-:-:S02]  /*23110*/  LOP3.LUT R18, R17, 0x1c, RZ, 0xc0, !PT ;  /* 0x0000001c11127812 */ /* 0x002fc400078ec0ff */
[----:B--2---:R-:W-:-:S04]  /*23120*/  SHF.L.U32 R19, R19, 0x7, RZ ;  /* 0x0000000713137819 */ /* 0x004fc800000006ff */
[CC--:B0-----:R-:W-:Y:S02]  /*23130*/  LEA.HI R23, R18.reuse, R19.reuse, RZ, 0x1e ;  /* 0x0000001312177211 */ /* 0x0c1fe400078ff0ff */
[----:B------:R-:W-:Y:S02]  /*23140*/  LEA.HI R21, R18, R19, RZ, 0x1e ;  /* 0x0000001312157211 */ /* 0x000fe400078ff0ff */
[----:B------:R-:W-:Y:S02]  /*23150*/  IADD3 R23, R23, 0x78, RZ ;  /* 0x0000007817177810 */ /* 0x000fe40007ffe0ff */
[----:B------:R-:W-:Y:S02]  /*23160*/  IADD3 R21, R21, 0x70, RZ ;  /* 0x0000007015157810 */ /* 0x000fe40007ffe0ff */
[C---:B------:R-:W-:Y:S02]  /*23170*/  ISETP.GT.U32.AND P0, PT, R0.reuse, R23, PT ;  /* 0x000000170000720c */ /* 0x040fe40003f04070 */
[----:B------:R-:W-:-:S02]  /*23180*/  ISETP.GT.U32.AND P1, PT, R0, R21, PT ;  /* 0x000000150000720c */ /* 0x000fc40003f24070 */
[C---:B------:R-:W-:Y:S02]  /*23190*/  ISETP.GT.U32.AND.EX P0, PT, R4.reuse, RZ, PT, P0 ;  /* 0x000000ff0400720c */ /* 0x040fe40003f04100 */
[----:B------:R-:W-:Y:S02]  /*231a0*/  ISETP.GT.U32.AND.EX P1, PT, R4, RZ, PT, P1 ;  /* 0x000000ff0400720c */ /* 0x000fe40003f24110 */
[----:B----4-:R-:W-:Y:S02]  /*231b0*/  LOP3.LUT R16, R2, 0x1c, RZ, 0xc0, !PT ;  /* 0x0000001c02107812 */ /* 0x010fe400078ec0ff */
[----:B------:R-:W-:Y:S02]  /*231c0*/  SEL R3, RZ, 0x1, !P0 ;  /* 0x00000001ff037807 */ /* 0x000fe40004000000 */
[----:B------:R-:W-:Y:S01]  /*231d0*/  SEL R2, RZ, 0x1fffe, !P1 ;  /* 0x0001fffeff027807 */ /* 0x000fe20004800000 */
[----:B------:R0:W-:Y:S04]  /*231e0*/  STL [R1+0x12bc], R13 ;  /* 0x0012bc0d01007387 */ /* 0x0001e80000100800 */
[----:B------:R-:W-:Y:S01]  /*231f0*/  IMAD.IADD R8, R3, 0x1, R2 ;  /* 0x0000000103087824 */ /* 0x000fe200078e0202 */
[----:B------:R-:W-:-:S02]  /*23200*/  IADD3 R3, P2, R0, 0x20, RZ ;  /* 0x0000002000037810 */ /* 0x000fc40007f5e0ff */
[----:B------:R-:W-:Y:S02]  /*23210*/  IADD3 R2, P3, R0, 0x21, RZ ;  /* 0x0000002100027810 */ /* 0x000fe40007f7e0ff */
[----:B0-----:R-:W-:Y:S01]  /*23220*/  LEA.HI R13, R16, R9, RZ, 0x1e ;  /* 0x00000009100d7211 */ /* 0x001fe200078ff0ff */
[----:B------:R-:W-:-:S03]  /*23230*/  IMAD.X R5, RZ, RZ, R4, P2 ;  /* 0x000000ffff057224 */ /* 0x000fc600010e0604 */
[----:B------:R-:W-:Y:S02]  /*23240*/  IADD3 R13, R13, 0x68, RZ ;  /* 0x000000680d0d7810 */ /* 0x000fe40007ffe0ff */
[----:B------:R-:W-:Y:S02]  /*23250*/  IADD3.X R28, RZ, R4, RZ, P3, !PT ;  /* 0x00000004ff1c7210 */ /* 0x000fe40001ffe4ff */
[----:B------:R-:W-:Y:S02]  /*23260*/  LEA.HI R20, R16, 0x60, RZ, 0x1e ;  /* 0x0000006010147811 */ /* 0x000fe400078ff0ff */
[-C--:B------:R-:W-:Y:S02]  /*23270*/  ISETP.GT.U32.AND P0, PT, R2, R13.reuse, PT ;  /* 0x0000000d0200720c */ /* 0x080fe40003f04070 */
[----:B------:R-:W-:Y:S01]  /*23280*/  ISETP.GT.U32.AND P1, PT, R3, R13, PT ;  /* 0x0000000d0300720c */ /* 0x000fe20003f24070 */
[----:B------:R-:W-:Y:S01]  /*23290*/  STL [R1+0x12b8], R15 ;  /* 0x0012b80f01007387 */ /* 0x000fe20000100800 */
[----:B------:R0:W-:Y:S01]  /*232a0*/  STL [R1+0x1294], R12 ;  /* 0x0012940c01007387 */ /* 0x0001e20000100800 */
[----:B------:R-:W-:-:S02]  /*232b0*/  ISETP.GT.U32.AND.EX P0, PT, R28, RZ, PT, P0 ;  /* 0x000000ff1c00720c */ /* 0x000fc40003f04100 */
[----:B------:R-:W-:Y:S02]  /*232c0*/  ISETP.GT.U32.AND.EX P1, PT, R5, RZ, PT, P1 ;  /* 0x000000ff0500720c */ /* 0x000fe40003f24110 */
[----:B------:R-:W-:Y:S02]  /*232d0*/  SEL R16, RZ, 0x4, !P0 ;  /* 0x00000004ff107807 */ /* 0x000fe40004000000 */
[----:B0-----:R-:W-:Y:S01]  /*232e0*/  IADD3 R12, R9, R20, RZ ;  /* 0x00000014090c7210 */ /* 0x001fe20007ffe0ff */
[----:B------:R-:W-:-:S03]  /*232f0*/  SEL R9, RZ, 0x7fff8, !P1 ;  /* 0x0007fff8ff097807 */ /* 0x000fc60004800000 */
[-C--:B------:R-:W-:Y:S02]  /*23300*/  ISETP.GT.U32.AND P1, PT, R3, R12.reuse, PT ;  /* 0x0000000c0300720c */ /* 0x080fe40003f24070 */
[----:B------:R-:W-:Y:S02]  /*23310*/  ISETP.GT.U32.AND P0, PT, R2, R12, PT ;  /* 0x0000000c0200720c */ /* 0x000fe40003f04070 */
[----:B------:R-:W-:Y:S02]  /*23320*/  LOP3.LUT R8, R8, 0x3, RZ, 0xc0, !PT ;  /* 0x0000000308087812 */ /* 0x000fe400078ec0ff */
[----:B------:R-:W-:Y:S02]  /*23330*/  ISETP.GT.U32.AND.EX P1, PT, R5, RZ, PT, P1 ;  /* 0x000000ff0500720c */ /* 0x000fe40003f24110 */
[----:B------:R-:W-:Y:S02]  /*23340*/  ISETP.GT.U32.AND.EX P0, PT, R28, RZ, PT, P0 ;  /* 0x000000ff1c00720c */ /* 0x000fe40003f04100 */
[----:B------:R-:W-:-:S02]  /*23350*/  IADD3 R20, R8, R9, R16 ;  /* 0x0000000908147210 */ /* 0x000fc40007ffe010 */
[----:B------:R-:W-:Y:S02]  /*23360*/  SEL R8, RZ, 0x1fffe, !P1 ;  /* 0x0001fffeff087807 */ /* 0x000fe40004800000 */
[----:B------:R-:W-:Y:S02]  /*23370*/  SEL R9, RZ, 0x1, !P0 ;  /* 0x00000001ff097807 */ /* 0x000fe40004000000 */
[C---:B------:R-:W-:Y:S01]  /*23380*/  ISETP.GT.U32.AND P2, PT, R0.reuse, R13, PT ;  /* 0x0000000d0000720c */ /* 0x040fe20003f44070 */
[----:B------:R-:W-:Y:S01]  /*23390*/  ISETP.GT.U32.AND P1, PT, R0, R12, PT ;  /* 0x0000000c0000720c */ /* 0x000fe20003f24070 */
[----:B------:R-:W-:Y:S01]  /*233a0*/  STL [R1+0x1290], R14 ;  /* 0x0012900e01007387 */ /* 0x000fe20000100800 */
[----:B------:R-:W-:Y:S02]  /*233b0*/  STL [R1+0x12c4], R6 ;  /* 0x0012c40601007387 */ /* 0x000fe40000100800 */
[----:B------:R-:W-:Y:S01]  /*233c0*/  IMAD.IADD R8, R9, 0x1, R8 ;  /* 0x0000000109087824 */ /* 0x000fe200078e0208 */
[----:B------:R-:W-:-:S02]  /*233d0*/  ISETP.GT.U32.AND.EX P0, PT, R4, RZ, PT, P2 ;  /* 0x000000ff0400720c */ /* 0x000fc40003f04120 */
[----:B------:R-:W-:Y:S01]  /*233e0*/  ISETP.GT.U32.AND.EX P1, PT, R4, RZ, PT, P1 ;  /* 0x000000ff0400720c */ /* 0x000fe20003f24110 */
[----:B------:R-:W-:Y:S01]  /*233f0*/  STL [R1+0x12c0], R7 ;  /* 0x0012c00701007387 */ /* 0x000fe20000100800 */
[----:B------:R-:W-:Y:S02]  /*23400*/  STL [R1+0x12a0], R24 ;  /* 0x0012a01801007387 */ /* 0x000fe40000100800 */
[----:B------:R-:W-:Y:S02]  /*23410*/  STL [R1+0x129c], R25 ;  /* 0x00129c1901007387 */ /* 0x000fe40000100800 */
[----:B------:R-:W-:Y:S01]  /*23420*/  STL [R1+0x1298], R26 ;  /* 0x0012981a01007387 */ /* 0x000fe20000100800 */
[----:B------:R-:W-:Y:S02]  /*23430*/  LOP3.LUT R8, R8, 0x3, RZ, 0xc0, !PT ;  /* 0x0000000308087812 */ /* 0x000fe400078ec0ff */
[----:B------:R-:W-:Y:S02]  /*23440*/  SEL R16, RZ, 0x4, !P0 ;  /* 0x00000004ff107807 */ /* 0x000fe40004000000 */
[----:B------:R-:W-:Y:S01]  /*23450*/  SEL R9, RZ, 0x7fff8, !P1 ;  /* 0x0007fff8ff097807 */ /* 0x000fe20004800000 */
[----:B------:R-:W-:Y:S01]  /*23460*/  STL [R1+0x1304], R27 ;  /* 0x0013041b01007387 */ /* 0x000fe20000100800 */
[----:B------:R-:W-:Y:S02]  /*23470*/  STL [R1+0x12f0], R20 ;  /* 0x0012f01401007387 */ /* 0x000fe40000100800 */
[----:B------:R0:W-:Y:S02]  /*23480*/  STL [R1+0x12f4], R0 ;  /* 0x0012f40001007387 */ /* 0x0001e40000100800 */
[----:B------:R-:W-:Y:S01]  /*23490*/  STL [R1+0x12dc], R4 ;  /* 0x0012dc0401007387 */ /* 0x000fe20000100800 */
[----:B0-----:R-:W-:-:S05]  /*234a0*/  IADD3 R0, R8, R9, R16 ;  /* 0x0000000908007210 */ /* 0x001fca0007ffe010 */
[----:B------:R-:W-:Y:S01]  /*234b0*/  STL [R1+0x34], R0 ;  /* 0x0000340001007387 */ /* 0x000fe20000100800 */
[----:B------:R-:W2:Y:S02]  /*234c0*/  LDL.LU R24, [R1+0x160] ;  /* 0x0001600001187983 */ /* 0x000ea40000300800 */
[----:B------:R-:W2:Y:S02]  /*234d0*/  LDL.LU R25, [R1+0x164] ;  /* 0x0001640001197983 */ /* 0x000ea40000300800 */
[----:B------:R-:W2:Y:S01]  /*234e0*/  LDL.LU R26, [R1+0x168] ;  /* 0x00016800011a7983 */ /* 0x000ea20000300800 */
[----:B------:R-:W2:Y:S01]  /*234f0*/  LDL.LU R27, [R1+0x16c] ;  /* 0x00016c00011b7983 */ /* 0x000ea20000300800 */
[----:B------:R-:W-:Y:S02]  /*23500*/  LOP3.LUT R22, R17, 0x1c, RZ, 0xc0, !PT ;  /* 0x0000001c11167812 */ /* 0x000fe400078ec0ff */
[----:B------:R-:W0:Y:S02]  /*23510*/  S2R R17, SR_CTAID.X ;  /* 0x0000000000117919 */ /* 0x000e240000002500 */
[----:B------:R-:W-:-:S02]  /*23520*/  LEA.HI R22, R22, 0x58, RZ, 0x1e ;  /* 0x0000005816167811 */ /* 0x000fc400078ff0ff */
[----:B------:R-:W-:Y:S02]  /*23530*/  LEA.HI R18, R18, 0x50, RZ, 0x1e ;  /* 0x0000005012127811 */ /* 0x000fe400078ff0ff */
[----:B0-----:R-:W-:-:S05]  /*23540*/  SHF.L.U32 R17, R17, 0x7, RZ ;  /* 0x0000000711117819 */ /* 0x001fca00000006ff */
[----:B------:R-:W-:-:S05]  /*23550*/  IMAD.IADD R6, R17, 0x1, R22 ;  /* 0x0000000111067824 */ /* 0x000fca00078e0216 */
[-C--:B------:R-:W-:Y:S02]  /*23560*/  ISETP.GT.U32.AND P0, PT, R2, R6.reuse, PT ;  /* 0x000000060200720c */ /* 0x080fe40003f04070 */
[----:B------:R-:W-:Y:S01]  /*23570*/  ISETP.GT.U32.AND P1, PT, R3, R6, PT ;  /* 0x000000060300720c */ /* 0x000fe20003f24070 */
[----:B------:R-:W-:Y:S02]  /*23580*/  IADD3 R6, R19, R18, RZ ;  /* 0x0000001213067210 */ /* 0x000fe40007ffe0ff */
[----:B------:R0:W2:Y:S01]  /*23590*/  LDSM.16.MT88.4 R16, [R29+0xf080] ;  /* 0x00f080001d10783b */ /* 0x0000a20000004200 */
[----:B------:R-:W-:Y:S01]  /*235a0*/  BAR.SYNC.DEFER_BLOCKING 0x0 ;  /* 0x0000000000007b1d */ /* 0x000fe20000010000 */
[----:B------:R-:W-:Y:S02]  /*235b0*/  ISETP.GT.U32.AND.EX P1, PT, R5, RZ, PT, P1 ;  /* 0x000000ff0500720c */ /* 0x000fe40003f24110 */
[----:B------:R-:W-:Y:S02]  /*235c0*/  ISETP.GT.U32.AND.EX P0, PT, R28, RZ, PT, P0 ;  /* 0x000000ff1c00720c */ /* 0x000fe40003f04100 */
[----:B------:R-:W-:-:S02]  /*235d0*/  ISETP.GT.U32.AND P2, PT, R2, R6, PT ;  /* 0x000000060200720c */ /* 0x000fc40003f44070 */
[----:B------:R-:W-:Y:S01]  /*235e0*/  SEL R8, RZ, 0x1fffe, !P1 ;  /* 0x0001fffeff087807 */ /* 0x000fe20004800000 */
[----:B------:R-:W-:Y:S01]  /*235f0*/  ISETP.GT.U32.AND P1, PT, R3, R6, PT ;  /* 0x000000060300720c */ /* 0x000fe20003f24070 */
[----:B------:R-:W-:Y:S01]  /*23600*/  SEL R9, RZ, 0x1, !P0 ;  /* 0x00000001ff097807 */ /* 0x000fe20004000000 */
[----:B------:R-:W-:Y:S02]  /*23610*/  ISETP.GT.U32.AND.EX P0, PT, R28, RZ, PT, P2 ;  /* 0x000000ff1c00720c */ /* 0x000fe40003f04120 */
[----:B------:R-:W-:Y:S02]  /*23620*/  ISETP.GT.U32.AND.EX P1, PT, R5, RZ, PT, P1 ;  /* 0x000000ff0500720c */ /* 0x000fe40003f24110 */
[----:B------:R-:W-:Y:S01]  /*23630*/  IMAD.IADD R8, R9, 0x1, R8 ;  /* 0x0000000109087824 */ /* 0x000fe200078e0208 */
[----:B0-----:R-:W-:Y:S02]  /*23640*/  SEL R29, RZ, 0x4, !P0 ;  /* 0x00000004ff1d7807 */ /* 0x001fe40004000000 */
[----:B------:R-:W-:Y:S01]  /*23650*/  SEL R9, RZ, 0x7fff8, !P1 ;  /* 0x0007fff8ff097807 */ /* 0x000fe20004800000 */
[-C--:B------:R-:W-:Y:S01]  /*23660*/  ISETP.GT.U32.AND P1, PT, R2, R23.reuse, PT ;  /* 0x000000170200720c */ /* 0x080fe20003f24070 */
[----:B------:R-:W-:-:S02]  /*23670*/  ISETP.GT.U32.AND P0, PT, R3, R23, PT ;  /* 0x000000170300720c */ /* 0x000fc40003f04070 */
[----:B------:R-:W-:Y:S02]  /*23680*/  LOP3.LUT R8, R8, 0x3, RZ, 0xc0, !PT ;  /* 0x0000000308087812 */ /* 0x000fe400078ec0ff */
[----:B------:R-:W-:Y:S02]  /*23690*/  ISETP.GT.U32.AND.EX P1, PT, R28, RZ, PT, P1 ;  /* 0x000000ff1c00720c */ /* 0x000fe40003f24110 */
[----:B------:R-:W-:Y:S02]  /*236a0*/  ISETP.GT.U32.AND.EX P0, PT, R5, RZ, PT, P0 ;  /* 0x000000ff0500720c */ /* 0x000fe40003f04100 */
[----:B------:R-:W-:Y:S02]  /*236b0*/  IADD3 R22, R8, R9, R29 ;  /* 0x0000000908167210 */ /* 0x000fe40007ffe01d */
[----:B------:R-:W-:Y:S02]  /*236c0*/  ISETP.GT.U32.AND P2, PT, R2, R21, PT ;  /* 0x000000150200720c */ /* 0x000fe40003f44070 */
[----:B------:R-:W-:-:S02]  /*236d0*/  SEL R9, RZ, 0x1, !P1 ;  /* 0x00000001ff097807 */ /* 0x000fc40004800000 */
[----:B------:R-:W-:Y:S02]  /*236e0*/  SEL R8, RZ, 0x1fffe, !P0 ;  /* 0x0001fffeff087807 */ /* 0x000fe40004000000 */
[----:B------:R-:W-:Y:S02]  /*236f0*/  ISETP.GT.U32.AND P3, PT, R3, R21, PT ;  /* 0x000000150300720c */ /* 0x000fe40003f64070 */
[----:B------:R-:W-:Y:S02]  /*23700*/  ISETP.GT.U32.AND.EX P0, PT, R28, RZ, PT, P2 ;  /* 0x000000ff1c00720c */ /* 0x000fe40003f04120 */
[----:B------:R-:W-:Y:S02]  /*23710*/  IADD3 R8, R9, R8, RZ ;  /* 0x0000000809087210 */ /* 0x000fe40007ffe0ff */
[----:B------:R-:W-:Y:S02]  /*23720*/  ISETP.GT.U32.AND.EX P2, PT, R5, RZ, PT, P3 ;  /* 0x000000ff0500720c */ /* 0x000fe40003f44130 */
[----:B------:R-:W-:-:S02]  /*23730*/  SEL R29, RZ, 0x4, !P0 ;  /* 0x00000004ff1d7807 */ /* 0x000fc40004000000 */
[----:B------:R-:W-:Y:S02]  /*23740*/  LOP3.LUT R8, R8, 0x3, RZ, 0xc0, !PT ;  /* 0x0000000308087812 */ /* 0x000fe400078ec0ff */
[----:B------:R-:W-:Y:S01]  /*23750*/  SEL R9, RZ, 0x7fff8, !P2 ;  /* 0x0007fff8ff097807 */ /* 0x000fe20005000000 */
[----:B------:R-:W-:Y:S01]  /*23760*/  STL [R1+0x1300], R22 ;  /* 0x0013001601007387 */ /* 0x000fe20000100800 */
[----:B------:R-:W3:Y:S02]  /*23770*/  LDL.LU R12, [R1+0xd4] ;  /* 0x0000d400010c7983 */ /* 0x000ee40000300800 */
[----:B------:R-:W-:Y:S02]  /*23780*/  IADD3 R29, R8, R9, R29 ;  /* 0x00000009081d7210 */ /* 0x000fe40007ffe01d */
[----:B--2---:R-:W-:Y:S01]  /*23790*/  HMMA.16816.F32 R8, R16, R10, R24 ;  /* 0x0000000a1008723c */ /* 0x004fe20000001818 */
[----:B------:R-:W2:Y:S04]  /*237a0*/  LDL.LU R27, [R1+0x1304] ;  /* 0x00130400011b7983 */ /* 0x000ea80000300800 */
[----:B------:R-:W0:Y:S04]  /*237b0*/  S2R R13, SR_TID.X ;  /* 0x00000000000d7919 */ /* 0x000e280000002100 */
[----:B------:R-:W1:Y:S04]  /*237c0*/  S2R R23, SR_CTAID.X ;  /* 0x0000000000177919 */ /* 0x000e680000002500 */
[----:B------:R-:W4:Y:S01]  /*237d0*/  S2R R21, SR_TID.X ;  /* 0x0000000000157919 */ /* 0x000f220000002100 */
[----:B0-----:R-:W-:Y:S01]  /*237e0*/  LOP3.LUT R15, R13, 0x1c, RZ, 0xc0, !PT ;  /* 0x0000001c0d0f7812 */ /* 0x001fe200078ec0ff */
[----:B-1----:R-:W-:-:S08]  /*237f0*/  IMAD.SHL.U32 R23, R23, 0x80, RZ ;  /* 0x0000008017177824 */ /* 0x002fd000078e00ff */
[----:B------:R0:W-:Y:S01]  /*23800*/  STL [R1+0x12e4], R9 ;  /* 0x0012e40901007387 */ /* 0x0001e20000100800 */
[----:B----4-:R-:W-:Y:S02]  /*23810*/  LOP3.LUT R20, R21, 0x1c, RZ, 0xc0, !PT ;  /* 0x0000001c15147812 */ /* 0x010fe400078ec0ff */
[----:B------:R-:W-:Y:S01]  /*23820*/  LEA.HI R14, R15, 0x8, RZ, 0x1e ;  /* 0x000000080f0e7811 */ /* 0x000fe200078ff0ff */
[----:B------:R1:W-:Y:S01]  /*23830*/  STL [R1+0x12e0], R10 ;  /* 0x0012e00a01007387 */ /* 0x0003e20000100800 */
[----:B------:R4:W-:Y:S01]  /*23840*/  STL [R1+0x12d8], R11 ;  /* 0x0012d80b01007387 */ /* 0x0009e20000100800 */
[----:B------:R-:W-:Y:S02]  /*23850*/  STL [R1+0x12d4], R16 ;  /* 0x0012d41001007387 */ /* 0x000fe40000100800 */
[----:B------:R-:W-:Y:S01]  /*23860*/  STL [R1+0x12d0], R17 ;  /* 0x0012d01101007387 */ /* 0x000fe20000100800 */
[----:B0-----:R-:W-:Y:S02]  /*23870*/  LEA.HI R9, R20, R23, RZ, 0x1e ;  /* 0x0000001714097211 */ /* 0x001fe400078ff0ff */
[----:B-1----:R-:W-:-:S02]  /*23880*/  IADD3 R10, R23, R14, RZ ;  /* 0x0000000e170a7210 */ /* 0x002fc40007ffe0ff */
[----:B------:R-:W3:Y:S01]  /*23890*/  LDL.LU R14, [R1+0xdc] ;  /* 0x0000dc00010e7983 */ /* 0x000ee20000300800 */
[----:B------:R-:W-:Y:S02]  /*238a0*/  STL [R1+0x12cc], R18 ;  /* 0x0012cc1201007387 */ /* 0x000fe40000100800 */
[----:B------:R0:W-:Y:S02]  /*238b0*/  STL [R1+0x12c8], R19 ;  /* 0x0012c81301007387 */ /* 0x0001e40000100800 */
[----:B------:R-:W3:Y:S01]  /*238c0*/  LDL.LU R22, [R1+0x84] ;  /* 0x0000840001167983 */ /* 0x000ee20000300800 */
[----:B------:R-:W-:Y:S01]  /*238d0*/  ISETP.GT.U32.AND P0, PT, R2, R9, PT ;  /* 0x000000090200720c */ /* 0x000fe20003f04070 */
[----:B----4-:R-:W4:Y:S01]  /*238e0*/  LDL.LU R11, [R1+0xd0] ;  /* 0x0000d000010b7983 */ /* 0x010f220000300800 */
[----:B------:R-:W4:Y:S02]  /*238f0*/  LDL.LU R7, [R1+0xd8] ;  /* 0x0000d80001077983 */ /* 0x000f240000300800 */
[----:B------:R-:W-:Y:S01]  /*23900*/  ISETP.GT.U32.AND.EX P0, PT, R28, RZ, PT, P0 ;  /* 0x000000ff1c00720c */ /* 0x000fe20003f04100 */
[----:B--2---:R-:W-:-:S05]  /*23910*/  FMUL R0, R27, c[0x0][0x188] ;  /* 0x000062001b007a20 */ /* 0x004fca0000400000 */
[----:B------:R-:W-:Y:S01]  /*23920*/  FSEL R0, R0, -INF , !P1 ;  /* 0xff80000000007808 */ /* 0x000fe20004800000 */
[----:B---3--:R-:W-:-:S04]  /*23930*/  FMUL R27, R12, c[0x0][0x188] ;  /* 0x000062000c1b7a20 */ /* 0x008fc80000400000 */
[----:B------:R1:W-:Y:S01]  /*23940*/  STL [R1+0x120], R0 ;  /* 0x0001200001007387 */ /* 0x0003e20000100800 */
[----:B0-----:R-:W2:Y:S02]  /*23950*/  LDL.LU R19, [R1+0x9c] ;  /* 0x00009c0001137983 */ /* 0x001ea40000300800 */
[----:B------:R-:W3:Y:S02]  /*23960*/  LDL.LU R4, [R1+0x80] ;  /* 0x0000800001047983 */ /* 0x000ee40000300800 */
[----:B------:R-:W2:Y:S01]  /*23970*/  LDL.LU R18, [R1+0x88] ;  /* 0x0000880001127983 */ /* 0x000ea20000300800 */
[----:B------:R-:W2:Y:S01]  /*23980*/  LDL.LU R17, [R1+0x94] ;  /* 0x0000940001117983 */ /* 0x000ea20000300800 */
[----:B------:R-:W2:Y:S01]  /*23990*/  LDL.LU R16, [R1+0x1c] ;  /* 0x00001c0001107983 */ /* 0x000ea20000300800 */
[----:B------:R-:W-:Y:S02]  /*239a0*/  FSEL R12, R27, -INF , !P0 ;  /* 0xff8000001b0c7808 */ /* 0x000fe40004000000 */
[----:B------:R-:W2:Y:S01]  /*239b0*/  LDL.LU R27, [R1+0x8c] ;  /* 0x00008c00011b7983 */ /* 0x000ea20000300800 */
[----:B------:R-:W-:-:S02]  /*239c0*/  LEA.HI R15, R15, 0x10, RZ, 0x1e ;  /* 0x000000100f0f7811 */ /* 0x000fc400078ff0ff */
[----:B------:R-:W-:-:S03]  /*239d0*/  LOP3.LUT R13, R13, 0x1c, RZ, 0xc0, !PT ;  /* 0x0000001c0d0d7812 */ /* 0x000fc600078ec0ff */
[----:B------:R-:W-:Y:S01]  /*239e0*/  IMAD.IADD R26, R23, 0x1, R15 ;  /* 0x00000001171a7824 */ /* 0x000fe200078e020f */
[----:B------:R-:W-:Y:S02]  /*239f0*/  LEA.HI R15, R13, 0x18, RZ, 0x1e ;  /* 0x000000180d0f7811 */ /* 0x000fe400078ff0ff */
[----:B------:R-:W0:Y:S04]  /*23a00*/  S2R R13, SR_TID.X ;  /* 0x00000000000d7919 */ /* 0x000e280000002100 */
[----:B------:R-:W1:Y:S01]  /*23a10*/  S2R R6, SR_TID.X ;  /* 0x0000000000067919 */ /* 0x000e620000002100 */
[----:B------:R-:W-:Y:S02]  /*23a20*/  IADD3 R25, R23, R15, RZ ;  /* 0x0000000f17197210 */ /* 0x000fe40007ffe0ff */
[----:B------:R-:W-:-:S02]  /*23a30*/  ISETP.GT.U32.AND P5, PT, R2, R26, PT ;  /* 0x0000001a0200720c */ /* 0x000fc40003fa4070 */
[C---:B------:R-:W-:Y:S02]  /*23a40*/  ISETP.GT.U32.AND P2, PT, R2.reuse, R10, PT ;  /* 0x0000000a0200720c */ /* 0x040fe40003f44070 */
[----:B------:R-:W-:Y:S02]  /*23a50*/  LOP3.LUT R21, R21, 0x1c, RZ, 0xc0, !PT ;  /* 0x0000001c15157812 */ /* 0x000fe400078ec0ff */
[----:B------:R-:W-:Y:S02]  /*23a60*/  ISETP.GT.U32.AND P3, PT, R2, R25, PT ;  /* 0x000000190200720c */ /* 0x000fe40003f64070 */
[C---:B------:R-:W-:Y:S02]  /*23a70*/  ISETP.GT.U32.AND.EX P5, PT, R28.reuse, RZ, PT, P5 ;  /* 0x000000ff1c00720c */ /* 0x040fe40003fa4150 */
[----:B------:R-:W-:Y:S02]  /*23a80*/  ISETP.GT.U32.AND.EX P2, PT, R28, RZ, PT, P2 ;  /* 0x000000ff1c00720c */ /* 0x000fe40003f44120 */
[----:B------:R-:W-:-:S02]  /*23a90*/  LEA.HI R21, R21, 0x28, RZ, 0x1e ;  /* 0x0000002815157811 */ /* 0x000fc400078ff0ff */
[----:B------:R-:W-:Y:S01]  /*23aa0*/  ISETP.GT.U32.AND.EX P3, PT, R28, RZ, PT, P3 ;  /* 0x000000ff1c00720c */ /* 0x000fe20003f64130 */
[----:B------:R-:W-:Y:S02]  /*23ab0*/  FMUL R14, R14, c[0x0][0x188] ;  /* 0x000062000e0e7a20 */ /* 0x000fe40000400000 */
[----:B------:R-:W-:Y:S01]  /*23ac0*/  FMUL R22, R22, c[0x0][0x188] ;  /* 0x0000620016167a20 */ /* 0x000fe20000400000 */
[C---:B0-----:R-:W-:Y:S01]  /*23ad0*/  LOP3.LUT R15, R13.reuse, 0x1c, RZ, 0xc0, !PT ;  /* 0x0000001c0d0f7812 */ /* 0x041fe200078ec0ff */
[----:B------:R-:W-:Y:S01]  /*23ae0*/  LOP3.LUT R13, R13, 0x1c, RZ, 0xc0, !PT ;  /* 0x0000001c0d0d7812 */ /* 0x000fe200078ec0ff */
[----:B-1----:R-:W-:Y:S02]  /*23af0*/  LOP3.LUT R0, R6, 0x1c, RZ, 0xc0, !PT ;  /* 0x0000001c06007812 */ /* 0x002fe400078ec0ff */
[----:B------:R-:W-:Y:S02]  /*23b00*/  LEA.HI R15, R15, 0x20, RZ, 0x1e ;  /* 0x000000200f0f7811 */ /* 0x000fe400078ff0ff */
[----:B------:R-:W-:-:S02]  /*23b10*/  FSEL R22, R22, -INF , !P5 ;  /* 0xff80000016167808 */ /* 0x000fc40006800000 */
[C---:B------:R-:W-:Y:S01]  /*23b20*/  LEA.HI R6, R0.reuse, 0x38, RZ, 0x1e ;  /* 0x0000003800067811 */ /* 0x040fe200078ff0ff */
[----:B------:R-:W-:Y:S02]  /*23b30*/  LEA.HI R0, R0, 0x30, RZ, 0x1e ;  /* 0x0000003000007811 */ /* 0x000fe400078ff0ff */
[----:B------:R-:W-:Y:S01]  /*23b40*/  IMAD.IADD R24, R23, 0x1, R15 ;  /* 0x0000000117187824 */ /* 0x000fe200078e020f */
[C---:B------:R-:W-:Y:S01]  /*23b50*/  LEA.HI R15, R13.reuse, 0x48, RZ, 0x1e ;  /* 0x000000480d0f7811 */ /* 0x040fe200078ff0ff */
[----:B------:R-:W-:Y:S01]  /*23b60*/  LEA.HI R13, R13, 0x40, RZ, 0x1e ;  /* 0x000000400d0d7811 */ /* 0x000fe200078ff0ff */
[----:B------:R-:W-:Y:S01]  /*23b70*/  FSEL R14, R14, -INF , !P2 ;  /* 0xff8000000e0e7808 */ /* 0x000fe20005000000 */
[----:B------:R-:W-:Y:S01]  /*23b80*/  STL [R1+0xf4], R12 ;  /* 0x0000f40c01007387 */ /* 0x000fe20000100800 */
[C---:B------:R-:W-:Y:S02]  /*23b90*/  IADD3 R15, R23.reuse, R15, RZ ;  /* 0x0000000f170f7210 */ /* 0x040fe40007ffe0ff */
[C---:B------:R-:W-:Y:S01]  /*23ba0*/  IADD3 R6, R23.reuse, R6, RZ ;  /* 0x0000000617067210 */ /* 0x040fe20007ffe0ff */
[----:B------:R-:W-:-:S02]  /*23bb0*/  IMAD.IADD R13, R23, 0x1, R13 ;  /* 0x00000001170d7824 */ /* 0x000fc400078e020d */
[C---:B------:R-:W-:Y:S01]  /*23bc0*/  IMAD.IADD R0, R23.reuse, 0x1, R0 ;  /* 0x0000000117007824 */ /* 0x040fe200078e0200 */
[----:B------:R0:W-:Y:S01]  /*23bd0*/  STL [R1+0xfc], R22 ;  /* 0x0000fc1601007387 */ /* 0x0001e20000100800 */
[----:B------:R-:W-:-:S03]  /*23be0*/  IADD3 R23, R23, R21, RZ ;  /* 0x0000001517177210 */ /* 0x000fc60007ffe0ff */
[----:B0-----:R-:W3:Y:S01]  /*23bf0*/  LDL.LU R22, [R1+0x1300] ;  /* 0x0013000001167983 */ /* 0x001ee20000300800 */
[----:B------:R-:W3:Y:S02]  /*23c00*/  LDL.LU R21, [R1+0x12fc] ;  /* 0x0012fc0001157983 */ /* 0x000ee40000300800 */
[----:B------:R-:W-:Y:S02]  /*23c10*/  STL [R1+0xf8], R14 ;  /* 0x0000f80e01007387 */ /* 0x000fe40000100800 */
[----:B--2---:R-:W-:-:S05]  /*23c20*/  FMUL R27, R27, c[0x0][0x188] ;  /* 0x000062001b1b7a20 */ /* 0x004fca0000400000 */
[----:B------:R-:W-:-:S05]  /*23c30*/  FSEL R27, R27, -INF , !P3 ;  /* 0xff8000001b1b7808 */ /* 0x000fca0005800000 */
[----:B------:R0:W-:Y:S01]  /*23c40*/  STL [R1+0x104], R27 ;  /* 0x0001041b01007387 */ /* 0x0001e20000100800 */
[----:B------:R-:W-:-:S03]  /*23c50*/  ISETP.GT.U32.AND P3, PT, R2, R23, PT ;  /* 0x000000170200720c */ /* 0x000fc60003f64070 */
[----:B0-----:R-:W2:Y:S01]  /*23c60*/  LDL.LU R27, [R1+0x14] ;  /* 0x00001400011b7983 */ /* 0x001ea20000300800 */
[----:B------:R-:W2:Y:S01]  /*23c70*/  LDL.LU R23, [R1+0x12f8] ;  /* 0x0012f80001177983 */ /* 0x000ea20000300800 */
[C---:B------:R-:W-:Y:S02]  /*23c80*/  ISETP.GT.U32.AND P4, PT, R2.reuse, R24, PT ;  /* 0x000000180200720c */ /* 0x040fe40003f84070 */
[C---:B------:R-:W-:Y:S02]  /*23c90*/  ISETP.GT.U32.AND P1, PT, R2.reuse, R15, PT ;  /* 0x0000000f0200720c */ /* 0x040fe40003f24070 */
[C---:B------:R-:W-:Y:S02]  /*23ca0*/  ISETP.GT.U32.AND P0, PT, R2.reuse, R13, PT ;  /* 0x0000000d0200720c */ /* 0x040fe40003f04070 */
[C---:B------:R-:W-:Y:S02]  /*23cb0*/  ISETP.GT.U32.AND P2, PT, R2.reuse, R6, PT ;  /* 0x000000060200720c */ /* 0x040fe40003f44070 */
[----:B------:R-:W-:-:S02]  /*23cc0*/  ISETP.GT.U32.AND P5, PT, R2, R0, PT ;  /* 0x000000000200720c */ /* 0x000fc40003fa4070 */
[C---:B------:R-:W-:Y:S02]  /*23cd0*/  ISETP.GT.U32.AND.EX P4, PT, R28.reuse, RZ, PT, P4 ;  /* 0x000000ff1c00720c */ /* 0x040fe40003f84140 */
[C---:B------:R-:W-:Y:S02]  /*23ce0*/  ISETP.GT.U32.AND.EX P1, PT, R28.reuse, RZ, PT, P1 ;  /* 0x000000ff1c00720c */ /* 0x040fe40003f24110 */
[C---:B------:R-:W-:Y:S02]  /*23cf0*/  ISETP.GT.U32.AND.EX P0, PT, R28.reuse, RZ, PT, P0 ;  /* 0x000000ff1c00720c */ /* 0x040fe40003f04100 */
[C---:B------:R-:W-:Y:S02]  /*23d00*/  ISETP.GT.U32.AND.EX P2, PT, R28.reuse, RZ, PT, P2 ;  /* 0x000000ff1c00720c */ /* 0x040fe40003f44120 */
[C---:B------:R-:W-:Y:S02]  /*23d10*/  ISETP.GT.U32.AND.EX P5, PT, R28.reuse, RZ, PT, P5 ;  /* 0x000000ff1c00720c */ /* 0x040fe40003fa4150 */
[----:B------:R-:W-:Y:S01]  /*23d20*/  ISETP.GT.U32.AND.EX P3, PT, R28, RZ, PT, P3 ;  /* 0x000000ff1c00720c */ /* 0x000fe20003f64130 */
[----:B------:R-:W-:-:S02]  /*23d30*/  FMUL R28, R18, c[0x0][0x188] ;  /* 0x00006200121c7a20 */ /* 0x000fc40000400000 */
[----:B----4-:R-:W-:Y:S02]  /*23d40*/  FMUL R11, R11, c[0x0][0x188] ;  /* 0x000062000b0b7a20 */ /* 0x010fe40000400000 */
[----:B---3--:R-:W-:Y:S02]  /*23d50*/  FMUL R4, R4, c[0x0][0x188] ;  /* 0x0000620004047a20 */ /* 0x008fe40000400000 */
[----:B------:R-:W-:Y:S01]  /*23d60*/  FMUL R7, R7, c[0x0][0x188] ;  /* 0x0000620007077a20 */ /* 0x000fe20000400000 */
[----:B------:R-:W-:Y:S01]  /*23d70*/  LEA.HI R20, R20, 0x28, RZ, 0x1e ;  /* 0x0000002814147811 */ /* 0x000fe200078ff0ff */
[----:B--2---:R-:W-:Y:S02]  /*23d80*/  FMUL R2, R27, c[0x0][0x188] ;  /* 0x000062001b027a20 */ /* 0x004fe40000400000 */
[----:B------:R-:W-:-:S03]  /*23d90*/  FMUL R27, R19, c[0x0][0x188] ;  /* 0x00006200131b7a20 */ /* 0x000fc60000400000 */
[----:B------:R-:W-:Y:S01]  /*23da0*/  FSEL R18, R2, -INF , !P4 ;  /* 0xff80000002127808 */ /* 0x000fe20006000000 */
[----:B------:R-:W-:Y:S01]  /*23db0*/  FMUL R2, R17, c[0x0][0x188] ;  /* 0x0000620011027a20 */ /* 0x000fe20000400000 */
[----:B------:R-:W-:Y:S01]  /*23dc0*/  FSEL R17, R27, -INF , !P1 ;  /* 0xff8000001b117808 */ /* 0x000fe20004800000 */
[----:B------:R-:W-:Y:S02]  /*23dd0*/  FMUL R27, R23, c[0x0][0x188] ;  /* 0x00006200171b7a20 */ /* 0x000fe40000400000 */
[----:B------:R-:W-:Y:S01]  /*23de0*/  FMUL R23, R16, c[0x0][0x188] ;  /* 0x0000620010177a20 */ /* 0x000fe20000400000 */
[----:B------:R-:W-:Y:S02]  /*23df0*/  FSEL R16, R2, -INF , !P0 ;  /* 0xff80000002107808 */ /* 0x000fe40004000000 */
[----:B------:R-:W-:Y:S01]  /*23e00*/  ISETP.GT.U32.AND P4, PT, R3, R9, PT ;  /* 0x000000090300720c */ /* 0x000fe20003f84070 */
[----:B------:R-:W-:Y:S01]  /*23e10*/  FMUL R2, R21, c[0x0][0x188] ;  /* 0x0000620015027a20 */ /* 0x000fe20000400000 */
[----:B------:R-:W-:Y:S01]  /*23e20*/  STL [R1+0x100], R18 ;  /* 0x0001001201007387 */ /* 0x000fe20000100800 */
[----:B------:R0:W-:Y:S01]  /*23e30*/  STL [R1+0x11c], R17 ;  /* 0x00011c1101007387 */ /* 0x0001e20000100800 */
[----:B------:R-:W-:Y:S01]  /*23e40*/  ISETP.GT.U32.AND P0, PT, R3, R26, PT ;  /* 0x0000001a0300720c */ /* 0x000fe20003f04070 */
[----:B------:R1:W-:Y:S01]  /*23e50*/  STL [R1+0x118], R16 ;  /* 0x0001181001007387 */ /* 0x0003e20000100800 */
[----:B------:R-:W-:-:S02]  /*23e60*/  ISETP.GT.U32.AND.EX P4, PT, R5, RZ, PT, P4 ;  /* 0x000000ff0500720c */ /* 0x000fc40003f84140 */
[----:B------:R-:W-:Y:S02]  /*23e70*/  FSEL R2, R2, -INF , !P5 ;  /* 0xff80000002027808 */ /* 0x000fe40006800000 */
[----:B------:R-:W-:Y:S02]  /*23e80*/  ISETP.GT.U32.AND.EX P0, PT, R5, RZ, PT, P0 ;  /* 0x000000ff0500720c */ /* 0x000fe40003f04100 */
[----:B0-----:R-:W-:Y:S02]  /*23e90*/  FSEL R17, R27, -INF , !P2 ;  /* 0xff8000001b117808 */ /* 0x001fe40005000000 */
[----:B-1----:R-:W-:Y:S01]  /*23ea0*/  FSEL R16, R23, -INF , !P3 ;  /* 0xff80000017107808 */ /* 0x002fe20005800000 */
[----:B------:R-:W-:Y:S01]  /*23eb0*/  ISETP.GT.U32.AND P2, PT, R3, R25, PT ;  /* 0x000000190300720c */ /* 0x000fe20003f44070 */
[----:B------:R-:W-:Y:S01]  /*23ec0*/  FSEL R25, R11, -INF , !P4 ;  /* 0xff8000000b197808 */ /* 0x000fe20006000000 */
[----:B------:R-:W-:Y:S02]  /*23ed0*/  STL [R1+0x114], R17 ;  /* 0x0001141101007387 */ /* 0x000fe40000100800 */
[----:B------:R-:W-:Y:S02]  /*23ee0*/  STL [R1+0x10c], R16 ;  /* 0x00010c1001007387 */ /* 0x000fe40000100800 */
[----:B------:R0:W-:Y:S02]  /*23ef0*/  STL [R1+0x110], R2 ;  /* 0x0001100201007387 */ /* 0x0001e40000100800 */
[----:B------:R-:W2:Y:S01]  /*23f00*/  LDL.LU R21, [R1+0x34] ;  /* 0x0000340001157983 */ /* 0x000ea20000300800 */
[----:B------:R-:W-:Y:S01]  /*23f10*/  STL [R1+0xb0], R25 ;  /* 0x0000b01901007387 */ /* 0x000fe20000100800 */
[----:B------:R-:W-:Y:S01]  /*23f20*/  ISETP.GT.U32.AND P3, PT, R3, R24, PT ;  /* 0x000000180300720c */ /* 0x000fe20003f64070 */
[----:B------:R-:W3:Y:S02]  /*23f30*/  LDL.LU R11, [R1+0xe0] ;  /* 0x0000e000010b7983 */ /* 0x000ee40000300800 */
[----:B------:R-:W4:Y:S01]  /*23f40*/  LDL.LU R24, [R1+0xe4] ;  /* 0x0000e40001187983 */ /* 0x000f220000300800 */
[----:B0-----:R-:W-:-:S05]  /*23f50*/  FSEL R2, R4, -INF , !P0 ;  /* 0xff80000004027808 */ /* 0x001fca0004000000 */
[----:B------:R0:W-:Y:S01]  /*23f60*/  STL [R1+0xd8], R2 ;  /* 0x0000d80201007387 */ /* 0x0001e20000100800 */
[C---:B------:R-:W-:Y:S02]  /*23f70*/  ISETP.GT.U32.AND P1, PT, R3.reuse, R10, PT ;  /* 0x0000000a0300720c */ /* 0x040fe40003f24070 */
[----:B------:R-:W-:Y:S01]  /*23f80*/  ISETP.GT.U32.AND P5, PT, R3, R15, PT ;  /* 0x0000000f0300720c */ /* 0x000fe20003fa4070 */
[----:B------:R-:W3:Y:S01]  /*23f90*/  LDL.LU R16, [R1+0xe8] ;  /* 0x0000e80001107983 */ /* 0x000ee20000300800 */
[----:B------:R-:W3:Y:S04]  /*23fa0*/  LDL.LU R15, [R1+0xec] ;  /* 0x0000ec00010f7983 */ /* 0x000ee80000300800 */
[----:B0-----:R-:W0:Y:S01]  /*23fb0*/  S2R R2, SR_CTAID.X ;  /* 0x0000000000027919 */ /* 0x001e220000002500 */
[----:B------:R-:W-:Y:S01]  /*23fc0*/  ISETP.GT.U32.AND.EX P1, PT, R5, RZ, PT, P1 ;  /* 0x000000ff0500720c */ /* 0x000fe20003f24110 */
[----:B------:R-:W3:Y:S02]  /*23fd0*/  LDL.LU R4, [R1+0x90] ;  /* 0x0000900001047983 */ /* 0x000ee40000300800 */
[----:B------:R-:W3:Y:S01]  /*23fe0*/  LDL.LU R17, [R1+0xa0] ;  /* 0x0000a00001117983 */ /* 0x000ee20000300800 */
[----:B------:R-:W3:Y:S01]  /*23ff0*/  LDL.LU R18, [R1+0xa4] ;  /* 0x0000a40001127983 */ /* 0x000ee20000300800 */
[----:B------:R-:W-:Y:S01]  /*24000*/  FSEL R26, R7, -INF , !P1 ;  /* 0xff800000071a7808 */ /* 0x000fe20004800000 */
[----:B------:R-:W-:-:S02]  /*24010*/  ISETP.GT.U32.AND P1, PT, R3, R6, PT ;  /* 0x000000060300720c */ /* 0x000fc40003f24070 */
[----:B------:R-:W3:Y:S01]  /*24020*/  LDL.LU R19, [R1+0xa8] ;  /* 0x0000a80001137983 */ /* 0x000ee20000300800 */
[----:B------:R-:W3:Y:S01]  /*24030*/  LDL.LU R6, [R1+0xac] ;  /* 0x0000ac0001067983 */ /* 0x000ee20000300800 */
[C---:B------:R-:W-:Y:S01]  /*24040*/  ISETP.GT.U32.AND P4, PT, R3.reuse, R13, PT ;  /* 0x0000000d0300720c */ /* 0x040fe20003f84070 */
[----:B------:R-:W3:Y:S02]  /*24050*/  LDL.LU R7, [R1+0x40] ;  /* 0x0000400001077983 */ /* 0x000ee40000300800 */
[----:B------:R-:W3:Y:S01]  /*24060*/  LDL.LU R13, [R1+0x44] ;  /* 0x00004400010d7983 */ /* 0x000ee20000300800 */
[----:B------:R-:W3:Y:S01]  /*24070*/  LDL.LU R27, [R1+0x10] ;  /* 0x00001000011b7983 */ /* 0x000ee20000300800 */
[----:B------:R-:W3:Y:S01]  /*24080*/  LDL.LU R23, [R1+0x18] ;  /* 0x0000180001177983 */ /* 0x000ee20000300800 */
[----:B------:R-:W-:Y:S02]  /*24090*/  ISETP.GT.U32.AND P0, PT, R3, R0, PT ;  /* 0x000000000300720c */ /* 0x000fe40003f04070 */
[----:B------:R-:W3:Y:S01]  /*240a0*/  LDL.LU R0, [R1+0x12f4] ;  /* 0x0012f40001007983 */ /* 0x000ee20000300800 */
[----:B0-----:R-:W-:-:S05]  /*240b0*/  IMAD.SHL.U32 R2, R2, 0x80, RZ ;  /* 0x0000008002027824 */ /* 0x001fca00078e00ff */
[----:B------:R-:W-:Y:S02]  /*240c0*/  IADD3 R2, R2, R20, RZ ;  /* 0x0000001402027210 */ /* 0x000fe40007ffe0ff */
[----:B------:R-:W3:Y:S01]  /*240d0*/  LDL.LU R20, [R1+0x12f0] ;  /* 0x0012f00001147983 */ /* 0x000ee20000300800 */
[----:B------:R-:W-:-:S04]  /*240e0*/  ISETP.GT.U32.AND.EX P2, PT, R5, RZ, PT, P2 ;  /* 0x000000ff0500720c */ /* 0x000fc80003f44120 */
[----:B------:R-:W-:Y:S01]  /*240f0*/  FSEL R28, R28, -INF , !P2 ;  /* 0xff8000001c1c7808 */ /* 0x000fe20005000000 */
[----:B------:R-:W-:Y:S01]  /*24100*/  ISETP.GT.U32.AND P2, PT, R3, R2, PT ;  /* 0x000000020300720c */ /* 0x000fe20003f44070 */
[----:B------:R-:W-:Y:S01]  /*24110*/  LOP3.LUT R3, R29, 0xf, RZ, 0xc0, !PT ;  /* 0x0000000f1d037812 */ /* 0x000fe200078ec0ff */
[----:B------:R-:W-:Y:S02]  /*24120*/  STL [R1+0xbc], R26 ;  /* 0x0000bc1a01007387 */ /* 0x000fe40000100800 */
[----:B------:R0:W-:Y:S01]  /*24130*/  STL [R1+0xf0], R28 ;  /* 0x0000f01c01007387 */ /* 0x0001e20000100800 */
[C---:B------:R-:W-:Y:S02]  /*24140*/  ISETP.GT.U32.AND.EX P3, PT, R5.reuse, RZ, PT, P3 ;  /* 0x000000ff0500720c */ /* 0x040fe40003f64130 */
[C---:B------:R-:W-:Y:S02]  /*24150*/  ISETP.GT.U32.AND.EX P5, PT, R5.reuse, RZ, PT, P5 ;  /* 0x000000ff0500720c */ /* 0x040fe40003fa4150 */
[----:B------:R-:W-:-:S02]  /*24160*/  ISETP.GT.U32.AND.EX P4, PT, R5, RZ, PT, P4 ;  /* 0x000000ff0500720c */ /* 0x000fc40003f84140 */
[C---:B------:R-:W-:Y:S02]  /*24170*/  ISETP.GT.U32.AND.EX P1, PT, R5.reuse, RZ, PT, P1 ;  /* 0x000000ff0500720c */ /* 0x040fe40003f24110 */
[C---:B------:R-:W-:Y:S02]  /*24180*/  ISETP.GT.U32.AND.EX P0, PT, R5.reuse, RZ, PT, P0 ;  /* 0x000000ff0500720c */ /* 0x040fe40003f04100 */
[----:B------:R-:W-:Y:S01]  /*24190*/  ISETP.GT.U32.AND.EX P2, PT, R5, RZ, PT, P2 ;  /* 0x000000ff0500720c */ /* 0x000fe20003f44120 */
[----:B0-----:R-:W4:Y:S01]  /*241a0*/  LDL.LU R28, [R1+0x4c] ;  /* 0x00004c00011c7983 */ /* 0x001f220000300800 */
[----:B------:R-:W4:Y:S02]  /*241b0*/  LDL.LU R29, [R1+0x48] ;  /* 0x00004800011d7983 */ /* 0x000f240000300800 */
[----:B--2---:R-:W-:-:S05]  /*241c0*/  IMAD.SHL.U32 R2, R21, 0x100, RZ ;  /* 0x0000010015027824 */ /* 0x004fca00078e00ff */
[----:B------:R-:W-:-:S05]  /*241d0*/  LOP3.LUT R2, R2, 0xf00, RZ, 0xe2, !PT ;  /* 0x00000f0002027812 */ /* 0x000fca00078ee2ff */
[----:B------:R-:W-:Y:S01]  /*241e0*/  IMAD R21, R22, 0x1000, R2 ;  /* 0x0000100016157824 */ /* 0x000fe200078e0202 */
[----:B---3--:R-:W-:Y:S02]  /*241f0*/  LEA R5, R20, R3, 0x4 ;  /* 0x0000000314057211 */ /* 0x008fe400078e20ff */
[----:B------:R-:W2:Y:S01]  /*24200*/  LDL.LU R20, [R1+0x12ec] ;  /* 0x0012ec0001147983 */ /* 0x000ea20000300800 */
[----:B------:R-:W3:Y:S02]  /*24210*/  LDL.LU R3, [R1+0x98] ;  /* 0x0000980001037983 */ /* 0x000ee40000300800 */
[----:B------:R-:W2:Y:S02]  /*24220*/  LDL.LU R22, [R1+0x12e8] ;  /* 0x0012e80001167983 */ /* 0x000ea40000300800 */
[----:B------:R-:W-:Y:S02]  /*24230*/  FMUL R27, R27, c[0x0][0x188] ;  /* 0x000062001b1b7a20 */ /* 0x000fe40000400000 */
[----:B------:R-:W-:-:S03]  /*24240*/  FMUL R4, R4, c[0x0][0x188] ;  /* 0x0000620004047a20 */ /* 0x000fc60000400000 */
[----:B------:R-:W-:Y:S02]  /*24250*/  FSEL R27, R27, -INF , !P3 ;  /* 0xff8000001b1b7808 */ /* 0x000fe40005800000 */
[----:B------:R-:W-:-:S03]  /*24260*/  FSEL R4, R4, -INF , !P4 ;  /* 0xff80000004047808 */ /* 0x000fc60006000000 */
[----:B------:R0:W-:Y:S01]  /*24270*/  STL [R1+0xb4], R27 ;  /* 0x0000b41b01007387 */ /* 0x0001e20000100800 */
[C---:B------:R-:W-:Y:S02]  /*24280*/  ISETP.GT.U32.AND P3, PT, R0.reuse, R9, PT ;  /* 0x000000090000720c */ /* 0x040fe40003f64070 */
[----:B------:R-:W-:Y:S01]  /*24290*/  ISETP.GT.U32.AND P4, PT, R0, R10, PT ;  /* 0x0000000a0000720c */ /* 0x000fe20003f84070 */
[----:B---3--:R-:W-:Y:S02]  /*242a0*/  FMUL R2, R3, c[0x0][0x188] ;  /* 0x0000620003027a20 */ /* 0x008fe40000400000 */
[----:B--2---:R-:W-:-:S03]  /*242b0*/  FMUL R3, R20, c[0x0][0x188] ;  /* 0x0000620014037a20 */ /* 0x004fc60000400000 */
[----:B------:R-:W-:Y:S01]  /*242c0*/  MOV R20, R2 ;  /* 0x0000000200147202 */ /* 0x000fe20000000f00 */
[----:B------:R-:W-:-:S04]  /*242d0*/  FMUL R2, R22, c[0x0][0x188] ;  /* 0x0000620016027a20 */ /* 0x000fc80000400000 */
[----:B------:R-:W-:Y:S01]  /*242e0*/  IMAD.MOV.U32 R22, RZ, RZ, R20 ;  /* 0x000000ffff167224 */ /* 0x000fe200078e0014 */
[----:B------:R-:W-:-:S04]  /*242f0*/  FSEL R2, R2, -INF , !P1 ;  /* 0xff80000002027808 */ /* 0x000fc80004800000 */
[----:B0-----:R-:W-:Y:S01]  /*24300*/  FSEL R27, R22, -INF , !P5 ;  /* 0xff800000161b7808 */ /* 0x001fe20006800000 */
[----:B------:R-:W-:-:S04]  /*24310*/  ISETP.GE.U32.AND P5, PT, R0, R9, PT ;  /* 0x000000090000720c */ /* 0x000fc80003fa6070 */
[----:B------:R0:W-:Y:S01]  /*24320*/  STL [R1+0x108], R27 ;  /* 0x0001081b01007387 */ /* 0x0001e20000100800 */
[----:B------:R-:W2:Y:S02]  /*24330*/  LDL.LU R9, [R1+0x12e4] ;  /* 0x0012e40001097983 */ /* 0x000ea40000300800 */
[----:B------:R-:W-:Y:S02]  /*24340*/  STL [R1+0xec], R4 ;  /* 0x0000ec0401007387 */ /* 0x000fe40000100800 */
[----:B------:R-:W3:Y:S01]  /*24350*/  LDL.LU R10, [R1+0x12e0] ;  /* 0x0012e000010a7983 */ /* 0x000ee20000300800 */
[----:B------:R1:W-:Y:S04]  /*24360*/  STL [R1+0xe4], R2 ;  /* 0x0000e40201007387 */ /* 0x0003e80000100800 */
[----:B0-----:R-:W0:Y:S04]  /*24370*/  S2R R27, SR_TID.X ;  /* 0x00000000001b7919 */ /* 0x001e280000002100 */
[----:B-1----:R-:W1:Y:S01]  /*24380*/  S2R R2, SR_CTAID.X ;  /* 0x0000000000027919 */ /* 0x002e620000002500 */
[----:B0-----:R-:W-:-:S04]  /*24390*/  LOP3.LUT R4, R27, 0x1c, RZ, 0xc0, !PT ;  /* 0x0000001c1b047812 */ /* 0x001fc800078ec0ff */
[----:B------:R-:W-:Y:S02]  /*243a0*/  LEA.HI R4, R4, 0x8, RZ, 0x1e ;  /* 0x0000000804047811 */ /* 0x000fe400078ff0ff */
[----:B-1----:R-:W-:-:S05]  /*243b0*/  SHF.L.U32 R2, R2, 0x7, RZ ;  /* 0x0000000702027819 */ /* 0x002fca00000006ff */
[----:B------:R-:W-:Y:S02]  /*243c0*/  IMAD.IADD R2, R2, 0x1, R4 ;  /* 0x0000000102027824 */ /* 0x000fe400078e0204 */
[----:B------:R-:W2:Y:S04]  /*243d0*/  LDL.LU R4, [R1+0x12dc] ;  /* 0x0012dc0001047983 */ /* 0x000ea80000300800 */
[----:B------:R-:W0:Y:S04]  /*243e0*/  S2R R20, SR_TID.X ;  /* 0x0000000000147919 */ /* 0x000e280000002100 */
[----:B------:R-:W1:Y:S01]  /*243f0*/  S2R R22, SR_CTAID.X ;  /* 0x0000000000167919 */ /* 0x000e620000002500 */
[----:B------:R-:W-:Y:S01]  /*24400*/  FMUL R23, R23, c[0x0][0x188] ;  /* 0x0000620017177a20 */ /* 0x000fe20000400000 */
[----:B------:R-:W-:-:S02]  /*24410*/  ISETP.GE.U32.AND P1, PT, R0, R2, PT ;  /* 0x000000020000720c */ /* 0x000fc40003f26070 */
[----:B------:R-:W-:Y:S02]  /*24420*/  FSEL R3, R3, -INF , !P0 ;  /* 0xff80000003037808 */ /* 0x000fe40004000000 */
[----:B------:R-:W-:Y:S02]  /*24430*/  FSEL R2, R23, -INF , !P2 ;  /* 0xff80000017027808 */ /* 0x000fe40005000000 */
[----:B0-----:R-:W-:Y:S02]  /*24440*/  LOP3.LUT R20, R20, 0x1c, RZ, 0xc0, !PT ;  /* 0x0000001c14147812 */ /* 0x001fe400078ec0ff */
[----:B-1----:R-:W-:Y:S02]  /*24450*/  SHF.L.U32 R22, R22, 0x7, RZ ;  /* 0x0000000716167819 */ /* 0x002fe400000006ff */
[----:B------:R-:W-:-:S05]  /*24460*/  LEA.HI R20, R20, 0x10, RZ, 0x1e ;  /* 0x0000001014147811 */ /* 0x000fca00078ff0ff */
[----:B------:R-:W-:-:S05]  /*24470*/  IMAD.IADD R20, R22, 0x1, R20 ;  /* 0x0000000116147824 */ /* 0x000fca00078e0214 */
[CC--:B------:R-:W-:Y:S02]  /*24480*/  ISETP.GT.U32.AND P2, PT, R0.reuse, R20.reuse, PT ;  /* 0x000000140000720c */ /* 0x0c0fe40003f44070 */
[----:B------:R-:W-:Y:S02]  /*24490*/  ISETP.GE.U32.AND P0, PT, R0, R20, PT ;  /* 0x000000140000720c */ /* 0x000fe40003f06070 */
[----:B------:R-:W0:Y:S01]  /*244a0*/  S2R R20, SR_TID.X ;  /* 0x0000000000147919 */ /* 0x000e220000002100 */
[----:B------:R-:W-:-:S03]  /*244b0*/  LOP3.LUT R27, R27, 0x1c, RZ, 0xc0, !PT ;  /* 0x0000001c1b1b7812 */ /* 0x000fc600078ec0ff */
[----:B------:R1:W-:Y:S01]  /*244c0*/  STL [R1+0xd0], R2 ;  /* 0x0000d00201007387 */ /* 0x0003e20000100800 */
[----:B------:R-:W-:-:S04]  /*244d0*/  LEA.HI R27, R27, 0x18, RZ, 0x1e ;  /* 0x000000181b1b7811 */ /* 0x000fc800078ff0ff */
[----:B-1----:R-:W-:Y:S02]  /*244e0*/  IADD3 R2, R22, R27, RZ ;  /* 0x0000001b16027210 */ /* 0x002fe40007ffe0ff */
[----:B0-----:R-:W-:Y:S02]  /*244f0*/  LOP3.LUT R22, R20, 0x1c, RZ, 0xc0, !PT ;  /* 0x0000001c14167812 */ /* 0x001fe400078ec0ff */
[----:B------:R-:W0:Y:S01]  /*24500*/  S2R R20, SR_CTAID.X ;  /* 0x0000000000147919 */ /* 0x000e220000002500 */
[----:B------:R-:W-:Y:S02]  /*24510*/  FMUL R11, R11, c[0x0][0x188] ;  /* 0x000062000b0b7a20 */ /* 0x000fe40000400000 */
[----:B----4-:R-:W-:Y:S02]  /*24520*/  FMUL R24, R24, c[0x0][0x188] ;  /* 0x0000620018187a20 */ /* 0x010fe40000400000 */
[----:B------:R-:W-:Y:S01]  /*24530*/  FMUL R16, R16, c[0x0][0x188] ;  /* 0x0000620010107a20 */ /* 0x000fe20000400000 */
[----:B------:R1:W-:Y:S01]  /*24540*/  STL [R1+0xdc], R3 ;  /* 0x0000dc0301007387 */ /* 0x0003e20000100800 */
[----:B------:R-:W-:Y:S01]  /*24550*/  LEA.HI R22, R22, 0x20, RZ, 0x1e ;  /* 0x0000002016167811 */ /* 0x000fe200078ff0ff */
[----:B------:R-:W-:-:S02]  /*24560*/  FMUL R15, R15, c[0x0][0x188] ;  /* 0x000062000f0f7a20 */ /* 0x000fc40000400000 */
[----:B0-----:R-:W-:Y:S01]  /*24570*/  IMAD.SHL.U32 R20, R20, 0x80, RZ ;  /* 0x0000008014147824 */ /* 0x001fe200078e00ff */
[----:B-1----:R-:W0:Y:S01]  /*24580*/  S2R R3, SR_CTAID.X ;  /* 0x0000000000037919 */ /* 0x002e220000002500 */
[C---:B--2---:R-:W-:Y:S02]  /*24590*/  ISETP.GT.U32.AND.EX P3, PT, R4.reuse, RZ, PT, P3 ;  /* 0x000000ff0400720c */ /* 0x044fe40003f64130 */
[----:B------:R-:W-:Y:S02]  /*245a0*/  ISETP.GE.U32.AND.EX P5, PT, R4, RZ, PT, P5 ;  /* 0x000000ff0400720c */ /* 0x000fe40003fa6150 */
[----:B------:R-:W-:Y:S02]  /*245b0*/  FSEL R27, R11, -INF , !P3 ;  /* 0xff8000000b1b7808 */ /* 0x000fe40005800000 */
[----:B------:R-:W-:Y:S01]  /*245c0*/  FSEL R24, R24, -INF , !P5 ;  /* 0xff80000018187808 */ /* 0x000fe20006800000 */
[----:B------:R-:W2:Y:S01]  /*245d0*/  LDL.LU R11, [R1+0x12d8] ;  /* 0x0012d800010b7983 */ /* 0x000ea20000300800 */
[C---:B------:R-:W-:Y:S01]  /*245e0*/  ISETP.GT.U32.AND.EX P4, PT, R4.reuse, RZ, PT, P4 ;  /* 0x000000ff0400720c */ /* 0x040fe20003f84140 */
[----:B------:R-:W-:Y:S01]  /*245f0*/  STL [R1+0x64], R27 ;  /* 0x0000641b01007387 */ /* 0x000fe20000100800 */
[----:B------:R-:W-:-:S02]  /*24600*/  ISETP.GE.U32.AND.EX P1, PT, R4, RZ, PT, P1 ;  /* 0x000000ff0400720c */ /* 0x000fc40003f26110 */
[CC--:B------:R-:W-:Y:S02]  /*24610*/  ISETP.GT.U32.AND P3, PT, R0.reuse, R2.reuse, PT ;  /* 0x000000020000720c */ /* 0x0c0fe40003f64070 */
[----:B------:R-:W-:Y:S01]  /*24620*/  ISETP.GE.U32.AND P5, PT, R0, R2, PT ;  /* 0x000000020000720c */ /* 0x000fe20003fa6070 */
[----:B------:R-:W-:Y:S01]  /*24630*/  STL [R1+0x60], R24 ;  /* 0x0000601801007387 */ /* 0x000fe20000100800 */
[----:B------:R-:W-:Y:S01]  /*24640*/  IADD3 R2, R20, R22, RZ ;  /* 0x0000001614027210 */ /* 0x000fe20007ffe0ff */
[----:B------:R1:W-:Y:S02]  /*24650*/  STL.64 [R1+0x12b0], R26 ;  /* 0x0012b01a01007387 */ /* 0x0003e40000100a00 */
[----:B------:R-:W-:Y:S01]  /*24660*/  STL.64 [R1+0x12a8], R24 ;  /* 0x0012a81801007387 */ /* 0x000fe20000100a00 */
[----:B------:R-:W-:Y:S02]  /*24670*/  FSEL R22, R16, -INF , !P4 ;  /* 0xff80000010167808 */ /* 0x000fe40006000000 */
[----:B------:R-:W-:Y:S01]  /*24680*/  FSEL R23, R15, -INF , !P1 ;  /* 0xff8000000f177808 */ /* 0x000fe20004800000 */
[----:B------:R-:W4:Y:S01]  /*24690*/  LDL.LU R16, [R1+0x12d4] ;  /* 0x0012d40001107983 */ /* 0x000f220000300800 */
[----:B------:R-:W2:Y:S03]  /*246a0*/  LDL.LU R15, [R1+0x4] ;  /* 0x00000400010f7983 */ /* 0x000ea60000300800 */
[----:B------:R-:W1:Y:S01]  /*246b0*/  S2R R20, SR_TID.X ;  /* 0x0000000000147919 */ /* 0x000e620000002100 */
[----:B0-----:R-:W-:-:S02]  /*246c0*/  IMAD.SHL.U32 R3, R3, 0x80, RZ ;  /* 0x0000008003037824 */ /* 0x001fc400078e00ff */
[----:B------:R-:W-:Y:S01]  /*246d0*/  FMUL R17, R17, c[0x0][0x188] ;  /* 0x0000620011117a20 */ /* 0x000fe20000400000 */
[----:B------:R-:W-:Y:S02]  /*246e0*/  ISETP.GT.U32.AND.EX P2, PT, R4, RZ, PT, P2 ;  /* 0x000000ff0400720c */ /* 0x000fe40003f44120 */
[CC--:B------:R-:W-:Y:S01]  /*246f0*/  ISETP.GT.U32.AND P4, PT, R0.reuse, R2.reuse, PT ;  /* 0x000000020000720c */ /* 0x0c0fe20003f84070 */
[----:B------:R-:W-:Y:S01]  /*24700*/  STL [R1+0x6c], R22 ;  /* 0x00006c1601007387 */ /* 0x000fe20000100800 */
[----:B------:R-:W-:Y:S02]  /*24710*/  ISETP.GE.U32.AND P1, PT, R0, R2, PT ;  /* 0x000000020000720c */ /* 0x000fe40003f26070 */
[----:B------:R-:W3:Y:S02]  /*24720*/  LDL.LU R2, [R1+0xc] ;  /* 0x00000c0001027983 */ /* 0x000ee40000300800 */
[----:B------:R-:W-:Y:S01]  /*24730*/  STL [R1+0x68], R23 ;  /* 0x0000681701007387 */ /* 0x000fe20000100800 */
[----:B-1----:R-:W-:-:S04]  /*24740*/  LOP3.LUT R20, R20, 0x1c, RZ, 0xc0, !PT ;  /* 0x0000001c14147812 */ /* 0x002fc800078ec0ff */
[----:B------:R-:W-:-:S04]  /*24750*/  LEA.HI R27, R20, 0x28, RZ, 0x1e ;  /* 0x00000028141b7811 */ /* 0x000fc800078ff0ff */
[----:B------:R-:W-:Y:S01]  /*24760*/  IADD3 R26, R3, R27, RZ ;  /* 0x0000001b031a7210 */ /* 0x000fe20007ffe0ff */
[----:B------:R-:W-:Y:S02]  /*24770*/  FSEL R3, R17, -INF , !P2 ;  /* 0xff80000011037808 */ /* 0x000fe40005000000 */
[----:B------:R-:W4:Y:S03]  /*24780*/  LDL.LU R17, [R1+0x12d0] ;  /* 0x0012d00001117983 */ /* 0x000f260000300800 */
[----:B------:R0:W-:Y:S01]  /*24790*/  STL [R1+0x80], R3 ;  /* 0x0000800301007387 */ /* 0x0001e20000100800 */
[----:B------:R-:W1:Y:S04]  /*247a0*/  S2R R27, SR_CTAID.X ;  /* 0x00000000001b7919 */ /* 0x000e680000002500 */
[----:B0-----:R-:W0:Y:S01]  /*247b0*/  S2R R3, SR_TID.X ;  /* 0x0000000000037919 */ /* 0x001e220000002100 */
[----:B------:R-:W-:Y:S01]  /*247c0*/  FMUL R18, R18, c[0x0][0x188] ;  /* 0x0000620012127a20 */ /* 0x000fe20000400000 */
[----:B------:R-:W-:Y:S01]  /*247d0*/  ISETP.GE.U32.AND.EX P0, PT, R4, RZ, PT, P0 ;  /* 0x000000ff0400720c */ /* 0x000fe20003f06100 */
[----:B------:R-:W-:-:S02]  /*247e0*/  FMUL R19, R19, c[0x0][0x188] ;  /* 0x0000620013137a20 */ /* 0x000fc40000400000 */
[----:B------:R-:W-:Y:S01]  /*247f0*/  FMUL R6, R6, c[0x0][0x188] ;  /* 0x0000620006067a20 */ /* 0x000fe20000400000 */
[----:B------:R-:W-:Y:S02]  /*24800*/  FSEL R24, R18, -INF , !P0 ;  /* 0xff80000012187808 */ /* 0x000fe40004000000 */
[C---:B------:R-:W-:Y:S02]  /*24810*/  ISETP.GT.U32.AND.EX P3, PT, R4.reuse, RZ, PT, P3 ;  /* 0x000000ff0400720c */ /* 0x040fe40003f64130 */
[----:B------:R-:W-:Y:S01]  /*24820*/  ISETP.GE.U32.AND.EX P5, PT, R4, RZ, PT, P5 ;  /* 0x000000ff0400720c */ /* 0x000fe20003fa6150 */
[----:B------:R-:W4:Y:S01]  /*24830*/  LDL.LU R18, [R1+0x12cc] ;  /* 0x0012cc0001127983 */ /* 0x000f220000300800 */
[----:B------:R0:W-:Y:S02]  /*24840*/  STL [R1+0x84], R24 ;  /* 0x0000841801007387 */ /* 0x0001e40000100800 */
[----:B------:R-:W-:Y:S01]  /*24850*/  FSEL R6, R6, -INF , !P5 ;  /* 0xff80000006067808 */ /* 0x000fe20006800000 */
[----:B-1----:R-:W-:Y:S01]  /*24860*/  IMAD.SHL.U32 R27, R27, 0x80, RZ ;  /* 0x000000801b1b7824 */ /* 0x002fe200078e00ff */
[----:B0-----:R-:W-:-:S02]  /*24870*/  FSEL R24, R19, -INF , !P3 ;  /* 0xff80000013187808 */ /* 0x001fc40005800000 */
[----:B------:R-:W4:Y:S01]  /*24880*/  LDL.LU R19, [R1+0x12c8] ;  /* 0x0012c80001137983 */ /* 0x000f220000300800 */
[----:B------:R-:W-:-:S04]  /*24890*/  LOP3.LUT R3, R3, 0x1c, RZ, 0xc0, !PT ;  /* 0x0000001c03037812 */ /* 0x000fc800078ec0ff */
[----:B------:R-:W-:Y:S01]  /*248a0*/  LEA.HI R3, R3, 0x38, RZ, 0x1e ;  /* 0x0000003803037811 */ /* 0x000fe200078ff0ff */
[----:B------:R-:W-:Y:S01]  /*248b0*/  STL [R1+0x88], R24 ;  /* 0x0000881801007387 */ /* 0x000fe20000100800 */
[----:B------:R0:W-:Y:S03]  /*248c0*/  STL [R1+0x8c], R6 ;  /* 0x00008c0601007387 */ /* 0x0001e60000100800 */
[----:B------:R-:W-:Y:S02]  /*248d0*/  IMAD.IADD R25, R27, 0x1, R3 ;  /* 0x000000011b197824 */ /* 0x000fe400078e0203 */
[----:B------:R-:W1:Y:S04]  /*248e0*/  S2R R3, SR_TID.X ;  /* 0x0000000000037919 */ /* 0x000e680000002100 */
[----:B0-----:R-:W0:Y:S04]  /*248f0*/  S2R R6, SR_CTAID.X ;  /* 0x0000000000067919 */ /* 0x001e280000002500 */
[----:B------:R-:W0:Y:S01]  /*24900*/  S2R R24, SR_CTAID.X ;  /* 0x0000000000187919 */ /* 0x000e220000002500 */
[----:B------:R-:W-:-:S02]  /*24910*/  ISETP.GT.U32.AND P2, PT, R0, R26, PT ;  /* 0x0000001a0000720c */ /* 0x000fc40003f44070 */
[----:B------:R-:W-:Y:S01]  /*24920*/  ISETP.GE.U32.AND P0, PT, R0, R26, PT ;  /* 0x0000001a0000720c */ /* 0x000fe20003f06070 */
[----:B------:R-:W-:Y:S01]  /*24930*/  FMUL R7, R7, c[0x0][0x188] ;  /* 0x0000620007077a20 */ /* 0x000fe20000400000 */
[C---:B------:R-:W-:Y:S01]  /*24940*/  ISETP.GT.U32.AND.EX P4, PT, R4.reuse, RZ, PT, P4 ;  /* 0x000000ff0400720c */ /* 0x040fe20003f84140 */
[----:B------:R-:W-:Y:S01]  /*24950*/  FMUL R13, R13, c[0x0][0x188] ;  /* 0x000062000d0d7a20 */ /* 0x000fe20000400000 */
[----:B------:R-:W-:Y:S02]  /*24960*/  ISETP.GE.U32.AND.EX P1, PT, R4, RZ, PT, P1 ;  /* 0x000000ff0400720c */ /* 0x000fe40003f26110 */
[----:B-1----:R-:W-:Y:S02]  /*24970*/  LOP3.LUT R26, R3, 0x1c, RZ, 0xc0, !PT ;  /* 0x0000001c031a7812 */ /* 0x002fe400078ec0ff */
[----:B0-----:R-:W-:-:S04]  /*24980*/  SHF.L.U32 R6, R6, 0x7, RZ ;  /* 0x0000000706067819 */ /* 0x001fc800000006ff */
[----:B------:R-:W-:Y:S01]  /*24990*/  LEA.HI R26, R26, R6, RZ, 0x1e ;  /* 0x000000061a1a7211 */ /* 0x000fe200078ff0ff */
[----:B------:R-:W-:Y:S01]  /*249a0*/  IMAD.SHL.U32 R24, R24, 0x80, RZ ;  /* 0x0000008018187824 */ /* 0x000fe200078e00ff */
[----:B------:R-:W-:Y:S02]  /*249b0*/  LOP3.LUT R3, R3, 0x1c, RZ, 0xc0, !PT ;  /* 0x0000001c03037812 */ /* 0x000fe400078ec0ff */
[----:B------:R-:W-:Y:S02]  /*249c0*/  FSEL R7, R7, -INF , !P4 ;  /* 0xff80000007077808 */ /* 0x000fe40006000000 */
[----:B------:R-:W-:Y:S01]  /*249d0*/  IADD3 R26, R26, 0x78, RZ ;  /* 0x000000781a1a7810 */ /* 0x000fe20007ffe0ff */
[----:B------:R-:W-:Y:S01]  /*249e0*/  FMUL R29, R29, c[0x0][0x188] ;  /* 0x000062001d1d7a20 */ /* 0x000fe20000400000 */
[----:B------:R-:W4:Y:S02]  /*249f0*/  LDL.LU R6, [R1+0x12c4] ;  /* 0x0012c40001067983 */ /* 0x000f240000300800 */
[----:B------:R-:W-:Y:S01]  /*24a00*/  ISETP.GE.U32.AND P4, PT, R0, R26, PT ;  /* 0x0000001a0000720c */ /* 0x000fe20003f86070 */
[CC--:B------:R-:W-:Y:S01]  /*24a10*/  LEA.HI R26, R3.reuse, R24.reuse, RZ, 0x1e ;  /* 0x00000018031a7211 */ /* 0x0c0fe200078ff0ff */
[----:B------:R-:W-:Y:S01]  /*24a20*/  LEA.HI R3, R3, R24, RZ, 0x1e ;  /* 0x0000001803037211 */ /* 0x000fe200078ff0ff */
[----:B------:R-:W-:Y:S01]  /*24a30*/  FSEL R24, R13, -INF , !P1 ;  /* 0xff8000000d187808 */ /* 0x000fe20004800000 */
[----:B------:R-:W-:Y:S01]  /*24a40*/  ISETP.GT.U32.AND.EX P2, PT, R4, RZ, PT, P2 ;  /* 0x000000ff0400720c */ /* 0x000fe20003f44120 */
[----:B------:R0:W-:Y:S01]  /*24a50*/  STL [R1+0x90], R7 ;  /* 0x0000900701007387 */ /* 0x0001e20000100800 */
[----:B------:R-:W-:-:S03]  /*24a60*/  IADD3 R3, R3, 0x68, RZ ;  /* 0x0000006803037810 */ /* 0x000fc60007ffe0ff */
[----:B0-----:R-:W4:Y:S01]  /*24a70*/  LDL.LU R7, [R1+0x12c0] ;  /* 0x0012c00001077983 */ /* 0x001f220000300800 */
[----:B------:R-:W4:Y:S02]  /*24a80*/  LDL.LU R13, [R1+0x12bc] ;  /* 0x0012bc00010d7983 */ /* 0x000f240000300800 */
[----:B------:R0:W-:Y:S02]  /*24a90*/  STL [R1+0x94], R24 ;  /* 0x0000941801007387 */ /* 0x0001e40000100800 */
[----:B0-----:R-:W-:Y:S01]  /*24aa0*/  FSEL R24, R29, -INF , !P2 ;  /* 0xff8000001d187808 */ /* 0x001fe20005000000 */
[----:B------:R-:W-:Y:S01]  /*24ab0*/  ISETP.GE.U32.AND P2, PT, R0, R3, PT ;  /* 0x000000030000720c */ /* 0x000fe20003f46070 */
[----:B------:R-:W0:Y:S01]  /*24ac0*/  S2R R29, SR_CTAID.X ;  /* 0x00000000001d7919 */ /* 0x000e220000002500 */
[----:B------:R-:W-:Y:S01]  /*24ad0*/  FMUL R28, R28, c[0x0][0x188] ;  /* 0x000062001c1c7a20 */ /* 0x000fe20000400000 */
[----:B------:R-:W-:Y:S02]  /*24ae0*/  ISETP.GE.U32.AND.EX P0, PT, R4, RZ, PT, P0 ;  /* 0x000000ff0400720c */ /* 0x000fe40003f06100 */
[----:B------:R1:W-:Y:S02]  /*24af0*/  STL [R1+0x9c], R24 ;  /* 0x00009c1801007387 */ /* 0x0003e40000100800 */
[----:B-1----:R-:W-:-:S05]  /*24b00*/  FSEL R24, R28, -INF , !P0 ;  /* 0xff8000001c187808 */ /* 0x002fca0004000000 */
[----:B------:R1:W-:Y:S01]  /*24b10*/  STL [R1+0x98], R24 ;  /* 0x0000981801007387 */ /* 0x0003e20000100800 */
[----:B0-----:R-:W-:Y:S01]  /*24b20*/  SHF.L.U32 R29, R29, 0x7, RZ ;  /* 0x000000071d1d7819 */ /* 0x001fe200000006ff */
[----:B--2---:R-:W-:Y:S02]  /*24b30*/  FMUL R3, R15, c[0x0][0x188] ;  /* 0x000062000f037a20 */ /* 0x004fe40000400000 */
[----:B------:R-:W0:Y:S02]  /*24b40*/  S2R R15, SR_TID.X ;  /* 0x00000000000f7919 */ /* 0x000e240000002100 */
[----:B0-----:R-:W-:-:S04]  /*24b50*/  LOP3.LUT R15, R15, 0x1c, RZ, 0xc0, !PT ;  /* 0x0000001c0f0f7812 */ /* 0x001fc800078ec0ff */
[----:B------:R-:W-:-:S05]  /*24b60*/  LEA.HI R15, R15, 0x60, RZ, 0x1e ;  /* 0x000000600f0f7811 */ /* 0x000fca00078ff0ff */
[----:B------:R-:W-:Y:S02]  /*24b70*/  IMAD.IADD R29, R29, 0x1, R15 ;  /* 0x000000011d1d7824 */ /* 0x000fe400078e020f */
[----:B------:R-:W2:Y:S04]  /*24b80*/  LDL.LU R15, [R1+0x12b8] ;  /* 0x0012b800010f7983 */ /* 0x000ea80000300800 */
[----:B------:R-:W0:Y:S04]  /*24b90*/  S2R R20, SR_TID.X ;  /* 0x0000000000147919 */ /* 0x000e280000002100 */
[----:B-1----:R-:W1:Y:S01]  /*24ba0*/  S2R R24, SR_TID.X ;  /* 0x0000000000187919 */ /* 0x002e620000002100 */
[----:B------:R-:W-:-:S02]  /*24bb0*/  ISETP.GE.U32.AND P0, PT, R0, R29, PT ;  /* 0x0000001d0000720c */ /* 0x000fc40003f06070 */
[----:B0-----:R-:W-:-:S04]  /*24bc0*/  LOP3.LUT R20, R20, 0x1c, RZ, 0xc0, !PT ;  /* 0x0000001c14147812 */ /* 0x001fc800078ec0ff */
[----:B------:R-:W-:-:S04]  /*24bd0*/  LEA.HI R20, R20, 0x30, RZ, 0x1e ;  /* 0x0000003014147811 */ /* 0x000fc800078ff0ff */
[----:B------:R-:W-:-:S04]  /*24be0*/  IADD3 R20, R27, R20, RZ ;  /* 0x000000141b147210 */ /* 0x000fc80007ffe0ff */
[----:B------:R-:W-:Y:S02]  /*24bf0*/  ISETP.GE.U32.AND P3, PT, R0, R20, PT ;  /* 0x000000140000720c */ /* 0x000fe40003f66070 */
[----:B-1----:R-:W-:Y:S02]  /*24c00*/  LOP3.LUT R24, R24, 0x1c, RZ, 0xc0, !PT ;  /* 0x0000001c18187812 */ /* 0x002fe400078ec0ff */
[----:B------:R-:W-:-:S04]  /*24c10*/  ISETP.GE.U32.AND.EX P3, PT, R4, RZ, PT, P3 ;  /* 0x000000ff0400720c */ /* 0x000fc80003f66130 */
[----:B------:R-:W-:Y:S01]  /*24c20*/  FSEL R29, R3, -INF , !P3 ;  /* 0xff800000031d7808 */ /* 0x000fe20005800000 */
[----:B------:R-:W-:-:S04]  /*24c30*/  LEA.HI R3, R24, 0x50, RZ, 0x1e ;  /* 0x0000005018037811 */ /* 0x000fc800078ff0ff */
[----:B------:R-:W-:Y:S02]  /*24c40*/  IADD3 R3, R27, R3, RZ ;  /* 0x000000031b037210 */ /* 0x000fe40007ffe0ff */
[----:B------:R-:W0:Y:S04]  /*24c50*/  S2R R27, SR_TID.X ;  /* 0x00000000001b7919 */ /* 0x000e280000002100 */
[----:B------:R-:W1:Y:S01]  /*24c60*/  S2R R28, SR_CTAID.X ;  /* 0x00000000001c7919 */ /* 0x000e620000002500 */
[----:B------:R-:W-:Y:S01]  /*24c70*/  ISETP.GE.U32.AND P5, PT, R0, R25, PT ;  /* 0x000000190000720c */ /* 0x000fe20003fa6070 */
[----:B---3--:R-:W-:-:S03]  /*24c80*/  FMUL R2, R2, c[0x0][0x188] ;  /* 0x0000620002027a20 */ /* 0x008fc60000400000 */
[----:B------:R-:W-:Y:S02]  /*24c90*/  ISETP.GE.U32.AND.EX P5, PT, R4, RZ, PT, P5 ;  /* 0x000000ff0400720c */ /* 0x000fe40003fa6150 */
[----:B------:R-:W-:Y:S01]  /*24ca0*/  IADD3 R26, R26, 0x70, RZ ;  /* 0x000000701a1a7810 */ /* 0x000fe20007ffe0ff */
[----:B------:R3:W-:Y:S01]  /*24cb0*/  STL [R1+0xa0], R29 ;  /* 0x0000a01d01007387 */ /* 0x0007e20000100800 */
[----:B------:R-:W-:Y:S01]  /*24cc0*/  FSEL R2, R2, -INF , !P5 ;  /* 0xff80000002027808 */ /* 0x000fe20006800000 */
[C---:B------:R-:W-:Y:S01]  /*24cd0*/  ISETP.GE.U32.AND P5, PT, R0.reuse, R3, PT ;  /* 0x000000030000720c */ /* 0x040fe20003fa6070 */
[----:B------:R-:W-:Y:S01]  /*24ce0*/  ISETP.GE.U32.AND P1, PT, R0, R26, PT ;  /* 0x0000001a0000720c */ /* 0x000fe20003f26070 */
[----:B---3--:R-:W3:Y:S01]  /*24cf0*/  LDL.LU R29, [R1+0xcc] ;  /* 0x0000cc00011d7983 */ /* 0x008ee20000300800 */
[----:B------:R-:W3:Y:S02]  /*24d00*/  LDL.LU R24, [R1+0xc4] ;  /* 0x0000c40001187983 */ /* 0x000ee40000300800 */
[----:B------:R1:W-:Y:S01]  /*24d10*/  STL [R1+0xac], R2 ;  /* 0x0000ac0201007387 */ /* 0x0003e20000100800 */
[----:B0-----:R-:W-:-:S02]  /*24d20*/  LOP3.LUT R3, R27, 0x1c, RZ, 0xc0, !PT ;  /* 0x0000001c1b037812 */ /* 0x001fc400078ec0ff */
[----:B-1----:R-:W-:Y:S01]  /*24d30*/  SHF.L.U32 R28, R28, 0x7, RZ ;  /* 0x000000071c1c7819 */ /* 0x002fe200000006ff */
[----:B------:R-:W0:Y:S01]  /*24d40*/  S2R R26, SR_TID.X ;  /* 0x00000000001a7919 */ /* 0x000e220000002100 */
[----:B------:R-:W-:Y:S01]  /*24d50*/  LEA.HI R2, R3, 0x48, RZ, 0x1e ;  /* 0x0000004803027811 */ /* 0x000fe200078ff0ff */
[----:B----4-:R-:W-:-:S04]  /*24d60*/  FMUL R3, R13, c[0x0][0x188] ;  /* 0x000062000d037a20 */ /* 0x010fc80000400000 */
[----:B------:R-:W-:Y:S02]  /*24d70*/  IMAD.IADD R13, R28, 0x1, R2 ;  /* 0x000000011c0d7824 */ /* 0x000fe400078e0202 */
[----:B------:R-:W-:Y:S02]  /*24d80*/  FMUL R2, R11, c[0x0][0x188] ;  /* 0x000062000b027a20 */ /* 0x000fe40000400000 */
[----:B------:R-:W1:Y:S01]  /*24d90*/  S2R R11, SR_CTAID.X ;  /* 0x00000000000b7919 */ /* 0x000e620000002500 */
[----:B0-----:R-:W-:Y:S02]  /*24da0*/  LOP3.LUT R26, R26, 0x1c, RZ, 0xc0, !PT ;  /* 0x0000001c1a1a7812 */ /* 0x001fe400078ec0ff */
[----:B------:R-:W-:Y:S02]  /*24db0*/  LOP3.LUT R27, R27, 0x1c, RZ, 0xc0, !PT ;  /* 0x0000001c1b1b7812 */ /* 0x000fe400078ec0ff */
[----:B------:R-:W-:Y:S02]  /*24dc0*/  LEA.HI R26, R26, 0x58, RZ, 0x1e ;  /* 0x000000581a1a7811 */ /* 0x000fe400078ff0ff */
[----:B------:R-:W-:-:S02]  /*24dd0*/  LEA.HI R27, R27, 0x40, RZ, 0x1e ;  /* 0x000000401b1b7811 */ /* 0x000fc400078ff0ff */
[----:B------:R-:W-:Y:S01]  /*24de0*/  ISETP.GE.U32.AND.EX P4, PT, R4, RZ, PT, P4 ;  /* 0x000000ff0400720c */ /* 0x000fe20003f86140 */
[----:B------:R-:W-:Y:S01]  /*24df0*/  IMAD.IADD R26, R28, 0x1, R26 ;  /* 0x000000011c1a7824 */ /* 0x000fe200078e021a */
[----:B------:R-:W-:Y:S02]  /*24e00*/  ISETP.GE.U32.AND.EX P1, PT, R4, RZ, PT, P1 ;  /* 0x000000ff0400720c */ /* 0x000fe40003f26110 */
[----:B-1----:R-:W-:-:S05]  /*24e10*/  SHF.L.U32 R11, R11, 0x7, RZ ;  /* 0x000000070b0b7819 */ /* 0x002fca00000006ff */
[----:B------:R-:W-:Y:S01]  /*24e20*/  IMAD.IADD R28, R11, 0x1, R27 ;  /* 0x000000010b1c7824 */ /* 0x000fe200078e021b */
[----:B------:R-:W-:-:S04]  /*24e30*/  ISETP.GE.U32.AND.EX P2, PT, R4, RZ, PT, P2 ;  /* 0x000000ff0400720c */ /* 0x000fc80003f46120 */
[----:B------:R-:W-:Y:S02]  /*24e40*/  FSEL R2, R2, -INF , !P2 ;  /* 0xff80000002027808 */ /* 0x000fe40005000000 */
[CC--:B------:R-:W-:Y:S01]  /*24e50*/  ISETP.GE.U32.AND P3, PT, R0.reuse, R26.reuse, PT ;  /* 0x0000001a0000720c */ /* 0x0c0fe20003f66070 */
[----:B------:R-:W-:Y:S02]  /*24e60*/  ISETP.GT.U32.AND P2, PT, R0, R26, PT ;  /* 0x0000001a0000720c */ /* 0x000fe40003f44070 */
[----:B--2---:R-:W-:-:S05]  /*24e70*/  FMUL R15, R15, c[0x0][0x188] ;  /* 0x000062000f0f7a20 */ /* 0x004fca0000400000 */
[----:B------:R-:W-:Y:S02]  /*24e80*/  FSEL R27, R15, -INF , !P4 ;  /* 0xff8000000f1b7808 */ /* 0x000fe40006000000 */
[----:B------:R-:W2:Y:S03]  /*24e90*/  LDL.LU R15, [R1+0x74] ;  /* 0x00007400010f7983 */ /* 0x000ea60000300800 */
[----:B------:R0:W-:Y:S02]  /*24ea0*/  STL [R1+0xe8], R27 ;  /* 0x0000e81b01007387 */ /* 0x0001e40000100800 */
[----:B0-----:R-:W-:Y:S02]  /*24eb0*/  FSEL R27, R3, -INF , !P1 ;  /* 0xff800000031b7808 */ /* 0x001fe40004800000 */
[----:B------:R-:W4:Y:S03]  /*24ec0*/  LDL.LU R3, [R1+0x7c] ;  /* 0x00007c0001037983 */ /* 0x000f260000300800 */
[----:B------:R0:W-:Y:S02]  /*24ed0*/  STL [R1+0xe0], R27 ;  /* 0x0000e01b01007387 */ /* 0x0001e40000100800 */
[----:B0-----:R-:W0:Y:S01]  /*24ee0*/  S2R R27, SR_TID.X ;  /* 0x00000000001b7919 */ /* 0x001e220000002100 */
[----:B------:R0:W-:Y:S02]  /*24ef0*/  STL [R1+0xd4], R2 ;  /* 0x0000d40201007387 */ /* 0x0001e40000100800 */
[----:B------:R-:W4:Y:S01]  /*24f00*/  LDL.LU R26, [R1+0x78] ;  /* 0x00007800011a7983 */ /* 0x000f220000300800 */
[----:B0-----:R-:W-:-:S02]  /*24f10*/  LOP3.LUT R2, R27, 0x1c, RZ, 0xc0, !PT ;  /* 0x0000001c1b027812 */ /* 0x001fc400078ec0ff */
[----:B------:R-:W4:Y:S01]  /*24f20*/  LDL.LU R27, [R1+0x70] ;  /* 0x00007000011b7983 */ /* 0x000f220000300800 */
[----:B------:R-:W-:Y:S01]  /*24f30*/  FMUL R9, R9, c[0x0][0x188] ;  /* 0x0000620009097a20 */ /* 0x000fe20000400000 */
[----:B------:R-:W-:Y:S02]  /*24f40*/  LEA.HI R2, R2, 0x50, RZ, 0x1e ;  /* 0x0000005002027811 */ /* 0x000fe400078ff0ff */
[C---:B------:R-:W-:Y:S02]  /*24f50*/  ISETP.GE.U32.AND.EX P0, PT, R4.reuse, RZ, PT, P0 ;  /* 0x000000ff0400720c */ /* 0x040fe40003f06100 */
[----:B------:R-:W-:Y:S02]  /*24f60*/  ISETP.GE.U32.AND.EX P3, PT, R4, RZ, PT, P3 ;  /* 0x000000ff0400720c */ /* 0x000fe40003f66130 */
[----:B------:R-:W-:Y:S02]  /*24f70*/  IADD3 R11, R11, R2, RZ ;  /* 0x000000020b0b7210 */ /* 0x000fe40007ffe0ff */
[----:B------:R-:W-:-:S02]  /*24f80*/  FSEL R9, R9, -INF , !P0 ;  /* 0xff80000009097808 */ /* 0x000fc40004000000 */
[----:B------:R-:W-:Y:S02]  /*24f90*/  ISETP.GE.U32.AND.EX P5, PT, R4, RZ, PT, P5 ;  /* 0x000000ff0400720c */ /* 0x000fe40003fa6150 */
[C---:B------:R-:W-:Y:S02]  /*24fa0*/  ISETP.GE.U32.AND P4, PT, R0.reuse, R13, PT ;  /* 0x0000000d0000720c */ /* 0x040fe40003f86070 */
[----:B------:R-:W-:Y:S01]  /*24fb0*/  ISETP.GE.U32.AND P1, PT, R0, R28, PT ;  /* 0x0000001c0000720c */ /* 0x000fe20003f26070 */
[----:B------:R3:W-:Y:S01]  /*24fc0*/  STL [R1+0xb8], R9 ;  /* 0x0000b80901007387 */ /* 0x0007e20000100800 */
[C---:B------:R-:W-:Y:S02]  /*24fd0*/  ISETP.GE.U32.AND.EX P4, PT, R4.reuse, RZ, PT, P4 ;  /* 0x000000ff0400720c */ /* 0x040fe40003f86140 */
[----:B------:R-:W-:Y:S01]  /*24fe0*/  ISETP.GE.U32.AND.EX P1, PT, R4, RZ, PT, P1 ;  /* 0x000000ff0400720c */ /* 0x000fe20003f26110 */
[----:B---3--:R-:W-:-:S05]  /*24ff0*/  FMUL R9, R29, c[0x0][0x188] ;  /* 0x000062001d097a20 */ /* 0x008fca0000400000 */
[----:B------:R-:W-:Y:S02]  /*25000*/  FSEL R9, R9, -INF , !P4 ;  /* 0xff80000009097808 */ /* 0x000fe40006000000 */
[----:B------:R-:W-:Y:S02]  /*25010*/  ISETP.GT.U32.AND.EX P2, PT, R4, RZ, PT, P2 ;  /* 0x000000ff0400720c */ /* 0x000fe40003f44120 */
[C---:B------:R-:W-:Y:S01]  /*25020*/  ISETP.GT.U32.AND P0, PT, R0.reuse, R11, PT ;  /* 0x0000000b0000720c */ /* 0x040fe20003f04070 */
[----:B------:R-:W-:-:S03]  /*25030*/  ISETP.GT.U32.AND P4, PT, R0, R25, PT ;  /* 0x000000190000720c */ /* 0x000fc60003f84070 */
[C---:B------:R-:W-:Y:S02]  /*25040*/  ISETP.GT.U32.AND.EX P0, PT, R4.reuse, RZ, PT, P0 ;  /* 0x000000ff0400720c */ /* 0x040fe40003f04100 */
[----:B------:R-:W-:Y:S01]  /*25050*/  ISETP.GT.U32.AND.EX P4, PT, R4, RZ, PT, P4 ;  /* 0x000000ff0400720c */ /* 0x000fe20003f84140 */
[----:B--2---:R-:W-:-:S05]  /*25060*/  FMUL R2, R15, c[0x0][0x188] ;  /* 0x000062000f027a20 */ /* 0x004fca0000400000 */
[----:B------:R-:W-:Y:S01]  /*25070*/  FSEL R2, R2, -INF , !P5 ;  /* 0xff80000002027808 */ /* 0x000fe20006800000 */
[----:B----4-:R-:W-:-:S05]  /*25080*/  FMUL R3, R3, c[0x0][0x188] ;  /* 0x0000620003037a20 */ /* 0x010fca0000400000 */
[----:B------:R-:W-:-:S05]  /*25090*/  FSEL R3, R3, -INF , !P3 ;  /* 0xff80000003037808 */ /* 0x000fca0005800000 */
[----:B------:R0:W-:Y:S01]  /*250a0*/  STL [R1+0xa8], R3 ;  /* 0x0000a80301007387 */ /* 0x0001e20000100800 */
[----:B------:R1:W-:Y:S02]  /*250b0*/  STL [R1+0xa4], R2 ;  /* 0x0000a40201007387 */ /* 0x0003e40000100800 */
[----:B------:R-:W2:Y:S02]  /*250c0*/  LDL.LU R29, [R1+0xc8] ;  /* 0x0000c800011d7983 */ /* 0x000ea40000300800 */
[----:B0-----:R-:W-:Y:S01]  /*250d0*/  FMUL R3, R24, c[0x0][0x188] ;  /* 0x0000620018037a20 */ /* 0x001fe20000400000 */
[----:B-1----:R-:W-:Y:S02]  /*250e0*/  LOP3.LUT R2, R5, 0xff, RZ, 0xc0, !PT ;  /* 0x000000ff05027812 */ /* 0x002fe400078ec0ff */
[----:B------:R-:W3:Y:S02]  /*250f0*/  LDL.LU R5, [R1+0xc0] ;  /* 0x0000c00001057983 */ /* 0x000ee40000300800 */
[----:B------:R-:W-:Y:S01]  /*25100*/  FSEL R3, R3, -INF , !P1 ;  /* 0xff80000003037808 */ /* 0x000fe20004800000 */
[----:B------:R-:W-:Y:S01]  /*25110*/  STL [R1+0x7c], R9 ;  /* 0x00007c0901007387 */ /* 0x000fe20000100800 */
[----:B------:R-:W-:-:S02]  /*25120*/  ISETP.GT.U32.AND P1, PT, R0, R20, PT ;  /* 0x000000140000720c */ /* 0x000fc40003f24070 */
[----:B------:R-:W4:Y:S01]  /*25130*/  LDL.LU R20, [R1] ;  /* 0x0000000001147983 */ /* 0x000f220000300800 */
[----:B------:R0:W-:Y:S02]  /*25140*/  STL [R1+0x74], R3 ;  /* 0x0000740301007387 */ /* 0x0001e40000100800 */
[----:B------:R-:W4:Y:S02]  /*25150*/  LDL.LU R15, [R1+0x8] ;  /* 0x00000800010f7983 */ /* 0x000f240000300800 */
[----:B------:R-:W4:Y:S01]  /*25160*/  LDL.LU R11, [R1+0x20] ;  /* 0x00002000010b7983 */ /* 0x000f220000300800 */
[C---:B------:R-:W-:Y:S02]  /*25170*/  ISETP.GT.U32.AND P3, PT, R0.reuse, R13, PT ;  /* 0x0000000d0000720c */ /* 0x040fe40003f64070 */
[----:B------:R-:W-:Y:S01]  /*25180*/  ISETP.GT.U32.AND P5, PT, R0, R28, PT ;  /* 0x0000001c0000720c */ /* 0x000fe20003fa4070 */
[----:B------:R-:W4:Y:S01]  /*25190*/  LDL.LU R13, [R1+0x24] ;  /* 0x00002400010d7983 */ /* 0x000f220000300800 */
[----:B------:R-:W4:Y:S02]  /*251a0*/  LDL.LU R24, [R1+0x150] ;  /* 0x0001500001187983 */ /* 0x000f240000300800 */
[----:B0-----:R-:W-:-:S05]  /*251b0*/  FMUL R3, R26, c[0x0][0x188] ;  /* 0x000062001a037a20 */ /* 0x001fca0000400000 */
[----:B------:R-:W-:Y:S02]  /*251c0*/  FSEL R3, R3, -INF , !P2 ;  /* 0xff80000003037808 */ /* 0x000fe40005000000 */
[C---:B------:R-:W-:Y:S02]  /*251d0*/  ISETP.GT.U32.AND.EX P3, PT, R4.reuse, RZ, PT, P3 ;  /* 0x000000ff0400720c */ /* 0x040fe40003f64130 */
[C---:B------:R-:W-:Y:S02]  /*251e0*/  ISETP.GT.U32.AND.EX P5, PT, R4.reuse, RZ, PT, P5 ;  /* 0x000000ff0400720c */ /* 0x040fe40003fa4150 */
[----:B------:R-:W-:Y:S01]  /*251f0*/  ISETP.GT.U32.AND.EX P1, PT, R4, RZ, PT, P1 ;  /* 0x000000ff0400720c */ /* 0x000fe20003f24110 */
[----:B------:R0:W-:Y:S01]  /*25200*/  STL [R1+0x5c], R3 ;  /* 0x00005c0301007387 */ /* 0x0001e20000100800 */
[----:B------:R-:W4:Y:S02]  /*25210*/  LDL.LU R25, [R1+0x154] ;  /* 0x0001540001197983 */ /* 0x000f240000300800 */
[----:B------:R-:W-:-:S02]  /*25220*/  FMUL R4, R27, c[0x0][0x188] ;  /* 0x000062001b047a20 */ /* 0x000fc40000400000 */
[----:B------:R-:W4:Y:S01]  /*25230*/  LDL.LU R26, [R1+0x158] ;  /* 0x00015800011a7983 */ /* 0x000f220000300800 */
[----:B------:R-:W4:Y:S01]  /*25240*/  LDL.LU R27, [R1+0x15c] ;  /* 0x00015c00011b7983 */ /* 0x000f220000300800 */
[----:B------:R-:W-:Y:S02]  /*25250*/  IMAD.IADD R0, R21, 0x1, R2 ;  /* 0x0000000115007824 */ /* 0x000fe400078e0202 */
[----:B------:R-:W4:Y:S03]  /*25260*/  LDL.LU R28, [R1+0x28] ;  /* 0x00002800011c7983 */ /* 0x000f260000300800 */
[----:B------:R-:W-:Y:S02]  /*25270*/  LOP3.LUT R0, R0, 0xffff, RZ, 0xc0, !PT ;  /* 0x0000ffff00007812 */ /* 0x000fe400078ec0ff */
[----:B------:R-:W-:Y:S02]  /*25280*/  FSEL R4, R4, -INF , !P0 ;  /* 0xff80000004047808 */ /* 0x000fe40004000000 */
[----:B------:R-:W-:-:S02]  /*25290*/  SHF.R.U32.HI R2, RZ, 0xf, R0 ;  /* 0x0000000fff027819 */ /* 0x000fc40000011600 */
[--C-:B0-----:R-:W-:Y:S02]  /*252a0*/  SHF.R.U32.HI R3, RZ, 0xe, R0.reuse ;  /* 0x0000000eff037819 */ /* 0x101fe40000011600 */
[----:B------:R-:W-:Y:S02]  /*252b0*/  LOP3.LUT P2, RZ, R2, 0x1, RZ, 0xc0, !PT ;  /* 0x0000000102ff7812 */ /* 0x000fe4000784c0ff */
[----:B------:R-:W-:Y:S01]  /*252c0*/  LOP3.LUT P0, RZ, R3, 0x1, RZ, 0xc0, !PT ;  /* 0x0000000103ff7812 */ /* 0x000fe2000780c0ff */
[--C-:B------:R-:W-:Y:S02]  /*252d0*/  SHF.R.U32.HI R3, RZ, 0xd, R0.reuse ;  /* 0x0000000dff037819 */ /* 0x100fe40000011600 */
[----:B--2---:R-:W-:Y:S02]  /*252e0*/  FMUL R2, R29, c[0x0][0x188] ;  /* 0x000062001d027a20 */ /* 0x004fe40000400000 */
[----:B------:R-:W2:Y:S01]  /*252f0*/  LDL.LU R29, [R1+0x2c] ;  /* 0x00002c00011d7983 */ /* 0x000ea20000300800 */
[----:B------:R3:W-:Y:S02]  /*25300*/  STL [R1+0x58], R4 ;  /* 0x0000580401007387 */ /* 0x0007e40000100800 */
[----:B---3--:R-:W-:Y:S01]  /*25310*/  FMUL R4, R5, c[0x0][0x188] ;  /* 0x0000620005047a20 */ /* 0x008fe20000400000 */
[----:B------:R-:W-:Y:S01]  /*25320*/  FSEL R5, R2, -INF , !P3 ;  /* 0xff80000002057808 */ /* 0x000fe20005800000 */
[----:B------:R-:W-:Y:S01]  /*25330*/  SHF.R.U32.HI R2, RZ, 0xc, R0 ;  /* 0x0000000cff027819 */ /* 0x000fe20000011600 */
[----:B------:R-:W-:Y:S01]  /*25340*/  LOP3.LUT P3, RZ, R3, 0x1, RZ, 0xc0, !PT ;  /* 0x0000000103ff7812 */ /* 0x000fe2000786c0ff */
[----:B----4-:R-:W-:Y:S01]  /*25350*/  FMUL R3, R20, c[0x0][0x188] ;  /* 0x0000620014037a20 */ /* 0x010fe20000400000 */
[----:B------:R-:W-:Y:S01]  /*25360*/  FSEL R20, R4, -INF , !P5 ;  /* 0xff80000004147808 */ /* 0x000fe20006800000 */
[----:B------:R-:W-:-:S02]  /*25370*/  LOP3.LUT P5, RZ, R2, 0x1, RZ, 0xc0, !PT ;  /* 0x0000000102ff7812 */ /* 0x000fc400078ac0ff */
[----:B------:R-:W-:Y:S02]  /*25380*/  FMUL R4, R15, c[0x0][0x188] ;  /* 0x000062000f047a20 */ /* 0x000fe40000400000 */
[----:B------:R-:W-:Y:S01]  /*25390*/  FMUL R2, R11, c[0x0][0x188] ;  /* 0x000062000b027a20 */ /* 0x000fe20000400000 */
[----:B------:R-:W-:Y:S01]  /*253a0*/  STL [R1+0x54], R5 ;  /* 0x0000540501007387 */ /* 0x000fe20000100800 */
[----:B------:R-:W-:Y:S02]  /*253b0*/  STL [R1+0x50], R20 ;  /* 0x0000501401007387 */ /* 0x000fe40000100800 */
[----:B------:R0:W-:Y:S01]  /*253c0*/  STL [R1+0x128c], R20 ;  /* 0x00128c1401007387 */ /* 0x0001e20000100800 */
[----:B------:R-:W-:Y:S02]  /*253d0*/  FSEL R9, R3, -INF , !P1 ;  /* 0xff80000003097808 */ /* 0x000fe40004800000 */
[----:B------:R-:W-:-:S03]  /*253e0*/  FSEL R2, R2, -INF , !P2 ;  /* 0xff80000002027808 */ /* 0x000fc60005000000 */
[----:B------:R-:W-:Y:S01]  /*253f0*/  STL [R1+0x4c], R9 ;  /* 0x00004c0901007387 */ /* 0x000fe20000100800 */
[----:B0-----:R-:W-:-:S05]  /*25400*/  FSEL R20, R4, -INF , !P4 ;  /* 0xff80000004147808 */ /* 0x001fca0006000000 */
[----:B------:R-:W-:Y:S01]  /*25410*/  STL [R1+0x44], R20 ;  /* 0x0000441401007387 */ /* 0x000fe20000100800 */
[----:B------:R0:W-:Y:S01]  /*25420*/  STL [R1+0x48], R2 ;  /* 0x0000480201007387 */ /* 0x0001e20000100800 */
[----:B------:R-:W-:Y:S02]  /*25430*/  HMMA.16816.F32 R16, R16, R6, R24 ;  /* 0x000000061010723c */ /* 0x000fe40000001818 */
[----:B------:R-:W3:Y:S01]  /*25440*/  LDL.LU.64 R26, [R1+0x12b0] ;  /* 0x0012b000011a7983 */ /* 0x000ee20000300a00 */
[----:B------:R-:W3:Y:S01]  /*25450*/  LDL.LU.64 R24, [R1+0x12a8] ;  /* 0x0012a80001187983 */ /* 0x000ee20000300a00 */
[----:B------:R-:W-:-:S04]  /*25460*/  SHF.R.U32.HI R5, RZ, 0xb, R0 ;  /* 0x0000000bff057819 */ /* 0x000fc80000011600 */
[----:B------:R-:W-:Y:S01]  /*25470*/  LOP3.LUT P1, RZ, R5, 0x1, RZ, 0xc0, !PT ;  /* 0x0000000105ff7812 */ /* 0x000fe2000782c0ff */
[--C-:B------:R-:W-:Y:S01]  /*25480*/  SHF.R.U32.HI R5, RZ, 0x9, R0.reuse ;  /* 0x00000009ff057819 */ /* 0x100fe20000011600 */
[--C-:B------:R-:W-:Y:S01]  /*25490*/  SHF.R.U32.HI R3, RZ, 0xa, R0.reuse ;  /* 0x0000000aff037819 */ /* 0x100fe20000011600 */
[----:B0-----:R-:W-:Y:S01]  /*254a0*/  FMUL R2, R13, c[0x0][0x188] ;  /* 0x000062000d027a20 */ /* 0x001fe20000400000 */
[--C-:B------:R-:W-:Y:S02]  /*254b0*/  SHF.R.U32.HI R4, RZ, 0x8, R0.reuse ;  /* 0x00000008ff047819 */ /* 0x100fe40000011600 */
[----:B------:R-:W-:Y:S01]  /*254c0*/  LOP3.LUT P2, RZ, R5, 0x1, RZ, 0xc0, !PT ;  /* 0x0000000105ff7812 */ /* 0x000fe2000784c0ff */
[----:B------:R-:W-:Y:S01]  /*254d0*/  FMUL R5, R28, c[0x0][0x188] ;  /* 0x000062001c057a20 */ /* 0x000fe20000400000 */
[----:B------:R-:W-:Y:S01]  /*254e0*/  LOP3.LUT P4, RZ, R3, 0x1, RZ, 0xc0, !PT ;  /* 0x0000000103ff7812 */ /* 0x000fe2000788c0ff */
[----:B------:R-:W-:Y:S01]  /*254f0*/  SHF.R.U32.HI R3, RZ, 0x7, R0 ;  /* 0x00000007ff037819 */ /* 0x000fe20000011600 */
[----:B------:R-:W-:Y:S01]  /*25500*/  FSEL R28, R2, -INF , !P0 ;  /* 0xff800000021c7808 */ /* 0x000fe20004000000 */
[----:B------:R-:W-:Y:S01]  /*25510*/  LOP3.LUT P0, RZ, R4, 0x1, RZ, 0xc0, !PT ;  /* 0x0000000104ff7812 */ /* 0x000fe2000780c0ff */
[----:B------:R-:W-:Y:S01]  /*25520*/  FSEL R4, R5, -INF , !P3 ;  /* 0xff80000005047808 */ /* 0x000fe20005800000 */
[----:B------:R-:W-:Y:S01]  /*25530*/  LOP3.LUT P3, RZ, R3, 0x1, RZ, 0xc0, !PT ;  /* 0x0000000103ff7812 */ /* 0x000fe2000786c0ff */
[----:B------:R-:W-:Y:S01]  /*25540*/  FMNMX R3, R22, R23, !PT ;  /* 0x0000001716037209 */ /* 0x000fe20007800000 */
[----:B------:R-:W-:Y:S01]  /*25550*/  STL [R1+0x40], R28 ;  /* 0x0000401c01007387 */ /* 0x000fe20000100800 */
[----:B------:R-:W-:Y:S02]  /*25560*/  STL [R1+0x1260], R28 ;  /* 0x0012601c01007387 */ /* 0x000fe40000100800 */
[----:B------:R-:W-:Y:S02]  /*25570*/  STL [R1+0x3c], R4 ;  /* 0x00003c0401007387 */ /* 0x000fe40000100800 */
[----:B--2---:R-:W-:Y:S01]  /*25580*/  FMUL R2, R29, c[0x0][0x188] ;  /* 0x000062001d027a20 */ /* 0x004fe20000400000 */
[----:B---3--:R-:W-:-:S04]  /*25590*/  FMNMX R5, R27, R24, !PT ;  /* 0x000000181b057209 */ /* 0x008fc80007800000 */
[----:B------:R-:W-:Y:S01]  /*255a0*/  FSEL R27, R2, -INF , !P5 ;  /* 0xff800000021b7808 */ /* 0x000fe20006800000 */
[----:B------:R-:W2:Y:S01]  /*255b0*/  LDL.LU R24, [R1+0x12a0] ;  /* 0x0012a00001187983 */ /* 0x000ea20000300800 */
[----:B------:R-:W-:Y:S02]  /*255c0*/  FMNMX R3, R26, R3, !PT ;  /* 0x000000031a037209 */ /* 0x000fe40007800000 */
[----:B------:R-:W-:Y:S02]  /*255d0*/  FMNMX R2, R25, R5, !PT ;  /* 0x0000000519027209 */ /* 0x000fe40007800000 */
[----:B------:R-:W3:Y:S01]  /*255e0*/  LDL.LU R25, [R1+0x129c] ;  /* 0x00129c0001197983 */ /* 0x000ee20000300800 */
[----:B------:R-:W4:Y:S02]  /*255f0*/  LDL.LU R26, [R1+0x1298] ;  /* 0x00129800011a7983 */ /* 0x000f240000300800 */
[----:B------:R-:W-:Y:S02]  /*25600*/  STL [R1+0x38], R27 ;  /* 0x0000381b01007387 */ /* 0x000fe40000100800 */
[----:B------:R-:W-:Y:S01]  /*25610*/  STL [R1+0x1264], R27 ;  /* 0x0012641b01007387 */ /* 0x000fe20000100800 */
[----:B------:R-:W-:-:S02]  /*25620*/  FMNMX R2, R12, R2, !PT ;  /* 0x000000020c027209 */ /* 0x000fc40007800000 */
[----:B------:R-:W-:Y:S01]  /*25630*/  FMNMX R3, R14, R3, !PT ;  /* 0x000000030e037209 */ /* 0x000fe20007800000 */
[----:B------:R-:W2:Y:S01]  /*25640*/  LDL.LU R12, [R1+0x1294] ;  /* 0x00129400010c7983 */ /* 0x000ea20000300800 */
[----:B------:R-:W2:Y:S02]  /*25650*/  LDL.LU R14, [R1+0x1290] ;  /* 0x00129000010e7983 */ /* 0x000ea40000300800 */
[----:B------:R-:W-:Y:S02]  /*25660*/  FMUL R7, R8, c[0x0][0x188] ;  /* 0x0000620008077a20 */ /* 0x000fe40000400000 */
[----:B------:R-:W-:Y:S01]  /*25670*/  FMUL R10, R10, c[0x0][0x188] ;  /* 0x000062000a0a7a20 */ /* 0x000fe20000400000 */
[--C-:B------:R-:W-:Y:S02]  /*25680*/  SHF.R.U32.HI R8, RZ, 0x5, R0.reuse ;  /* 0x00000005ff087819 */ /* 0x100fe40000011600 */
[----:B------:R-:W-:Y:S02]  /*25690*/  FSEL R9, R7, -INF , !P1 ;  /* 0xff80000007097808 */ /* 0x000fe40004800000 */
[--C-:B------:R-:W-:Y:S01]  /*256a0*/  SHF.R.U32.HI R6, RZ, 0x4, R0.reuse ;  /* 0x00000004ff067819 */ /* 0x100fe20000011600 */
[----:B------:R-:W-:Y:S01]  /*256b0*/  LOP3.LUT P1, RZ, R8, 0x1, RZ, 0xc0, !PT ;  /* 0x0000000108ff7812 */ /* 0x000fe2000782c0ff */
[----:B------:R-:W-:Y:S01]  /*256c0*/  FSEL R7, R10, -INF , !P4 ;  /* 0xff8000000a077808 */ /* 0x000fe20006000000 */
[----:B------:R-:W-:Y:S01]  /*256d0*/  FMUL R8, R16, c[0x0][0x188] ;  /* 0x0000620010087a20 */ /* 0x000fe20000400000 */
[----:B------:R0:W-:Y:S01]  /*256e0*/  STL [R1+0x34], R9 ;  /* 0x0000340901007387 */ /* 0x0001e20000100800 */
[----:B------:R-:W-:Y:S01]  /*256f0*/  LOP3.LUT P4, RZ, R6, 0x1, RZ, 0xc0, !PT ;  /* 0x0000000106ff7812 */ /* 0x000fe2000788c0ff */
[----:B------:R-:W-:-:S02]  /*25700*/  SHF.R.U32.HI R6, RZ, 0x2, R0 ;  /* 0x00000002ff067819 */ /* 0x000fc40000011600 */
[----:B------:R-:W-:Y:S01]  /*25710*/  FMUL R10, R18, c[0x0][0x188] ;  /* 0x00006200120a7a20 */ /* 0x000fe20000400000 */
[----:B------:R-:W-:Y:S01]  /*25720*/  FSEL R8, R8, -INF , !P2 ;  /* 0xff80000008087808 */ /* 0x000fe20005000000 */
[----:B0-----:R-:W-:Y:S01]  /*25730*/  FMUL R9, R17, c[0x0][0x188] ;  /* 0x0000620011097a20 */ /* 0x001fe20000400000 */
[----:B------:R0:W-:Y:S04]  /*25740*/  STL [R1+0x30], R7 ;  /* 0x0000300701007387 */ /* 0x0001e80000100800 */
[----:B------:R-:W-:Y:S01]  /*25750*/  FSEL R23, R9, -INF , !P0 ;  /* 0xff80000009177808 */ /* 0x000fe20004000000 */
[----:B------:R-:W-:Y:S01]  /*25760*/  LOP3.LUT P0, RZ, R6, 0x1, RZ, 0xc0, !PT ;  /* 0x0000000106ff7812 */ /* 0x000fe2000780c0ff */
[----:B------:R-:W-:Y:S01]  /*25770*/  FSEL R6, R10, -INF , !P3 ;  /* 0xff8000000a067808 */ /* 0x000fe20005800000 */
[----:B------:R2:W-:Y:S01]  /*25780*/  STL [R1+0x2c], R8 ;  /* 0x00002c0801007387 */ /* 0x0005e20000100800 */
[----:B------:R-:W3:Y:S02]  /*25790*/  LDL R15, [R1+0x8c] ;  /* 0x00008c00010f7983 */ /* 0x000ee40000100800 */
[----:B------:R-:W3:Y:S01]  /*257a0*/  LDL R13, [R1+0x88] ;  /* 0x00008800010d7983 */ /* 0x000ee20000100800 */
[----:B------:R1:W-:Y:S01]  /*257b0*/  STL [R1+0x20], R6 ;  /* 0x0000200601007387 */ /* 0x0003e20000100800 */
[----:B------:R-:W-:Y:S02]  /*257c0*/  STL [R1+0x28], R23 ;  /* 0x0000281701007387 */ /* 0x000fe40000100800 */
[----:B------:R-:W-:Y:S01]  /*257d0*/  STL [R1+0x1268], R23 ;  /* 0x0012681701007387 */ /* 0x000fe20000100800 */
[----:B0-----:R-:W-:-:S04]  /*257e0*/  SHF.R.U32.HI R7, RZ, 0x3, R0 ;  /* 0x00000003ff077819 */ /* 0x001fc80000011600 */
[----:B------:R-:W-:Y:S01]  /*257f0*/  LOP3.LUT P2, RZ, R7, 0x1, RZ, 0xc0, !PT ;  /* 0x0000000107ff7812 */ /* 0x000fe2000784c0ff */
[----:B----4-:R-:W-:Y:S02]  /*25800*/  FMUL R11, R26, c[0x0][0x188] ;  /* 0x000062001a0b7a20 */ /* 0x010fe40000400000 */
[----:B------:R-:W4:Y:S01]  /*25810*/  LDL R26, [R1+0x84] ;  /* 0x00008400011a7983 */ /* 0x000f220000100800 */
[----:B--2---:R-:W-:-:S03]  /*25820*/  FMUL R8, R14, c[0x0][0x188] ;  /* 0x000062000e087a20 */ /* 0x004fc60000400000 */
[----:B------:R-:W4:Y:S01]  /*25830*/  LDL R14, [R1+0x80] ;  /* 0x00008000010e7983 */ /* 0x000f220000100800 */
[----:B------:R-:W-:Y:S02]  /*25840*/  FMUL R7, R12, c[0x0][0x188] ;  /* 0x000062000c077a20 */ /* 0x000fe40000400000 */
[----:B---3--:R-:W-:Y:S02]  /*25850*/  FMUL R10, R25, c[0x0][0x188] ;  /* 0x00006200190a7a20 */ /* 0x008fe40000400000 */
[----:B------:R-:W2:Y:S01]  /*25860*/  LDL R12, [R1+0x90] ;  /* 0x00009000010c7983 */ /* 0x000ea20000100800 */
[----:B------:R-:W2:Y:S01]  /*25870*/  LDL R25, [R1+0x94] ;  /* 0x0000940001197983 */ /* 0x000ea20000100800 */
[----:B------:R-:W-:-:S03]  /*25880*/  SHF.R.U32.HI R4, RZ, 0x6, R0 ;  /* 0x00000006ff047819 */ /* 0x000fc60000011600 */
[----:B------:R-:W0:Y:S01]  /*25890*/  SHFL.BFLY PT, R5, R2, 0x2, 0x1f ;  /* 0x0c401f0002057f89 */ /* 0x000e2200000e0000 */
[----:B------:R-:W-:-:S03]  /*258a0*/  LOP3.LUT P5, RZ, R4, 0x1, RZ, 0xc0, !PT ;  /* 0x0000000104ff7812 */ /* 0x000fc600078ac0ff */
[----:B------:R-:W3:Y:S01]  /*258b0*/  SHFL.BFLY PT, R4, R3, 0x2, 0x1f ;  /* 0x0c401f0003047f89 */ /* 0x000ee200000e0000 */
[----:B------:R-:W-:Y:S01]  /*258c0*/  SHF.R.U32.HI R0, RZ, 0x1, R0 ;  /* 0x00000001ff007819 */ /* 0x000fe20000011600 */
[----:B-1----:R-:W-:Y:S02]  /*258d0*/  FMUL R6, R19, c[0x0][0x188] ;  /* 0x0000620013067a20 */ /* 0x002fe40000400000 */
[----:B------:R-:W-:Y:S01]  /*258e0*/  FMUL R9, R24, c[0x0][0x188] ;  /* 0x0000620018097a20 */ /* 0x000fe20000400000 */
[----:B------:R-:W2:Y:S01]  /*258f0*/  LDL R19, [R1+0x9c] ;  /* 0x00009c0001137983 */ /* 0x000ea20000100800 */
[----:B------:R-:W-:-:S03]  /*25900*/  LOP3.LUT P3, RZ, R0, 0x1, RZ, 0xc0, !PT ;  /* 0x0000000100ff7812 */ /* 0x000fc6000786c0ff */
[----:B------:R-:W2:Y:S01]  /*25910*/  LDL R24, [R1+0x98] ;  /* 0x0000980001187983 */ /* 0x000ea20000100800 */
[----:B------:R-:W-:Y:S02]  /*25920*/  FSEL R17, R8, -INF , !P4 ;  /* 0xff80000008117808 */ /* 0x000fe40006000000 */
[----:B------:R-:W-:Y:S02]  /*25930*/  FSEL R22, R6, -INF , !P5 ;  /* 0xff80000006167808 */ /* 0x000fe40006800000 */
[----:B0-----:R-:W-:Y:S02]  /*25940*/  FMNMX R2, R2, R5, !PT ;  /* 0x0000000502027209 */ /* 0x001fe40007800000 */
[----:B---3--:R-:W-:-:S03]  /*25950*/  FMNMX R0, R3, R4, !PT ;  /* 0x0000000403007209 */ /* 0x008fc60007800000 */
[----:B------:R-:W-:Y:S04]  /*25960*/  STL [R1+0x126c], R2 ;  /* 0x00126c0201007387 */ /* 0x000fe80000100800 */
[----:B------:R0:W-:Y:S01]  /*25970*/  STL [R1+0x1270], R0 ;  /* 0x0012700001007387 */ /* 0x0001e20000100800 */
[----:B------:R-:W3:Y:S02]  /*25980*/  LDL R18, [R1+0xa0] ;  /* 0x0000a00001127983 */ /* 0x000ee40000100800 */
[----:B------:R-:W3:Y:S01]  /*25990*/  LDL R16, [R1+0x4c] ;  /* 0x00004c0001107983 */ /* 0x000ee20000100800 */
[----:B------:R-:W-:Y:S02]  /*259a0*/  FSEL R23, R9, -INF , !P2 ;  /* 0xff80000009177808 */ /* 0x000fe40005000000 */
[----:B0-----:R-:W-:-:S02]  /*259b0*/  FSEL R0, R7, -INF , !P1 ;  /* 0xff80000007007808 */ /* 0x001fc40004800000 */
[----:B------:R-:W-:-:S03]  /*259c0*/  FSEL R21, R10, -INF , !P0 ;  /* 0xff8000000a157808 */ /* 0x000fc60004000000 */
[----:B------:R-:W-:Y:S01]  /*259d0*/  STL [R1+0x8], R0 ;  /* 0x0000080001007387 */ /* 0x000fe20000100800 */
[----:B------:R-:W3:Y:S02]  /*259e0*/  LDL R28, [R1+0xac] ;  /* 0x0000ac00011c7983 */ /* 0x000ee40000100800 */
[----:B------:R-:W3:Y:S02]  /*259f0*/  LDL R29, [R1+0xd8] ;  /* 0x0000d800011d7983 */ /* 0x000ee40000100800 */
[----:B------:R-:W-:Y:S01]  /*25a00*/  STL [R1+0x1274], R17 ;  /* 0x0012741101007387 */ /* 0x000fe20000100800 */
[----:B------:R-:W-:Y:S01]  /*25a10*/  STL [R1+0x18], R22 ;  /* 0x0000181601007387 */ /* 0x000fe20000100800 */
[----:B------:R-:W-:Y:S01]  /*25a20*/  STL [R1+0x1278], R22 ;  /* 0x0012781601007387 */ /* 0x000fe20000100800 */
[----:B------:R-:W-:Y:S01]  /*25a30*/  FSEL R27, R11, -INF , !P3 ;  /* 0xff8000000b1b7808 */ /* 0x000fe20005800000 */
[----:B------:R-:W-:Y:S01]  /*25a40*/  STL [R1+0x14], R23 ;  /* 0x0000141701007387 */ /* 0x000fe20000100800 */
[----:B------:R-:W-:Y:S01]  /*25a50*/  STL [R1+0x127c], R23 ;  /* 0x00127c1701007387 */ /* 0x000fe20000100800 */
[----:B------:R-:W-:-:S02]  /*25a60*/  FMNMX R7, R13, R15, !PT ;  /* 0x0000000f0d077209 */ /* 0x000fc40007800000 */
[----:B------:R-:W3:Y:S02]  /*25a70*/  LDL R15, [R1+0xf0] ;  /* 0x0000f000010f7983 */ /* 0x000ee40000100800 */
[----:B------:R-:W3:Y:S01]  /*25a80*/  LDL R13, [R1+0xd0] ;  /* 0x0000d000010d7983 */ /* 0x000ee20000100800 */
[----:B----4-:R-:W-:Y:S02]  /*25a90*/  FMNMX R8, R14, R26, !PT ;  /* 0x0000001a0e087209 */ /* 0x010fe40007800000 */
[----:B------:R-:W4:Y:S01]  /*25aa0*/  LDL R14, [R1+0xb4] ;  /* 0x0000b400010e7983 */ /* 0x000f220000100800 */
[----:B------:R-:W-:Y:S02]  /*25ab0*/  STL [R1+0x10], R21 ;  /* 0x0000101501007387 */ /* 0x000fe40000100800 */
[----:B------:R-:W-:Y:S02]  /*25ac0*/  STL [R1+0x1280], R21 ;  /* 0x0012801501007387 */ /* 0x000fe40000100800 */
[----:B------:R-:W-:Y:S01]  /*25ad0*/  STL [R1+0xc], R27 ;  /* 0x00000c1b01007387 */ /* 0x000fe20000100800 */
[----:B------:R0:W-:Y:S01]  /*25ae0*/  STL [R1+0x1284], R27 ;  /* 0x0012841b01007387 */ /* 0x0001e20000100800 */
[----:B------:R-:W4:Y:S01]  /*25af0*/  LDL R11, [R1+0xe4] ;  /* 0x0000e400010b7983 */ /* 0x000f220000100800 */
[----:B--2---:R-:W-:-:S02]  /*25b00*/  FMNMX R6, R12, R25, !PT ;  /* 0x000000190c067209 */ /* 0x004fc40007800000 */
[----:B------:R-:W2:Y:S01]  /*25b10*/  LDL R12, [R1+0xdc] ;  /* 0x0000dc00010c7983 */ /* 0x000ea20000100800 */
[----:B------:R-:W-:Y:S02]  /*25b20*/  FMNMX R4, R19, R24, !PT ;  /* 0x0000001813047209 */ /* 0x000fe40007800000 */
[----:B---3--:R-:W-:Y:S02]  /*25b30*/  FMNMX R3, R16, R18, !PT ;  /* 0x0000001210037209 */ /* 0x008fe40007800000 */
[----:B------:R-:W-:Y:S02]  /*25b40*/  FMNMX R5, R20, R28, !PT ;  /* 0x0000001c14057209 */ /* 0x000fe40007800000 */
[----:B------:R-:W-:Y:S01]  /*25b50*/  FMNMX R13, R13, R4, !PT ;  /* 0x000000040d0d7209 */ /* 0x000fe20007800000 */
[----:B----4-:R1:W-:Y:S01]  /*25b60*/  STL [R1+0x1288], R11 ;  /* 0x0012880b01007387 */ /* 0x0103e20000100800 */
[----:B------:R-:W3:Y:S02]  /*25b70*/  LDL R10, [R1+0xec] ;  /* 0x0000ec00010a7983 */ /* 0x000ee40000100800 */
[----:B------:R-:W4:Y:S02]  /*25b80*/  LDL R9, [R1+0x108] ;  /* 0x0001080001097983 */ /* 0x000f240000100800 */
[----:B0-----:R-:W3:Y:S01]  /*25b90*/  LDL R27, [R1+0xa4] ;  /* 0x0000a400011b7983 */ /* 0x001ee20000100800 */
[----:B------:R-:W3:Y:S04]  /*25ba0*/  LDL R21, [R1+0xa8] ;  /* 0x0000a80001157983 */ /* 0x000ee80000100800 */
[----:B------:R-:W3:Y:S04]  /*25bb0*/  LDL R23, [R1+0xb8] ;  /* 0x0000b80001177983 */ /* 0x000ee80000100800 */
[----:B------:R-:W3:Y:S04]  /*25bc0*/  LDL R22, [R1+0x3c] ;  /* 0x00003c0001167983 */ /* 0x000ee80000100800 */
[----:B------:R-:W3:Y:S04]  /*25bd0*/  LDL R17, [R1+0xd4] ;  /* 0x0000d40001117983 */ /* 0x000ee80000100800 */
[----:B-1----:R-:W3:Y:S04]  /*25be0*/  LDL R11, [R1+0x7c] ;  /* 0x00007c00010b7983 */ /* 0x002ee80000100800 */
[----:B------:R-:W3:Y:S04]  /*25bf0*/  LDL R0, [R1+0xe0] ;  /* 0x0000e00001007983 */ /* 0x000ee80000100800 */
[----:B------:R-:W3:Y:S01]  /*25c00*/  LDL R2, [R1+0x20] ;  /* 0x0000200001027983 */ /* 0x000ee20000100800 */
[----:B------:R-:W3:Y:S02]  /*25c10*/  LDL.LU R20, [R1+0x128c] ;  /* 0x00128c0001147983 */ /* 0x000ee40000300800 */
[----:B------:R-:W3:Y:S01]  /*25c20*/  LDL R4, [R1+0x74] ;  /* 0x0000740001047983 */ /* 0x000ee20000100800 */
[----:B--2---:R-:W-:-:S02]  /*25c30*/  FMNMX R12, R12, R3, !PT ;  /* 0x000000030c0c7209 */ /* 0x004fc40007800000 */
[----:B------:R-:W-:Y:S01]  /*25c40*/  FMNMX R16, R29, R8, !PT ;  /* 0x000000081d107209 */ /* 0x000fe20007800000 */
[----:B------:R-:W2:Y:S01]  /*25c50*/  LDL R3, [R1+0x54] ;  /* 0x0000540001037983 */ /* 0x000ea20000100800 */
[----:B------:R-:W-:Y:S02]  /*25c60*/  FMNMX R15, R15, R7, !PT ;  /* 0x000000070f0f7209 */ /* 0x000fe40007800000 */
[----:B------:R-:W-:Y:S01]  /*25c70*/  FMNMX R14, R14, R6, !PT ;  /* 0x000000060e0e7209 */ /* 0x000fe20007800000 */
[----:B------:R-:W4:Y:S04]  /*25c80*/  LDL R8, [R1+0x48] ;  /* 0x0000480001087983 */ /* 0x000f280000100800 */
[----:B------:R-:W4:Y:S04]  /*25c90*/  LDL R28, [R1+0xfc] ;  /* 0x0000fc00011c7983 */ /* 0x000f280000100800 */
[----:B------:R-:W4:Y:S04]  /*25ca0*/  LDL R26, [R1+0x100] ;  /* 0x00010000011a7983 */ /* 0x000f280000100800 */
[----:B------:R-:W4:Y:S04]  /*25cb0*/  LDL R25, [R1+0x10c] ;  /* 0x00010c0001197983 */ /* 0x000f280000100800 */
[----:B------:R-:W4:Y:S04]  /*25cc0*/  LDL R24, [R1+0x110] ;  /* 0x0001100001187983 */ /* 0x000f280000100800 */
[----:B------:R-:W4:Y:S04]  /*25cd0*/  LDL R19, [R1+0x114] ;  /* 0x0001140001137983 */ /* 0x000f280000100800 */
[----:B------:R-:W4:Y:S04]  /*25ce0*/  LDL R18, [R1+0x118] ;  /* 0x0001180001127983 */ /* 0x000f280000100800 */
[----:B------:R-:W4:Y:S01]  /*25cf0*/  LDL R29, [R1+0x11c] ;  /* 0x00011c00011d7983 */ /* 0x000f220000100800 */
[----:B------:R-:W4:Y:S03]  /*25d00*/  LDL R7, [R1+0x5c] ;  /* 0x00005c0001077983 */ /* 0x000f260000100800 */
[----:B------:R-:W4:Y:S01]  /*25d10*/  LDL R6, [R1+0x2c] ;  /* 0x00002c0001067983 */ /* 0x000f220000100800 */
[----:B---3--:R-:W-:-:S03]  /*25d20*/  FMNMX R4, R20, R4, !PT ;  /* 0x0000000414047209 */ /* 0x008fc60007800000 */
[----:B------:R-:W3:Y:S01]  /*25d30*/  LDL R20, [R1+0x120] ;  /* 0x0001200001147983 */ /* 0x000ee20000100800 */
[----:B--2---:R-:W-:Y:S02]  /*25d40*/  FMNMX R3, R3, R11, !PT ;  /* 0x0000000b03037209 */ /* 0x004fe40007800000 */
[----:B------:R-:W2:Y:S01]  /*25d50*/  LDL.LU R11, [R1+0x1288] ;  /* 0x00128800010b7983 */ /* 0x000ea20000300800 */
[----:B------:R-:W-:Y:S02]  /*25d60*/  FMNMX R10, R10, R4, !PT ;  /* 0x000000040a0a7209 */ /* 0x000fe40007800000 */
[----:B------:R-:W3:Y:S01]  /*25d70*/  LDL R4, [R1+0x58] ;  /* 0x0000580001047983 */ /* 0x000ee20000100800 */
[----:B----4-:R-:W-:Y:S02]  /*25d80*/  FMNMX R9, R9, R3, !PT ;  /* 0x0000000309097209 */ /* 0x010fe40007800000 */
[----:B------:R-:W4:Y:S01]  /*25d90*/  LDL R3, [R1+0x34] ;  /* 0x0000340001037983 */ /* 0x000f220000100800 */
[----:B--2---:R-:W-:-:S02]  /*25da0*/  FMNMX R11, R11, R5, !PT ;  /* 0x000000050b0b7209 */ /* 0x004fc40007800000 */
[----:B------:R-:W2:Y:S01]  /*25db0*/  LDL R5, [R1+0x30] ;  /* 0x0000300001057983 */ /* 0x000ea20000100800 */
[----:B---3--:R-:W-:Y:S02]  /*25dc0*/  FMNMX R4, R4, R27, !PT ;  /* 0x0000001b04047209 */ /* 0x008fe40007800000 */
[----:B------:R-:W-:Y:S02]  /*25dd0*/  FMNMX R7, R7, R21, !PT ;  /* 0x0000001507077209 */ /* 0x000fe40007800000 */
[----:B----4-:R-:W-:Y:S01]  /*25de0*/  FMNMX R3, R3, R23, !PT ;  /* 0x0000001703037209 */ /* 0x010fe20007800000 */
[----:B------:R-:W3:Y:S01]  /*25df0*/  LDL.LU R27, [R1+0x1284] ;  /* 0x00128400011b7983 */ /* 0x000ee20000300800 */
[----:B------:R-:W4:Y:S02]  /*25e00*/  LDL.LU R21, [R1+0x1280] ;  /* 0x0012800001157983 */ /* 0x000f240000300800 */
[----:B------:R-:W3:Y:S01]  /*25e10*/  LDL.LU R23, [R1+0x127c] ;  /* 0x00127c0001177983 */ /* 0x000ee20000300800 */
[----:B------:R-:W-:-:S02]  /*25e20*/  FMNMX R8, R8, R4, !PT ;  /* 0x0000000408087209 */ /* 0x000fc40007800000 */
[----:B------:R-:W-:Y:S01]  /*25e30*/  FMNMX R7, R22, R7, !PT ;  /* 0x0000000716077209 */ /* 0x000fe20007800000 */
[----:B------:R-:W3:Y:S01]  /*25e40*/  LDL R4, [R1+0x8] ;  /* 0x0000080001047983 */ /* 0x000ee20000100800 */
[----:B------:R-:W4:Y:S01]  /*25e50*/  LDL.LU R22, [R1+0x1278] ;  /* 0x0012780001167983 */ /* 0x000f220000300800 */
[----:B------:R-:W-:Y:S02]  /*25e60*/  FMNMX R6, R6, R3, !PT ;  /* 0x0000000306067209 */ /* 0x000fe40007800000 */
[----:B------:R-:W4:Y:S01]  /*25e70*/  LDL R3, [R1+0xe8] ;  /* 0x0000e80001037983 */ /* 0x000f220000100800 */
[----:B--2---:R-:W-:-:S03]  /*25e80*/  FMNMX R5, R5, R17, !PT ;  /* 0x0000001105057209 */ /* 0x004fc60007800000 */
[----:B------:R-:W4:Y:S01]  /*25e90*/  LDL.LU R17, [R1+0x1274] ;  /* 0x0012740001117983 */ /* 0x000f220000300800 */
[----:B---3--:R-:W-:-:S03]  /*25ea0*/  FMNMX R4, R4, R0, !PT ;  /* 0x0000000004047209 */ /* 0x008fc60007800000 */
[----:B------:R-:W2:Y:S01]  /*25eb0*/  LDL.LU R0, [R1+0x1270] ;  /* 0x0012700001007983 */ /* 0x000ea20000300800 */
[----:B------:R-:W-:Y:S02]  /*25ec0*/  FMNMX R5, R2, R5, !PT ;  /* 0x0000000502057209 */ /* 0x000fe40007800000 */
[----:B------:R-:W-:Y:S02]  /*25ed0*/  FMNMX R4, R23, R4, !PT ;  /* 0x0000000417047209 */ /* 0x000fe40007800000 */
[----:B----4-:R-:W-:Y:S01]  /*25ee0*/  FMNMX R3, R17, R3, !PT ;  /* 0x0000000311037209 */ /* 0x010fe20007800000 */
[----:B------:R0:W-:Y:S04]  /*25ef0*/  STL [R1+0x125c], R17 ;  /* 0x00125c1101007387 */ /* 0x0001e80000100800 */
[----:B0-----:R-:W3:Y:S01]  /*25f00*/  LDL R17, [R1+0x104] ;  /* 0x0001040001117983 */ /* 0x001ee20000100800 */
[----:B------:R-:W4:Y:S02]  /*25f10*/  LDL.LU R2, [R1+0x126c] ;  /* 0x00126c0001027983 */ /* 0x000f240000300800 */
[----:B------:R-:W2:Y:S01]  /*25f20*/  LDL.LU R23, [R1+0x1268] ;  /* 0x0012680001177983 */ /* 0x000ea20000300800 */
[----:B------:R-:W-:-:S02]  /*25f30*/  FMNMX R3, R27, R3, !PT ;  /* 0x000000031b037209 */ /* 0x000fc40007800000 */
[----:B------:R-:W2:Y:S01]  /*25f40*/  LDL.LU R27, [R1+0x1264] ;  /* 0x00126400011b7983 */ /* 0x000ea20000300800 */
[----:B------:R-:W-:Y:S02]  /*25f50*/  FMNMX R4, R21, R4, !PT ;  /* 0x0000000415047209 */ /* 0x000fe40007800000 */
[----:B------:R-:W-:Y:S02]  /*25f60*/  FMNMX R3, R20, R3, !PT ;  /* 0x0000000314037209 */ /* 0x000fe40007800000 */
[----:B------:R-:W-:Y:S02]  /*25f70*/  FMNMX R16, R28, R16, !PT ;  /* 0x000000101c107209 */ /* 0x000fe40007800000 */
[----:B------:R-:W2:Y:S01]  /*25f80*/  LDL.LU R28, [R1+0x1260] ;  /* 0x00126000011c7983 */ /* 0x000ea20000300800 */
[----:B------:R-:W-:Y:S02]  /*25f90*/  FMNMX R14, R26, R14, !PT ;  /* 0x0000000e1a0e7209 */ /* 0x000fe40007800000 */
[----:B------:R-:W-:-:S03]  /*25fa0*/  FMNMX R13, R25, R13, !PT ;  /* 0x0000000d190d7209 */ /* 0x000fc60007800000 */
[----:B------:R-:W0:Y:S02]  /*25fb0*/  SHFL.BFLY PT, R25, R14, 0x2, 0x1f ;  /* 0x0c401f000e197f89 */ /* 0x000e2400000e0000 */
[----:B0-----:R-:W-:Y:S02]  /*25fc0*/  FMNMX R14, R14, R25, !PT ;  /* 0x000000190e0e7209 */ /* 0x001fe40007800000 */
[----:B---3--:R-:W-:Y:S02]  /*25fd0*/  FMNMX R15, R17, R15, !PT ;  /* 0x0000000f110f7209 */ /* 0x008fe40007800000 */
[----:B------:R-:W0:Y:S04]  /*25fe0*/  SHFL.BFLY PT, R17, R4, 0x2, 0x1f ;  /* 0x0c401f0004117f89 */ /* 0x000e2800000e0000 */
[----:B0-----:R-:W-:Y:S02]  /*25ff0*/  STL [R1], R17 ;  /* 0x0000001101007387 */ /* 0x001fe40000100800 */
[----:B------:R-:W0:Y:S01]  /*26000*/  SHFL.BFLY PT, R17, R3, 0x2, 0x1f ;  /* 0x0c401f0003117f89 */ /* 0x000e2200000e0000 */
[----:B--2---:R-:W-:Y:S01]  /*26010*/  FMNMX R7, R27, R7, !PT ;  /* 0x000000071b077209 */ /* 0x004fe20007800000 */
[----:B------:R-:W1:Y:S04]  /*26020*/  SHFL.BFLY PT, R26, R15, 0x2, 0x1f ;  /* 0x0c401f000f1a7f89 */ /* 0x000e6800000e0000 */
[----:B------:R-:W2:Y:S04]  /*26030*/  SHFL.BFLY PT, R27, R16, 0x2, 0x1f ;  /* 0x0c401f00101b7f89 */ /* 0x000ea800000e0000 */
[----:B0-----:R-:W-:Y:S02]  /*26040*/  STL [R1+0x4], R17 ;  /* 0x0000041101007387 */ /* 0x001fe40000100800 */
[----:B----4-:R-:W0:Y:S01]  /*26050*/  SHFL.BFLY PT, R17, R2, 0x1, 0x1f ;  /* 0x0c201f0002117f89 */ /* 0x010e2200000e0000 */
[----:B-1----:R-:W-:-:S02]  /*26060*/  FMNMX R15, R15, R26, !PT ;  /* 0x0000001a0f0f7209 */ /* 0x002fc40007800000 */
[----:B--2---:R-:W-:Y:S01]  /*26070*/  FMNMX R16, R16, R27, !PT ;  /* 0x0000001b10107209 */ /* 0x004fe20007800000 */
[----:B0-----:R-:W-:Y:S01]  /*26080*/  STL [R1+0x1c], R17 ;  /* 0x00001c1101007387 */ /* 0x001fe20000100800 */
[----:B------:R-:W2:Y:S02]  /*26090*/  LDL.LU R27, [R1+0x1c] ;  /* 0x00001c00011b7983 */ /* 0x000ea40000300800 */
[----:B------:R-:W3:Y:S02]  /*260a0*/  LDL.LU R26, [R1+0x4] ;  /* 0x00000400011a7983 */ /* 0x000ee40000300800 */
[----:B------:R-:W4:Y:S01]  /*260b0*/  LDL.LU R25, [R1] ;  /* 0x0000000001197983 */ /* 0x000f220000300800 */
[----:B------:R-:W-:Y:S02]  /*260c0*/  FMNMX R8, R28, R8, !PT ;  /* 0x000000081c087209 */ /* 0x000fe40007800000 */
[----:B------:R-:W-:Y:S02]  /*260d0*/  FMNMX R9, R29, R9, !PT ;  /* 0x000000091d097209 */ /* 0x000fe40007800000 */
[----:B------:R-:W-:-:S02]  /*260e0*/  FMNMX R11, R19, R11, !PT ;  /* 0x0000000b130b7209 */ /* 0x000fc40007800000 */
[----:B------:R-:W0:Y:S04]  /*260f0*/  SHFL.BFLY PT, R19, R8, 0x2, 0x1f ;  /* 0x0c401f0008137f89 */ /* 0x000e2800000e0000 */
[----:B------:R-:W1:Y:S01]  /*26100*/  SHFL.BFLY PT, R20, R9, 0x2, 0x1f ;  /* 0x0c401f0009147f89 */ /* 0x000e6200000e0000 */
[----:B------:R-:W-:Y:S02]  /*26110*/  FMNMX R12, R24, R12, !PT ;  /* 0x0000000c180c7209 */ /* 0x000fe40007800000 */
[----:B------:R-:W-:Y:S02]  /*26120*/  FMNMX R10, R18, R10, !PT ;  /* 0x0000000a120a7209 */ /* 0x000fe40007800000 */
[----:B------:R-:W-:Y:S02]  /*26130*/  FMNMX R6, R23, R6, !PT ;  /* 0x0000000617067209 */ /* 0x000fe40007800000 */
[----:B------:R-:W-:Y:S01]  /*26140*/  FMNMX R5, R22, R5, !PT ;  /* 0x0000000516057209 */ /* 0x000fe20007800000 */
[----:B------:R-:W1:Y:S04]  /*26150*/  SHFL.BFLY PT, R24, R13, 0x2, 0x1f ;  /* 0x0c401f000d187f89 */ /* 0x000e6800000e0000 */
[----:B------:R-:W1:Y:S04]  /*26160*/  SHFL.BFLY PT, R23, R12, 0x2, 0x1f ;  /* 0x0c401f000c177f89 */ /* 0x000e6800000e0000 */
[----:B------:R-:W1:Y:S04]  /*26170*/  SHFL.BFLY PT, R22, R11, 0x2, 0x1f ;  /* 0x0c401f000b167f89 */ /* 0x000e6800000e0000 */
[----:B------:R-:W1:Y:S04]  /*26180*/  SHFL.BFLY PT, R21, R10, 0x2, 0x1f ;  /* 0x0c401f000a157f89 */ /* 0x000e6800000e0000 */
[----:B------:R-:W1:Y:S04]  /*26190*/  SHFL.BFLY PT, R18, R7, 0x2, 0x1f ;  /* 0x0c401f0007127f89 */ /* 0x000e6800000e0000 */
[----:B------:R-:W1:Y:S04]  /*261a0*/  SHFL.BFLY PT, R28, R6, 0x2, 0x1f ;  /* 0x0c401f00061c7f89 */ /* 0x000e6800000e0000 */
[----:B------:R-:W1:Y:S04]  /*261b0*/  SHFL.BFLY PT, R29, R5, 0x2, 0x1f ;  /* 0x0c401f00051d7f89 */ /* 0x000e6800000e0000 */
[----:B------:R-:W1:Y:S01]  /*261c0*/  SHFL.BFLY PT, R17, R0, 0x1, 0x1f ;  /* 0x0c201f0000117f89 */ /* 0x000e6200000e0000 */
[----:B0-----:R-:W-:-:S02]  /*261d0*/  FMNMX R8, R8, R19, !PT ;  /* 0x0000001308087209 */ /* 0x001fc40007800000 */
[----:B-1----:R-:W-:Y:S01]  /*261e0*/  FMNMX R9, R9, R20, !PT ;  /* 0x0000001409097209 */ /* 0x002fe20007800000 */
[----:B------:R-:W0:Y:S04]  /*261f0*/  SHFL.BFLY PT, R19, R16, 0x1, 0x1f ;  /* 0x0c201f0010137f89 */ /* 0x000e2800000e0000 */
[----:B------:R-:W1:Y:S01]  /*26200*/  SHFL.BFLY PT, R20, R15, 0x1, 0x1f ;  /* 0x0c201f000f147f89 */ /* 0x000e6200000e0000 */
[----:B------:R-:W-:Y:S02]  /*26210*/  FMNMX R13, R13, R24, !PT ;  /* 0x000000180d0d7209 */ /* 0x000fe40007800000 */
[----:B------:R-:W-:Y:S02]  /*26220*/  FMNMX R12, R12, R23, !PT ;  /* 0x000000170c0c7209 */ /* 0x000fe40007800000 */
[----:B------:R-:W-:-:S02]  /*26230*/  FMNMX R11, R11, R22, !PT ;  /* 0x000000160b0b7209 */ /* 0x000fc40007800000 */
[----:B------:R-:W-:Y:S02]  /*26240*/  FMNMX R10, R10, R21, !PT ;  /* 0x000000150a0a7209 */ /* 0x000fe40007800000 */
[----:B------:R-:W-:Y:S02]  /*26250*/  FMNMX R7, R7, R18, !PT ;  /* 0x0000001207077209 */ /* 0x000fe40007800000 */
[----:B------:R-:W-:Y:S02]  /*26260*/  FMNMX R6, R6, R28, !PT ;  /* 0x0000001c06067209 */ /* 0x000fe40007800000 */
[----:B------:R-:W-:Y:S02]  /*26270*/  FMNMX R5, R5, R29, !PT ;  /* 0x0000001d05057209 */ /* 0x000fe40007800000 */
[----:B------:R-:W-:Y:S02]  /*26280*/  FMNMX R0, R0, R17, !PT ;  /* 0x0000001100007209 */ /* 0x000fe40007800000 */
[----:B------:R0:W5:Y:S04]  /*26290*/  LDL.LU R17, [R1+0x125c] ;  /* 0x00125c0001117983 */ /* 0x0001680000300800 */
[----:B------:R0:W2:Y:S04]  /*262a0*/  SHFL.BFLY PT, R18, R14, 0x1, 0x1f ;  /* 0x0c201f000e127f89 */ /* 0x0000a800000e0000 */
[----:B------:R0:W2:Y:S04]  /*262b0*/  SHFL.BFLY PT, R21, R11, 0x1, 0x1f ;  /* 0x0c201f000b157f89 */ /* 0x0000a800000e0000 */
[----:B------:R0:W2:Y:S04]  /*262c0*/  SHFL.BFLY PT, R22, R10, 0x1, 0x1f ;  /* 0x0c201f000a167f89 */ /* 0x0000a800000e0000 */
[----:B------:R1:W2:Y:S04]  /*262d0*/  SHFL.BFLY PT, R23, R9, 0x1, 0x1f ;  /* 0x0c201f0009177f89 */ /* 0x0002a800000e0000 */
[----:B------:R2:W2:Y:S01]  /*262e0*/  SHFL.BFLY PT, R24, R8, 0x1, 0x1f ;  /* 0x0c201f0008187f89 */ /* 0x0004a200000e0000 */
[----:B------:R-:W-:Y:S03]  /*262f0*/  BSSY B0, `(.L_x_1) ;  /* 0x000001d000007945 */ /* 0x000fe60003800000 */
[----:B0-----:R0:W-:Y:S01]  /*26300*/  STL [R1+0x4], R19 ;  /* 0x0000041301007387 */ /* 0x0011e20000100800 */
[----:B-1----:R0:W-:Y:S02]  /*26310*/  STL [R1], R20 ;  /* 0x0000001401007387 */ /* 0x0021e40000100800 */
[----:B------:R0:W1:Y:S02]  /*26320*/  SHFL.BFLY PT, R19, R13, 0x1, 0x1f ;  /* 0x0c201f000d137f89 */ /* 0x00006400000e0000 */
[----:B------:R0:W0:Y:S01]  /*26330*/  SHFL.BFLY PT, R20, R12, 0x1, 0x1f ;  /* 0x0c201f000c147f89 */ /* 0x00002200000e0000 */
[----:B---3--:R-:W-:-:S02]  /*26340*/  FMNMX R3, R3, R26, !PT ;  /* 0x0000001a03037209 */ /* 0x008fc40007800000 */
[----:B----4-:R-:W-:Y:S02]  /*26350*/  FMNMX R4, R4, R25, !PT ;  /* 0x0000001904047209 */ /* 0x010fe40007800000 */
[----:B--2---:R-:W-:Y:S01]  /*26360*/  FMNMX R2, R2, R27, !PT ;  /* 0x0000001b02027209 */ /* 0x004fe20007800000 */
[----:B------:R2:W3:Y:S04]  /*26370*/  SHFL.BFLY PT, R25, R7, 0x1, 0x1f ;  /* 0x0c201f0007197f89 */ /* 0x0004e800000e0000 */
[----:B------:R2:W4:Y:S04]  /*26380*/  SHFL.BFLY PT, R26, R6, 0x1, 0x1f ;  /* 0x0c201f00061a7f89 */ /* 0x00052800000e0000 */
[----:B------:R2:W0:Y:S04]  /*26390*/  SHFL.BFLY PT, R27, R5, 0x1, 0x1f ;  /* 0x0c201f00051b7f89 */ /* 0x00042800000e0000 */
[----:B------:R2:W0:Y:S04]  /*263a0*/  SHFL.BFLY PT, R28, R4, 0x1, 0x1f ;  /* 0x0c201f00041c7f89 */ /* 0x00042800000e0000 */
[----:B------:R2:W0:Y:S01]  /*263b0*/  SHFL.BFLY PT, R29, R3, 0x1, 0x1f ;  /* 0x0c201f00031d7f89 */ /* 0x00042200000e0000 */
[----:B------:R-:W-:Y:S05]  /*263c0*/  @P6 BRA `(.L_x_2) ;  /* 0x000000f000006947 */ /* 0x000fea0003800000 */
[----:B-1----:R1:W-:Y:S04]  /*263d0*/  STL [R1+0x1260], R4 ;  /* 0x0012600401007387 */ /* 0x0023e80000100800 */
[----:B------:R2:W-:Y:S04]  /*263e0*/  STL [R1+0x125c], R3 ;  /* 0x00125c0301007387 */ /* 0x0005e80000100800 */
[----:B-12---:R-:W1:Y:S04]  /*263f0*/  S2R R4, SR_TID.X ;  /* 0x0000000000047919 */ /* 0x006e680000002100 */
[----:B------:R-:W2:Y:S01]  /*26400*/  S2R R3, SR_TID.X ;  /* 0x0000000000037919 */ /* 0x000ea20000002100 */
[----:B-1----:R-:W-:-:S02]  /*26410*/  LOP3.LUT R4, R4, 0x1c, RZ, 0xc0, !PT ;  /* 0x0000001c04047812 */ /* 0x002fc400078ec0ff */
[----:B--2---:R-:W-:Y:S02]  /*26420*/  LOP3.LUT R3, R3, 0x7f, RZ, 0xc0, !PT ;  /* 0x0000007f03037812 */ /* 0x004fe400078ec0ff */
[----:B------:R-:W-:Y:S02]  /*26430*/  SHF.L.U32 R4, R4, 0x2, RZ ;  /* 0x0000000204047819 */ /* 0x000fe400000006ff */
[----:B------:R-:W-:-:S04]  /*26440*/  SHF.R.U32.HI R3, RZ, 0x3, R3 ;  /* 0x00000003ff037819 */ /* 0x000fc80000011603 */
[----:B------:R-:W-:-:S05]  /*26450*/  LOP3.LUT R3, R3, 0xc, RZ, 0xc0, !PT ;  /* 0x0000000c03037812 */ /* 0x000fca00078ec0ff */
[----:B------:R-:W-:Y:S02]  /*26460*/  IMAD.IADD R3, R4, 0x1, R3 ;  /* 0x0000000104037824 */ /* 0x000fe400078e0203 */
[----:B------:R1:W5:Y:S04]  /*26470*/  LDL.LU R4, [R1+0x1260] ;  /* 0x0012600001047983 */ /* 0x0003680000300800 */
[----:B------:R2:W-:Y:S04]  /*26480*/  STS [R3+0x10000], R2 ;  /* 0x0100000203007388 */ /* 0x0005e80000000800 */
[----:B--2---:R1:W5:Y:S04]  /*26490*/  LDL.LU R3, [R1+0x125c] ;  /* 0x00125c0001037983 */ /* 0x0043680000300800 */
[----:B------:R-:W2:Y:S04]  /*264a0*/  LDL R2, [R1+0x9a0] ;  /* 0x0009a00001027983 */ /* 0x000ea80000100800 */
[----:B--2---:R1:W-:Y:S02]  /*264b0*/  STS [R2+0x10000], R0 ;  /* 0x0100000002007388 */ /* 0x0043e40000000800 */
.L_x_2:
[----:B-1----:R-:W-:Y:S05]  /*264c0*/  BSYNC B0 ;  /* 0x0000000000007941 */ /* 0x002fea0003800000 */
.L_x_1:
[----:B--2---:R-:W2:Y:S04]  /*264d0*/  LDL.LU R0, [R1+0x4] ;  /* 0x0000040001007983 */ /* 0x004ea80000300800 */
[----:B----4-:R-:W4:Y:S01]  /*264e0*/  LDL.LU R2, [R1] ;  /* 0x0000000001027983 */ /* 0x010f220000300800 */
[----:B------:R-:W-:Y:S01]  /*264f0*/  BSSY B0, `(.L_x_3) ;  /* 0x000008c000007945 */ /* 0x000fe20003800000 */
[----:B------:R-:W-:Y:S01]  /*26500*/  BSSY B1, `(.L_x_4) ;  /* 0x0000082000017945 */ /* 0x000fe20003800000 */
[----:B------:R-:W-:-:S02]  /*26510*/  FMNMX R14, R14, R18, !PT ;  /* 0x000000120e0e7209 */ /* 0x000fc40007800000 */
[----:B0-----:R-:W-:Y:S02]  /*26520*/  FMNMX R13, R13, R19, !PT ;  /* 0x000000130d0d7209 */ /* 0x001fe40007800000 */
[----:B------:R-:W-:Y:S02]  /*26530*/  FMNMX R12, R12, R20, !PT ;  /* 0x000000140c0c7209 */ /* 0x000fe40007800000 */
[----:B------:R-:W-:Y:S02]  /*26540*/  FMNMX R11, R11, R21, !PT ;  /* 0x000000150b0b7209 */ /* 0x000fe40007800000 */
[----:B------:R-:W-:Y:S02]  /*26550*/  FMNMX R10, R10, R22, !PT ;  /* 0x000000160a0a7209 */ /* 0x000fe40007800000 */
[----:B------:R-:W-:Y:S02]  /*26560*/  FMNMX R9, R9, R23, !PT ;  /* 0x0000001709097209 */ /* 0x000fe40007800000 */
[----:B------:R-:W-:-:S02]  /*26570*/  FMNMX R8, R8, R24, !PT ;  /* 0x0000001808087209 */ /* 0x000fc40007800000 */
[----:B---3--:R-:W-:Y:S02]  /*26580*/  FMNMX R7, R7, R25, !PT ;  /* 0x0000001907077209 */ /* 0x008fe40007800000 */
[----:B------:R-:W-:Y:S02]  /*26590*/  FMNMX R6, R6, R26, !PT ;  /* 0x0000001a06067209 */ /* 0x000fe40007800000 */
[----:B------:R-:W-:Y:S02]  /*265a0*/  FMNMX R5, R5, R27, !PT ;  /* 0x0000001b05057209 */ /* 0x000fe40007800000 */
[----:B-----5:R-:W-:Y:S02]  /*265b0*/  FMNMX R4, R4, R28, !PT ;  /* 0x0000001c04047209 */ /* 0x020fe40007800000 */
[----:B------:R-:W-:Y:S02]  /*265c0*/  FMNMX R3, R3, R29, !PT ;  /* 0x0000001d03037209 */ /* 0x000fe40007800000 */
[----:B--2---:R-:W-:-:S02]  /*265d0*/  FMNMX R0, R16, R0, !PT ;  /* 0x0000000010007209 */ /* 0x004fc40007800000 */
[----:B----4-:R-:W-:Y:S01]  /*265e0*/  FMNMX R2, R15, R2, !PT ;  /* 0x000000020f027209 */ /* 0x010fe20007800000 */
[----:B------:R-:W-:Y:S05]  /*265f0*/  @P6 BRA `(.L_x_5) ;  /* 0x0000005000006947 */ /* 0x000fea0003800000 */
[----:B------:R-:W2:Y:S04]  /*26600*/  LDL R16, [R1+0x99c] ;  /* 0x00099c0001107983 */ /* 0x000ea80000100800 */
[----:B--2---:R0:W-:Y:S01]  /*26610*/  STS [R16+0x10000], R0 ;  /* 0x0100000010007388 */ /* 0x0041e20000000800 */
[----:B------:R-:W-:Y:S05]  /*26620*/  @P6 BRA `(.L_x_6) ;  /* 0x000000c000006947 */ /* 0x000fea0003800000 */
[----:B0-----:R-:W2:Y:S04]  /*26630*/  LDL R16, [R1+0x998] ;  /* 0x0009980001107983 */ /* 0x001ea80000100800 */
[----:B--2---:R0:W-:Y:S02]  /*26640*/  STS [R16+0x10000], R2 ;  /* 0x0100000210007388 */ /* 0x0041e40000000800 */
.L_x_5:
[----:B------:R-:W-:Y:S05]  /*26650*/  @P6 BRA `(.L_x_7) ;  /* 0x0000013000006947 */ /* 0x000fea0003800000 */
[----:B------:R-:W1:Y:S02]  /*26660*/  S2R R0, SR_TID.X ;  /* 0x0000000000007919 */ /* 0x000e640000002100 */
[----:B01----:R-:W-:-:S02]  /*26670*/  LOP3.LUT R2, R0, 0x1c, RZ, 0xc0, !PT ;  /* 0x0000001c00027812 */ /* 0x003fc400078ec0ff */
[----:B------:R-:W-:Y:S02]  /*26680*/  LOP3.LUT R0, R0, 0x7f, RZ, 0xc0, !PT ;  /* 0x0000007f00007812 */ /* 0x000fe400078ec0ff */
[----:B------:R-:W-:Y:S02]  /*26690*/  LEA.HI R2, R2, 0x20, RZ, 0x1e ;  /* 0x0000002002027811 */ /* 0x000fe400078ff0ff */
[----:B------:R-:W-:Y:S02]  /*266a0*/  SHF.R.U32.HI R0, RZ, 0x3, R0 ;  /* 0x00000003ff007819 */ /* 0x000fe40000011600 */
[----:B------:R-:W-:Y:S02]  /*266b0*/  SHF.L.U32 R2, R2, 0x4, RZ ;  /* 0x0000000402027819 */ /* 0x000fe400000006ff */
[----:B------:R-:W-:-:S05]  /*266c0*/  LOP3.LUT R0, R0, 0xc, RZ, 0xc0, !PT ;  /* 0x0000000c00007812 */ /* 0x000fca00078ec0ff */
[----:B------:R-:W-:-:S05]  /*266d0*/  IMAD.IADD R0, R0, 0x1, R2 ;  /* 0x0000000100007824 */ /* 0x000fca00078e0202 */
[----:B------:R0:W-:Y:S02]  /*266e0*/  STS [R0+0x10000], R14 ;  /* 0x0100000e00007388 */ /* 0x0001e40000000800 */
.L_x_6:
[----:B------:R-:W-:Y:S05]  /*266f0*/  @P6 BRA `(.L_x_8) ;  /* 0x0000013000006947 */ /* 0x000fea0003800000 */
[----:B0-----:R-:W0:Y:S02]  /*26700*/  S2R R0, SR_TID.X ;  /* 0x0000000000007919 */ /* 0x001e240000002100 */
[C---:B0-----:R-:W-:Y:S02]  /*26710*/  LOP3.LUT R2, R0.reuse, 0x1c, RZ, 0xc0, !PT ;  /* 0x0000001c00027812 */ /* 0x041fe400078ec0ff */
[----:B------:R-:W-:Y:S02]  /*26720*/  LOP3.LUT R0, R0, 0x7f, RZ, 0xc0, !PT ;  /* 0x0000007f00007812 */ /* 0x000fe400078ec0ff */
[----:B------:R-:W-:Y:S02]  /*26730*/  LEA.HI R2, R2, 0x28, RZ, 0x1e ;  /* 0x0000002802027811 */ /* 0x000fe400078ff0ff */
[----:B------:R-:W-:Y:S02]  /*26740*/  SHF.R.U32.HI R0, RZ, 0x3, R0 ;  /* 0x00000003ff007819 */ /* 0x000fe40000011600 */
[----:B------:R-:W-:-:S02]  /*26750*/  SHF.L.U32 R2, R2, 0x4, RZ ;  /* 0x0000000402027819 */ /* 0x000fc400000006ff */
[----:B------:R-:W-:-:S05]  /*26760*/  LOP3.LUT R0, R0, 0xc, RZ, 0xc0, !PT ;  /* 0x0000000c00007812 */ /* 0x000fca00078ec0ff */
[----:B------:R-:W-:-:S05]  /*26770*/  IMAD.IADD R0, R0, 0x1, R2 ;  /* 0x0000000100007824 */ /* 0x000fca00078e0202 */
[----:B------:R0:W-:Y:S02]  /*26780*/  STS [R0+0x10000], R13 ;  /* 0x0100000d00007388 */ /* 0x0001e40000000800 */
.L_x_7:
        /* <DEDUP_REMOVED lines=10> */
.L_x_8:
        /* <DEDUP_REMOVED lines=10> */
.L_x_9:
        /* <DEDUP_REMOVED lines=10> */
.L_x_10:
        /* <DEDUP_REMOVED lines=10> */
.L_x_11:
        /* <DEDUP_REMOVED lines=10> */
.L_x_12:
        /* <DEDUP_REMOVED lines=10> */
.L_x_13:
        /* <DEDUP_REMOVED lines=10> */
.L_x_14:
[----:B------:R-:W-:Y:S05]  /*26bf0*/  @P6 BRA `(.L_x_16) ;  /* 0x0000012000006947 */ /* 0x000fea0003800000 */
[----:B0-----:R-:W0:Y:S02]  /*26c00*/  S2R R0, SR_TID.X ;  /* 0x0000000000007919 */ /* 0x001e240000002100 */
[C---:B0-----:R-:W-:Y:S02]  /*26c10*/  LOP3.LUT R2, R0.reuse, 0x1c, RZ, 0xc0, !PT ;  /* 0x0000001c00027812 */ /* 0x041fe400078ec0ff */
[----:B------:R-:W-:Y:S02]  /*26c20*/  LOP3.LUT R0, R0, 0x7f, RZ, 0xc0, !PT ;  /* 0x0000007f00007812 */ /* 0x000fe400078ec0ff */
[----:B------:R-:W-:Y:S02]  /*26c30*/  SHF.L.U32 R2, R2, 0x2, RZ ;  /* 0x0000000202027819 */ /* 0x000fe400000006ff */
[----:B------:R-:W-:-:S04]  /*26c40*/  SHF.R.U32.HI R0, RZ, 0x3, R0 ;  /* 0x00000003ff007819 */ /* 0x000fc80000011600 */
[----:B------:R-:W-:-:S05]  /*26c50*/  LOP3.LUT R0, R0, 0xc, RZ, 0xc0, !PT ;  /* 0x0000000c00007812 */ /* 0x000fca00078ec0ff */
[----:B------:R-:W-:-:S05]  /*26c60*/  IMAD.IADD R0, R2, 0x1, R0 ;  /* 0x0000000102007824 */ /* 0x000fca00078e0200 */
[----:B------:R0:W-:Y:S02]  /*26c70*/  STS [R0+0x10680], R5 ;  /* 0x0106800500007388 */ /* 0x0001e40000000800 */
.L_x_15:
[----:B------:R-:W-:Y:S01]  /*26c80*/  @P6 BREAK B1 ;  /* 0x0000000000016942 */ /* 0x000fe20003800000 */
        /* <DEDUP_REMOVED lines=9> */
.L_x_16:
[----:B------:R-:W-:Y:S05]  /*26d20*/  BSYNC B1 ;  /* 0x0000000000017941 */ /* 0x000fea0003800000 */
.L_x_4:
[----:B0-----:R-:W0:Y:S02]  /*26d30*/  S2R R0, SR_TID.X ;  /* 0x0000000000007919 */ /* 0x001e240000002100 */
[C---:B0-----:R-:W-:Y:S02]  /*26d40*/  LOP3.LUT R2, R0.reuse, 0x1c, RZ, 0xc0, !PT ;  /* 0x0000001c00027812 */ /* 0x041fe400078ec0ff */
[----:B------:R-:W-:Y:S02]  /*26d50*/  LOP3.LUT R0, R0, 0x7f, RZ, 0xc0, !PT ;  /* 0x0000007f00007812 */ /* 0x000fe400078ec0ff */
[----:B------:R-:W-:Y:S02]  /*26d60*/  SHF.L.U32 R2, R2, 0x2, RZ ;  /* 0x0000000202027819 */ /* 0x000fe400000006ff */
[----:B------:R-:W-:-:S04]  /*26d70*/  SHF.R.U32.HI R0, RZ, 0x3, R0 ;  /* 0x00000003ff007819 */ /* 0x000fc80000011600 */
[----:B------:R-:W-:-:S05]  /*26d80*/  LOP3.LUT R0, R0, 0xc, RZ, 0xc0, !PT ;  /* 0x0000000c00007812 */ /* 0x000fca00078ec0ff */
[----:B------:R-:W-:-:S05]  /*26d90*/  IMAD.IADD R0, R2, 0x1, R0 ;  /* 0x0000000102007824 */ /* 0x000fca00078e0200 */
[----:B------:R0:W-:Y:S02]  /*26da0*/  @!P6 STS [R0+0x10780], R3 ;  /* 0x010780030000e388 */ /* 0x0001e40000000800 */
.L_x_17:
[----:B------:R-:W-:Y:S05]  /*26db0*/  BSYNC B0 ;  /* 0x0000000000007941 */ /* 0x000fea0003800000 */
.L_x_3:
[----:B------:R-:W-:Y:S01]  /*26dc0*/  WARPSYNC 0xffffffff ;  /* 0xffffffff00007948 */ /* 0x000fe20003800000 */
[----:B------:R-:W2:Y:S04]  /*26dd0*/  LDL R18, [R1+0x190] ;  /* 0x0001900001127983 */ /* 0x000ea80000100800 */
[----:B0-----:R-:W0:Y:S04]  /*26de0*/  S2R R0, SR_TID.X ;  /* 0x0000000000007919 */ /* 0x001e280000002100 */
[----:B------:R-:W3:Y:S04]  /*26df0*/  LDL.LU R20, [R1+0x64] ;  /* 0x0000640001147983 */ /* 0x000ee80000300800 */
[----:B------:R-:W3:Y:S04]  /*26e00*/  LDL.LU R11, [R1+0x60] ;  /* 0x00006000010b7983 */ /* 0x000ee80000300800 */
[----:B------:R-:W3:Y:S04]  /*26e10*/  LDL.LU R16, [R1+0xb0] ;  /* 0x0000b00001107983 */ /* 0x000ee80000300800 */
[----:B------:R-:W3:Y:S04]  /*26e20*/  LDL R15, [R1+0x194] ;  /* 0x00019400010f7983 */ /* 0x000ee80000100800 */
[----:B------:R-:W1:Y:S01]  /*26e30*/  S2R R29, SR_TID.X ;  /* 0x00000000001d7919 */ /* 0x000e620000002100 */
[----:B0-----:R-:W-:-:S03]  /*26e40*/  LOP3.LUT R10, R0, 0x7f, RZ, 0xc0, !PT ;  /* 0x0000007f000a7812 */ /* 0x001fc600078ec0ff */
[----:B------:R-:W-:Y:S06]  /*26e50*/  BAR.SYNC.DEFER_BLOCKING 0x0 ;  /* 0x0000000000007b1d */ /* 0x000fec0000010000 */
[----:B------:R-:W3:Y:S04]  /*26e60*/  LDL.LU R14, [R1+0xf4] ;  /* 0x0000f400010e7983 */ /* 0x000ee80000300800 */
[----:B------:R-:W3:Y:S04]  /*26e70*/  LDL.LU R12, [R1+0x6c] ;  /* 0x00006c00010c7983 */ /* 0x000ee80000300800 */
[----:B------:R-:W0:Y:S04]  /*26e80*/  S2R R9, SR_TID.X ;  /* 0x0000000000097919 */ /* 0x000e280000002100 */
[----:B------:R-:W-:Y:S01]  /*26e90*/  STL [R1+0x1280], R17 ;  /* 0x0012801101007387 */ /* 0x000fe20000100800 */
[----:B-1----:R-:W-:-:S03]  /*26ea0*/  LOP3.LUT R19, R29, 0x1c, RZ, 0xc0, !PT ;  /* 0x0000001c1d137812 */ /* 0x002fc600078ec0ff */
[----:B------:R-:W-:Y:S04]  /*26eb0*/  STL [R1+0x129c], R29 ;  /* 0x00129c1d01007387 */ /* 0x000fe80000100800 */
[----:B------:R-:W1:Y:S04]  /*26ec0*/  LDS R7, [R10.X4+0x10000] ;  /* 0x010000000a077984 */ /* 0x000e680000004800 */
[----:B------:R-:W0:Y:S04]  /*26ed0*/  LDS R5, [R10.X4+0x10200] ;  /* 0x010200000a057984 */ /* 0x000e280000004800 */
[----:B------:R-:W0:Y:S04]  /*26ee0*/  LDS R4, [R10.X4+0x10400] ;  /* 0x010400000a047984 */ /* 0x000e280000004800 */
[----:B------:R-:W0:Y:S04]  /*26ef0*/  LDS R3, [R10.X4+0x10600] ;  /* 0x010600000a037984 */ /* 0x000e280000004800 */
[----:B------:R-:W3:Y:S04]  /*26f00*/  LDL.LU R13, [R1+0x68] ;  /* 0x00006800010d7983 */ /* 0x000ee80000300800 */
[----:B-1----:R-:W1:Y:S04]  /*26f10*/  SHFL.BFLY PT, R8, R7, 0x2, 0x1f ;  /* 0x0c401f0007087f89 */ /* 0x002e6800000e0000 */
[----:B0-----:R-:W0:Y:S04]  /*26f20*/  SHFL.BFLY PT, R6, R5, 0x2, 0x1f ;  /* 0x0c401f0005067f89 */ /* 0x001e2800000e0000 */
[----:B------:R-:W0:Y:S04]  /*26f30*/  SHFL.BFLY PT, R0, R4, 0x2, 0x1f ;  /* 0x0c401f0004007f89 */ /* 0x000e2800000e0000 */
[----:B------:R-:W0:Y:S01]  /*26f40*/  SHFL.BFLY PT, R2, R3, 0x2, 0x1f ;  /* 0x0c401f0003027f89 */ /* 0x000e2200000e0000 */
[----:B-1----:R-:W-:-:S02]  /*26f50*/  FMNMX R7, R7, R8, !PT ;  /* 0x0000000807077209 */ /* 0x002fc40007800000 */
[----:B0-----:R-:W-:Y:S02]  /*26f60*/  FMNMX R6, R5, R6, !PT ;  /* 0x0000000605067209 */ /* 0x001fe40007800000 */
[----:B------:R-:W-:-:S03]  /*26f70*/  FMNMX R0, R4, R0, !PT ;  /* 0x0000000004007209 */ /* 0x000fc60007800000 */
[----:B------:R-:W0:Y:S01]  /*26f80*/  SHFL.BFLY PT, R4, R6, 0x1, 0x1f ;  /* 0x0c201f0006047f89 */ /* 0x000e2200000e0000 */
[----:B------:R-:W-:-:S03]  /*26f90*/  FMNMX R2, R3, R2, !PT ;  /* 0x0000000203027209 */ /* 0x000fc60007800000 */
[----:B------:R-:W1:Y:S04]  /*26fa0*/  SHFL.BFLY PT, R3, R7, 0x1, 0x1f ;  /* 0x0c201f0007037f89 */ /* 0x000e6800000e0000 */
[----:B------:R-:W1:Y:S04]  /*26fb0*/  SHFL.BFLY PT, R5, R0, 0x1, 0x1f ;  /* 0x0c201f0000057f89 */ /* 0x000e6800000e0000 */
[----:B------:R-:W1:Y:S01]  /*26fc0*/  SHFL.BFLY PT, R8, R2, 0x1, 0x1f ;  /* 0x0c201f0002087f89 */ /* 0x000e6200000e0000 */
[----:B0-----:R-:W-:Y:S02]  /*26fd0*/  FMNMX R4, R6, R4, !PT ;  /* 0x0000000406047209 */ /* 0x001fe40007800000 */
[----:B-1----:R-:W-:-:S02]  /*26fe0*/  FMNMX R3, R7, R3, !PT ;  /* 0x0000000307037209 */ /* 0x002fc40007800000 */
[----:B------:R-:W-:-:S03]  /*26ff0*/  FMNMX R0, R0, R5, !PT ;  /* 0x0000000500007209 */ /* 0x000fc60007800000 */
[----:B------:R-:W-:Y:S01]  /*27000*/  @!P6 STS [R10.X4+0x10000], R3 ;  /* 0x010000030a00e388 */ /* 0x000fe20000004800 */
[----:B------:R-:W-:-:S03]  /*27010*/  FMNMX R2, R2, R8, !PT ;  /* 0x0000000802027209 */ /* 0x000fc60007800000 */
[----:B------:R-:W-:Y:S04]  /*27020*/  @!P6 STS [R10.X4+0x10200], R4 ;  /* 0x010200040a00e388 */ /* 0x000fe80000004800 */
[----:B------:R-:W-:Y:S04]  /*27030*/  @!P6 STS [R10.X4+0x10400], R0 ;  /* 0x010400000a00e388 */ /* 0x000fe80000004800 */
[----:B------:R0:W-:Y:S04]  /*27040*/  @!P6 STS [R10.X4+0x10600], R2 ;  /* 0x010600020a00e388 */ /* 0x0001e80000004800 */
[----:B------:R-:W-:Y:S01]  /*27050*/  BAR.SYNC.DEFER_BLOCKING 0x0 ;  /* 0x0000000000007b1d */ /* 0x000fe20000010000 */
[----:B------:R-:W-:-:S05]  /*27060*/  LOP3.LUT R21, R9, 0x1c, RZ, 0xc0, !PT ;  /* 0x0000001c09157812 */ /* 0x000fca00078ec0ff */
[----:B0-----:R-:W4:Y:S04]  /*27070*/  LDL.LU R10, [R1+0xbc] ;  /* 0x0000bc00010a7983 */ /* 0x001f280000300800 */
[----:B------:R-:W2:Y:S01]  /*27080*/  LDS R2, [R19.X4+0x10000] ;  /* 0x0100000013027984 */ /* 0x000ea20000004800 */
[----:B------:R-:W-:-:S03]  /*27090*/  LOP3.LUT R9, R9, 0x1c, RZ, 0xc0, !PT ;  /* 0x0000001c09097812 */ /* 0x000fc600078ec0ff */
[----:B------:R-:W-:Y:S01]  /*270a0*/  STL [R1+0x1298], R19 ;  /* 0x0012981301007387 */ /* 0x000fe20000100800 */
[----:B--2---:R-:W-:Y:S02]  /*270b0*/  FMNMX R6, R2, R18, !PT ;  /* 0x0000001202067209 */ /* 0x004fe40007800000 */
[----:B------:R-:W-:Y:S02]  /*270c0*/  LEA.HI R18, R9, 0x10, RZ, 0x1e ;  /* 0x0000001009127811 */ /* 0x000fe400078ff0ff */
[----:B------:R-:W2:Y:S01]  /*270d0*/  LDL.LU R9, [R1+0xf8] ;  /* 0x0000f80001097983 */ /* 0x000ea20000300800 */
[----:B------:R-:W-:Y:S01]  /*270e0*/  LEA.HI R21, R21, 0x8, RZ, 0x1e ;  /* 0x0000000815157811 */ /* 0x000fe200078ff0ff */
[----:B---3--:R-:W-:Y:S02]  /*270f0*/  FADD R3, R20, -R6 ;  /* 0x8000000614037221 */ /* 0x008fe40000000000 */
[----:B------:R-:W-:Y:S04]  /*27100*/  LDS R2, [R18.X16+0x10000] ;  /* 0x0100000012027984 */ /* 0x000fe8000000c800 */
[----:B------:R-:W0:Y:S01]  /*27110*/  LDS R0, [R21.X16+0x10000] ;  /* 0x0100000015007984 */ /* 0x000e22000000c800 */
[----:B------:R-:W-:-:S02]  /*27120*/  FMUL R3, R3, 1.4426950216293334961 ;  /* 0x3fb8aa3b03037820 */ /* 0x000fc40000400000 */
[----:B------:R-:W-:Y:S02]  /*27130*/  FADD R4, R11, -R6 ;  /* 0x800000060b047221 */ /* 0x000fe40000000000 */
[----:B------:R1:W3:Y:S02]  /*27140*/  MUFU.EX2 R27, R3 ;  /* 0x00000003001b7308 */ /* 0x0002e40000000800 */
[----:B-1----:R-:W-:-:S06]  /*27150*/  FMUL R3, R4, 1.4426950216293334961 ;  /* 0x3fb8aa3b04037820 */ /* 0x002fcc0000400000 */
[----:B------:R-:W1:Y:S01]  /*27160*/  MUFU.EX2 R3, R3 ;  /* 0x0000000300037308 */ /* 0x000e620000000800 */
[----:B------:R-:W-:Y:S04]  /*27170*/  STL [R1+0x770], R6 ;  /* 0x0007700601007387 */ /* 0x000fe80000100800 */
[----:B------:R-:W2:Y:S01]  /*27180*/  LDL.LU R11, [R1+0x80] ;  /* 0x00008000010b7983 */ /* 0x000ea20000300800 */
[----:B------:R-:W-:-:S03]  /*27190*/  FADD R4, R16, -R6 ;  /* 0x8000000610047221 */ /* 0x000fc60000000000 */
[----:B---3--:R-:W-:Y:S04]  /*271a0*/  STL [R1+0x55c], R27 ;  /* 0x00055c1b01007387 */ /* 0x008fe80000100800 */
[----:B-1----:R1:W-:Y:S01]  /*271b0*/  STL [R1+0x558], R3 ;  /* 0x0005580301007387 */ /* 0x0023e20000100800 */
[----:B0-----:R-:W-:-:S03]  /*271c0*/  FMNMX R5, R0, R15, !PT ;  /* 0x0000000f00057209 */ /* 0x001fc60007800000 */
[----:B------:R-:W3:Y:S01]  /*271d0*/  LDL.LU R15, [R1+0x84] ;  /* 0x00008400010f7983 */ /* 0x000ee20000300800 */
[----:B-1----:R-:W-:-:S03]  /*271e0*/  FADD R3, R14, -R6 ;  /* 0x800000060e037221 */ /* 0x002fc60000000000 */
[----:B------:R-:W-:Y:S01]  /*271f0*/  STL [R1+0x76c], R5 ;  /* 0x00076c0501007387 */ /* 0x000fe20000100800 */
[----:B------:R-:W-:-:S03]  /*27200*/  FMUL R0, R4, 1.4426950216293334961 ;  /* 0x3fb8aa3b04007820 */ /* 0x000fc60000400000 */
[----:B------:R-:W0:Y:S04]  /*27210*/  S2R R14, SR_TID.X ;  /* 0x00000000000e7919 */ /* 0x000e280000002100 */
[----:B------:R-:W3:Y:S01]  /*27220*/  LDL R6, [R1+0x198] ;  /* 0x0001980001067983 */ /* 0x000ee20000100800 */
[----:B------:R-:W1:Y:S01]  /*27230*/  MUFU.EX2 R0, R0 ;  /* 0x0000000000007308 */ /* 0x000e620000000800 */
[----:B------:R-:W-:-:S07]  /*27240*/  FMUL R3, R3, 1.4426950216293334961 ;  /* 0x3fb8aa3b03037820 */ /* 0x000fce0000400000 */
[----:B------:R0:W0:Y:S01]  /*27250*/  MUFU.EX2 R4, R3 ;  /* 0x0000000300047308 */ /* 0x0000220000000800 */
[----:B-1----:R1:W-:Y:S01]  /*27260*/  STL [R1+0x56c], R0 ;  /* 0x00056c0001007387 */ /* 0x0023e20000100800 */
[----:B0-----:R-:W-:-:S04]  /*27270*/  LOP3.LUT R14, R14, 0x1c, RZ, 0xc0, !PT ;  /* 0x0000001c0e0e7812 */ /* 0x001fc800078ec0ff */
[----:B------:R-:W-:Y:S01]  /*27280*/  LEA.HI R7, R14, 0x18, RZ, 0x1e ;  /* 0x000000180e077811 */ /* 0x000fe200078ff0ff */
[--C-:B-1----:R-:W-:Y:S02]  /*27290*/  FADD R0, R12, -R5.reuse ;  /* 0x800000050c007221 */ /* 0x102fe40000000000 */
[----:B------:R-:W3:Y:S02]  /*272a0*/  LDL.LU R12, [R1+0xd8] ;  /* 0x0000d800010c7983 */ /* 0x000ee40000300800 */
[----:B------:R-:W-:Y:S02]  /*272b0*/  FMUL R3, R0, 1.4426950216293334961 ;  /* 0x3fb8aa3b00037820 */ /* 0x000fe40000400000 */
[----:B------:R0:W1:Y:S04]  /*272c0*/  LDS R0, [R7.X16+0x10000] ;  /* 0x0100000007007984 */ /* 0x000068000000c800 */
[----:B------:R-:W3:Y:S01]  /*272d0*/  LDL.LU R14, [R1+0xfc] ;  /* 0x0000fc00010e7983 */ /* 0x000ee20000300800 */
[----:B0-----:R0:W0:Y:S03]  /*272e0*/  MUFU.EX2 R7, R3 ;  /* 0x0000000300077308 */ /* 0x0010260000000800 */
[----:B------:R0:W-:Y:S02]  /*272f0*/  STL [R1+0x568], R4 ;  /* 0x0005680401007387 */ /* 0x0001e40000100800 */
[----:B0-----:R-:W-:-:S04]  /*27300*/  FADD R4, R13, -R5 ;  /* 0x800000050d047221 */ /* 0x001fc80000000000 */
[----:B------:R-:W-:Y:S01]  /*27310*/  FMUL R3, R4, 1.4426950216293334961 ;  /* 0x3fb8aa3b04037820 */ /* 0x000fe20000400000 */
[----:B------:R0:W-:Y:S04]  /*27320*/  STL [R1+0x54c], R7 ;  /* 0x00054c0701007387 */ /* 0x0001e80000100800 */
[----:B------:R-:W3:Y:S01]  /*27330*/  LDL.LU R13, [R1+0x88] ;  /* 0x00008800010d7983 */ /* 0x000ee20000300800 */
[----:B0-----:R-:W0:Y:S03]  /*27340*/  MUFU.EX2 R7, R3 ;  /* 0x0000000300077308 */ /* 0x001e260000000800 */
[----:B0-----:R0:W-:Y:S01]  /*27350*/  STL [R1+0x548], R7 ;  /* 0x0005480701007387 */ /* 0x0011e20000100800 */
[----:B----4-:R-:W-:-:S04]  /*27360*/  FADD R4, R10, -R5 ;  /* 0x800000050a047221 */ /* 0x010fc80000000000 */
[----:B------:R-:W-:Y:S02]  /*27370*/  FMUL R3, R4, 1.4426950216293334961 ;  /* 0x3fb8aa3b04037820 */ /* 0x000fe40000400000 */
[----:B--2---:R-:W-:Y:S02]  /*27380*/  FADD R4, R9, -R5 ;  /* 0x8000000509047221 */ /* 0x004fe40000000000 */
[----:B------:R-:W2:Y:S04]  /*27390*/  S2R R9, SR_TID.X ;  /* 0x0000000000097919 */ /* 0x000ea80000002100 */
[----:B------:R-:W1:Y:S01]  /*273a0*/  LDL R5, [R1+0x19c] ;  /* 0x00019c0001057983 */ /* 0x000e620000100800 */
[----:B--2---:R-:W-:-:S03]  /*273b0*/  LOP3.LUT R16, R9, 0x1c, RZ, 0xc0, !PT ;  /* 0x0000001c09107812 */ /* 0x004fc600078ec0ff */
[----:B------:R-:W2:Y:S01]  /*273c0*/  LDL.LU R9, [R1+0x8c] ;  /* 0x00008c0001097983 */ /* 0x000ea20000300800 */
[----:B------:R4:W3:Y:S01]  /*273d0*/  MUFU.EX2 R10, R3 ;  /* 0x00000003000a7308 */ /* 0x0008e20000000800 */
[----:B0-----:R-:W-:Y:S02]  /*273e0*/  LEA.HI R7, R16, 0x20, RZ, 0x1e ;  /* 0x0000002010077811 */ /* 0x001fe400078ff0ff */
[----:B---3--:R-:W-:Y:S01]  /*273f0*/  FMNMX R6, R2, R6, !PT ;  /* 0x0000000602067209 */ /* 0x008fe20007800000 */
[----:B------:R-:W-:-:S04]  /*27400*/  FMUL R2, R4, 1.4426950216293334961 ;  /* 0x3fb8aa3b04027820 */ /* 0x000fc80000400000 */
[--C-:B----4-:R-:W-:Y:S01]  /*27410*/  FADD R3, R11, -R6.reuse ;  /* 0x800000060b037221 */ /* 0x110fe20000000000 */
[----:B------:R0:W3:Y:S03]  /*27420*/  MUFU.EX2 R18, R2 ;  /* 0x0000000200127308 */ /* 0x0000e60000000800 */
[----:B------:R-:W-:Y:S01]  /*27430*/  FMUL R3, R3, 1.4426950216293334961 ;  /* 0x3fb8aa3b03037820 */ /* 0x000fe20000400000 */
[----:B0-----:R0:W4:Y:S04]  /*27440*/  LDS R2, [R7.X16+0x10000] ;  /* 0x0100000007027984 */ /* 0x001128000000c800 */
[----:B0-----:R0:W3:Y:S01]  /*27450*/  MUFU.EX2 R7, R3 ;  /* 0x0000000300077308 */ /* 0x0010e20000000800 */
[----:B------:R-:W-:Y:S01]  /*27460*/  FADD R4, R15, -R6 ;  /* 0x800000060f047221 */ /* 0x000fe20000000000 */
[----:B------:R-:W-:Y:S04]  /*27470*/  STL [R1+0x768], R6 ;  /* 0x0007680601007387 */ /* 0x000fe80000100800 */
[----:B------:R-:W-:Y:S01]  /*27480*/  STL [R1+0x564], R10 ;  /* 0x0005640a01007387 */ /* 0x000fe20000100800 */
[----:B0-----:R-:W-:-:S03]  /*27490*/  FMUL R3, R4, 1.4426950216293334961 ;  /* 0x3fb8aa3b04037820 */ /* 0x001fc60000400000 */
[----:B------:R-:W4:Y:S04]  /*274a0*/  LDL.LU R11, [R1+0xf0] ;  /* 0x0000f000010b7983 */ /* 0x000f280000300800 */
[----:B------:R-:W4:Y:S04]  /*274b0*/  LDL.LU R15, [R1+0x104] ;  /* 0x00010400010f7983 */ /* 0x000f280000300800 */
[----:B---3--:R-:W-:Y:S04]  /*274c0*/  STL [R1+0x560], R18 ;  /* 0x0005601201007387 */ /* 0x008fe80000100800 */
[----:B------:R-:W-:Y:S04]  /*274d0*/  STL [R1+0x1290], R18 ;  /* 0x0012901201007387 */ /* 0x000fe80000100800 */
[----:B------:R0:W-:Y:S02]  /*274e0*/  STL [R1+0x53c], R7 ;  /* 0x00053c0701007387 */ /* 0x0001e40000100800 */
[----:B0-----:R0:W3:Y:S01]  /*274f0*/  MUFU.EX2 R7, R3 ;  /* 0x0000000300077308 */ /* 0x0010e20000000800 */
[----:B------:R-:W-:-:S02]  /*27500*/  FADD R4, R12, -R6 ;  /* 0x800000060c047221 */ /* 0x000fc40000000000 */
[----:B------:R-:W4:Y:S02]  /*27510*/  LDL.LU R12, [R1+0x90] ;  /* 0x00009000010c7983 */ /* 0x000f240000300800 */
[----:B0-----:R-:W-:Y:S02]  /*27520*/  FMUL R3, R4, 1.4426950216293334961 ;  /* 0x3fb8aa3b04037820 */ /* 0x001fe40000400000 */
[----:B------:R-:W-:Y:S01]  /*27530*/  FADD R4, R14, -R6 ;  /* 0x800000060e047221 */ /* 0x000fe20000000000 */
[----:B---3--:R0:W-:Y:S04]  /*27540*/  STL [R1+0x538], R7 ;  /* 0x0005380701007387 */ /* 0x0081e80000100800 */
[----:B------:R-:W4:Y:S01]  /*27550*/  LDL R6, [R1+0x1a0] ;  /* 0x0001a00001067983 */ /* 0x000f220000100800 */
[----:B------:R0:W0:Y:S03]  /*27560*/  MUFU.EX2 R8, R3 ;  /* 0x0000000300087308 */ /* 0x0000260000000800 */
[----:B------:R-:W4:Y:S01]  /*27570*/  LDL.LU R20, [R1+0x94] ;  /* 0x0000940001147983 */ /* 0x000f220000300800 */
[----:B-1----:R-:W-:-:S05]  /*27580*/  FMNMX R5, R0, R5, !PT ;  /* 0x0000000500057209 */ /* 0x002fca0007800000 */
[----:B------:R-:W-:Y:S01]  /*27590*/  STL [R1+0x764], R5 ;  /* 0x0007640501007387 */ /* 0x000fe20000100800 */
[----:B0-----:R-:W-:-:S03]  /*275a0*/  FADD R3, R13, -R5 ;  /* 0x800000050d037221 */ /* 0x001fc60000000000 */
[----:B------:R-:W-:Y:S04]  /*275b0*/  STL [R1+0x554], R8 ;  /* 0x0005540801007387 */ /* 0x000fe80000100800 */
[----:B------:R-:W3:Y:S01]  /*275c0*/  LDL.LU R13, [R1+0xb4] ;  /* 0x0000b400010d7983 */ /* 0x000ee20000300800 */
[----:B------:R-:W-:Y:S02]  /*275d0*/  FMUL R0, R4, 1.4426950216293334961 ;  /* 0x3fb8aa3b04007820 */ /* 0x000fe40000400000 */
[----:B--2---:R-:W-:Y:S02]  /*275e0*/  FADD R4, R9, -R5 ;  /* 0x8000000509047221 */ /* 0x004fe40000000000 */
[----:B------:R-:W2:Y:S04]  /*275f0*/  LDL.LU R9, [R1+0x100] ;  /* 0x0001000001097983 */ /* 0x000ea80000300800 */
[----:B------:R-:W0:Y:S01]  /*27600*/  S2R R14, SR_TID.X ;  /* 0x00000000000e7919 */ /* 0x000e220000002100 */
[----:B------:R-:W-:Y:S01]  /*27610*/  FMUL R3, R3, 1.4426950216293334961 ;  /* 0x3fb8aa3b03037820 */ /* 0x000fe20000400000 */
[----:B------:R1:W0:Y:S02]  /*27620*/  MUFU.EX2 R16, R0 ;  /* 0x0000000000107308 */ /* 0x0002240000000800 */
[----:B0-----:R-:W-:-:S04]  /*27630*/  LOP3.LUT R14, R14, 0x1c, RZ, 0xc0, !PT ;  /* 0x0000001c0e0e7812 */ /* 0x001fc800078ec0ff */
[----:B------:R-:W-:-:S05]  /*27640*/  LEA.HI R7, R14, 0x28, RZ, 0x1e ;  /* 0x000000280e077811 */ /* 0x000fca00078ff0ff */
[----:B-1----:R0:W1:Y:S02]  /*27650*/  LDS R0, [R7.X16+0x10000] ;  /* 0x0100000007007984 */ /* 0x002064000000c800 */
[----:B0-----:R0:W-:Y:S02]  /*27660*/  MUFU.EX2 R7, R3 ;  /* 0x0000000300077308 */ /* 0x0011e40000000800 */
[----:B0-----:R-:W-:-:S06]  /*27670*/  FMUL R3, R4, 1.4426950216293334961 ;  /* 0x3fb8aa3b04037820 */ /* 0x001fcc0000400000 */
[----:B------:R-:W0:Y:S01]  /*27680*/  MUFU.EX2 R3, R3 ;  /* 0x0000000300037308 */ /* 0x000e220000000800 */
[--C-:B----4-:R-:W-:Y:S02]  /*27690*/  FADD R4, R11, -R5.reuse ;  /* 0x800000050b047221 */ /* 0x110fe40000000000 */
[----:B------:R-:W4:Y:S04]  /*276a0*/  S2R R11, SR_TID.X ;  /* 0x00000000000b7919 */ /* 0x000f280000002100 */
[----:B------:R-:W-:Y:S04]  /*276b0*/  STL [R1+0x550], R16 ;  /* 0x0005501001007387 */ /* 0x000fe80000100800 */
[----:B------:R-:W-:Y:S04]  /*276c0*/  STL [R1+0x128c], R16 ;  /* 0x00128c1001007387 */ /* 0x000fe80000100800 */
[----:B------:R-:W2:Y:S04]  /*276d0*/  LDL.LU R14, [R1+0x9c] ;  /* 0x00009c00010e7983 */ /* 0x000ea80000300800 */
[----:B0-----:R0:W-:Y:S02]  /*276e0*/  STL [R1+0x1c], R3 ;  /* 0x00001c0301007387 */ /* 0x0011e40000100800 */
[----:B0-----:R-:W-:Y:S01]  /*276f0*/  FMUL R3, R4, 1.4426950216293334961 ;  /* 0x3fb8aa3b04037820 */ /* 0x001fe20000400000 */
[----:B----4-:R-:W-:Y:S01]  /*27700*/  LOP3.LUT R11, R11, 0x1c, RZ, 0xc0, !PT ;  /* 0x0000001c0b0b7812 */ /* 0x010fe200078ec0ff */
[----:B------:R-:W-:Y:S01]  /*27710*/  FADD R4, R15, -R5 ;  /* 0x800000050f047221 */ /* 0x000fe20000000000 */
[----:B------:R-:W-:Y:S02]  /*27720*/  STL [R1+0x24], R7 ;  /* 0x0000240701007387 */ /* 0x000fe40000100800 */
[----:B------:R-:W-:-:S02]  /*27730*/  LEA.HI R15, R11, 0x30, RZ, 0x1e ;  /* 0x000000300b0f7811 */ /* 0x000fc400078ff0ff */
[----:B------:R-:W1:Y:S04]  /*27740*/  LDL R5, [R1+0x1a4] ;  /* 0x0001a40001057983 */ /* 0x000e680000100800 */
[----:B------:R-:W4:Y:S01]  /*27750*/  LDL.LU R11, [R1+0x98] ;  /* 0x00009800010b7983 */ /* 0x000f220000300800 */
[----:B------:R-:W-:Y:S02]  /*27760*/  FMNMX R6, R2, R6, !PT ;  /* 0x0000000602067209 */ /* 0x000fe40007800000 */
[----:B------:R0:W0:Y:S02]  /*27770*/  MUFU.EX2 R2, R3 ;  /* 0x0000000300027308 */ /* 0x0000240000000800 */
[----:B0-----:R-:W-:Y:S02]  /*27780*/  FMUL R3, R4, 1.4426950216293334961 ;  /* 0x3fb8aa3b04037820 */ /* 0x001fe40000400000 */
[----:B------:R-:W-:Y:S01]  /*27790*/  FADD R4, R12, -R6 ;  /* 0x800000060c047221 */ /* 0x000fe20000000000 */
[----:B------:R-:W-:Y:S04]  /*277a0*/  STL [R1+0x544], R2 ;  /* 0x0005440201007387 */ /* 0x000fe80000100800 */
[----:B------:R0:W1:Y:S02]  /*277b0*/  LDS R2, [R15.X16+0x10000] ;  /* 0x010000000f027984 */ /* 0x000064000000c800 */
[----:B0-----:R0:W0:Y:S02]  /*277c0*/  MUFU.EX2 R15, R3 ;  /* 0x00000003000f7308 */ /* 0x0010240000000800 */
[----:B0-----:R-:W-:-:S02]  /*277d0*/  FMUL R3, R4, 1.4426950216293334961 ;  /* 0x3fb8aa3b04037820 */ /* 0x001fc40000400000 */
[----:B------:R-:W-:-:S04]  /*277e0*/  FADD R4, R20, -R6 ;  /* 0x8000000614047221 */ /* 0x000fc80000000000 */
[----:B------:R0:W0:Y:S02]  /*277f0*/  MUFU.EX2 R20, R3 ;  /* 0x0000000300147308 */ /* 0x0000240000000800 */
[----:B0-----:R-:W-:Y:S01]  /*27800*/  FMUL R3, R4, 1.4426950216293334961 ;  /* 0x3fb8aa3b04037820 */ /* 0x001fe20000400000 */
[----:B------:R0:W-:Y:S04]  /*27810*/  STL [R1+0x760], R6 ;  /* 0x0007600601007387 */ /* 0x0001e80000100800 */
[----:B------:R-:W4:Y:S04]  /*27820*/  LDL.LU R12, [R1+0xd0] ;  /* 0x0000d000010c7983 */ /* 0x000f280000300800 */
[----:B------:R-:W4:Y:S04]  /*27830*/  LDL.LU R24, [R1+0x10c] ;  /* 0x00010c0001187983 */ /* 0x000f280000300800 */
[----:B------:R-:W-:Y:S04]  /*27840*/  STL [R1+0x540], R15 ;  /* 0x0005400f01007387 */ /* 0x000fe80000100800 */
[----:B------:R0:W-:Y:S04]  /*27850*/  STL [R1+0x1294], R15 ;  /* 0x0012940f01007387 */ /* 0x0001e80000100800 */
[----:B------:R-:W-:Y:S04]  /*27860*/  STL [R1+0x524], R20 ;  /* 0x0005241401007387 */ /* 0x000fe80000100800 */
[----:B------:R-:W4:Y:S01]  /*27870*/  LDL.LU R22, [R1+0x4c] ;  /* 0x00004c0001167983 */ /* 0x000f220000300800 */
[----:B---3--:R-:W-:-:S02]  /*27880*/  FADD R4, R13, -R6 ;  /* 0x800000060d047221 */ /* 0x008fc40000000000 */
[----:B------:R3:W0:Y:S02]  /*27890*/  MUFU.EX2 R13, R3 ;  /* 0x00000003000d7308 */ /* 0x0006240000000800 */
[----:B---3--:R-:W-:Y:S02]  /*278a0*/  FMUL R3, R4, 1.4426950216293334961 ;  /* 0x3fb8aa3b04037820 */ /* 0x008fe40000400000 */
[----:B--2---:R-:W-:Y:S01]  /*278b0*/  FADD R4, R9, -R6 ;  /* 0x8000000609047221 */ /* 0x004fe20000000000 */
[----:B0-----:R0:W-:Y:S04]  /*278c0*/  STL [R1+0x520], R13 ;  /* 0x0005200d01007387 */ /* 0x0011e80000100800 */
[----:B------:R-:W2:Y:S04]  /*278d0*/  LDL R6, [R1+0x1a8] ;  /* 0x0001a80001067983 */ /* 0x000ea80000100800 */
[----:B------:R-:W0:Y:S01]  /*278e0*/  S2R R9, SR_TID.X ;  /* 0x0000000000097919 */ /* 0x000e220000002100 */
[----:B------:R3:W0:Y:S02]  /*278f0*/  MUFU.EX2 R15, R3 ;  /* 0x00000003000f7308 */ /* 0x0006240000000800 */
[----:B0-----:R-:W-:-:S02]  /*27900*/  LOP3.LUT R13, R9, 0x1c, RZ, 0xc0, !PT ;  /* 0x0000001c090d7812 */ /* 0x001fc400078ec0ff */
[----:B------:R-:W2:Y:S01]  /*27910*/  LDL.LU R9, [R1+0xa0] ;  /* 0x0000a00001097983 */ /* 0x000ea20000300800 */
[----:B-1----:R-:W-:Y:S01]  /*27920*/  FMNMX R5, R0, R5, !PT ;  /* 0x0000000500057209 */ /* 0x002fe20007800000 */
[----:B------:R-:W-:-:S04]  /*27930*/  FMUL R0, R4, 1.4426950216293334961 ;  /* 0x3fb8aa3b04007820 */ /* 0x000fc80000400000 */
[--C-:B---3--:R-:W-:Y:S01]  /*27940*/  FADD R3, R14, -R5.reuse ;  /* 0x800000050e037221 */ /* 0x108fe20000000000 */
[----:B------:R0:W-:Y:S01]  /*27950*/  STL [R1+0x71c], R5 ;  /* 0x00071c0501007387 */ /* 0x0001e20000100800 */
[----:B----4-:R-:W-:Y:S02]  /*27960*/  FADD R4, R11, -R5 ;  /* 0x800000050b047221 */ /* 0x010fe40000000000 */
[----:B------:R-:W-:Y:S01]  /*27970*/  FMUL R3, R3, 1.4426950216293334961 ;  /* 0x3fb8aa3b03037820 */ /* 0x000fe20000400000 */
[----:B------:R-:W-:Y:S04]  /*27980*/  STL [R1+0x534], R15 ;  /* 0x0005340f01007387 */ /* 0x000fe80000100800 */
[----:B------:R-:W3:Y:S01]  /*27990*/  LDL.LU R21, [R1+0xdc] ;  /* 0x0000dc0001157983 */ /* 0x000ee20000300800 */
[----:B------:R1:W-:Y:S03]  /*279a0*/  MUFU.EX2 R16, R3 ;  /* 0x0000000300107308 */ /* 0x0003e60000000800 */
[----:B------:R-:W4:Y:S01]  /*279b0*/  LDL.LU R11, [R1+0x110] ;  /* 0x00011000010b7983 */ /* 0x000f220000300800 */
[----:B-1----:R-:W-:-:S04]  /*279c0*/  FMUL R3, R4, 1.4426950216293334961 ;  /* 0x3fb8aa3b04037820 */ /* 0x002fc80000400000 */
[----:B------:R-:W1:Y:S08]  /*279d0*/  MUFU.EX2 R14, R0 ;  /* 0x00000000000e7308 */ /* 0x000e700000000800 */
[----:B------:R-:W0:Y:S01]  /*279e0*/  MUFU.EX2 R18, R3 ;  /* 0x0000000300127308 */ /* 0x000e220000000800 */
[----:B-1----:R-:W-:Y:S04]  /*279f0*/  STL [R1+0x530], R14 ;  /* 0x0005300e01007387 */ /* 0x002fe80000100800 */
[----:B------:R-:W4:Y:S01]  /*27a00*/  LDL.LU R23, [R1+0x44] ;  /* 0x0000440001177983 */ /* 0x000f220000300800 */
[----:B------:R-:W-:-:S03]  /*27a10*/  FADD R4, R12, -R5 ;  /* 0x800000050c047221 */ /* 0x000fc60000000000 */
[----:B------:R-:W-:Y:S04]  /*27a20*/  STL [R1+0x514], R16 ;  /* 0x0005141001007387 */ /* 0x000fe80000100800 */
[----:B0-----:R-:W-:Y:S01]  /*27a30*/  STL [R1+0x510], R18 ;  /* 0x0005101201007387 */ /* 0x001fe20000100800 */
[----:B------:R-:W-:Y:S01]  /*27a40*/  FADD R3, R24, -R5 ;  /* 0x8000000518037221 */ /* 0x000fe20000000000 */
[----:B--2---:R-:W-:Y:S01]  /*27a50*/  FMNMX R12, R2, R6, !PT ;  /* 0x00000006020c7209 */ /* 0x004fe20007800000 */
[----:B------:R-:W-:-:S06]  /*27a60*/  FMUL R2, R4, 1.4426950216293334961 ;  /* 0x3fb8aa3b04027820 */ /* 0x000fcc0000400000 */
[----:B------:R-:W0:Y:S01]  /*27a70*/  MUFU.EX2 R2, R2 ;  /* 0x0000000200027308 */ /* 0x000e220000000800 */
[----:B------:R-:W-:Y:S04]  /*27a80*/  STL [R1+0x718], R12 ;  /* 0x0007180c01007387 */ /* 0x000fe80000100800 */
[----:B------:R-:W2:Y:S04]  /*27a90*/  LDL.LU R25, [R1+0xac] ;  /* 0x0000ac0001197983 */ /* 0x000ea80000300800 */
[----:B0-----:R-:W-:Y:S04]  /*27aa0*/  STL [R1+0x52c], R2 ;  /* 0x00052c0201007387 */ /* 0x001fe80000100800 */
[----:B------:R-:W2:Y:S01]  /*27ab0*/  LDL R5, [R1+0x1ac] ;  /* 0x0001ac0001057983 */ /* 0x000ea20000100800 */
[----:B------:R-:W-:-:S05]  /*27ac0*/  LEA.HI R13, R13, 0x38, RZ, 0x1e ;  /* 0x000000380d0d7811 */ /* 0x000fca00078ff0ff */
[----:B------:R0:W2:Y:S04]  /*27ad0*/  LDS R0, [R13.X16+0x10000] ;  /* 0x010000000d007984 */ /* 0x0000a8000000c800 */
[----:B0-----:R-:W0:Y:S01]  /*27ae0*/  S2R R13, SR_TID.X ;  /* 0x00000000000d7919 */ /* 0x001e220000002100 */
[----:B------:R-:W-:Y:S02]  /*27af0*/  FMUL R3, R3, 1.4426950216293334961 ;  /* 0x3fb8aa3b03037820 */ /* 0x000fe40000400000 */
[--C-:B------:R-:W-:Y:S02]  /*27b00*/  FADD R2, R22, -R12.reuse ;  /* 0x8000000c16027221 */ /* 0x100fe40000000000 */
[----:B------:R-:W-:Y:S01]  /*27b10*/  FADD R4, R9, -R12 ;  /* 0x8000000c09047221 */ /* 0x000fe20000000000 */
[----:B------:R-:W2:Y:S04]  /*27b20*/  LDL.LU R22, [R1+0xe4] ;  /* 0x0000e40001167983 */ /* 0x000ea80000300800 */
[----:B------:R-:W2:Y:S01]  /*27b30*/  LDL.LU R9, [R1+0x114] ;  /* 0x0001140001097983 */ /* 0x000ea20000300800 */
[----:B0-----:R-:W-:-:S04]  /*27b40*/  LOP3.LUT R13, R13, 0x1c, RZ, 0xc0, !PT ;  /* 0x0000001c0d0d7812 */ /* 0x001fc800078ec0ff */
[----:B------:R-:W-:Y:S02]  /*27b50*/  LEA.HI R6, R13, 0x40, RZ, 0x1e ;  /* 0x000000400d067811 */ /* 0x000fe400078ff0ff */
[----:B------:R0:W1:Y:S02]  /*27b60*/  MUFU.EX2 R13, R3 ;  /* 0x00000003000d7308 */ /* 0x0000640000000800 */
[----:B0-----:R-:W-:Y:S02]  /*27b70*/  FMUL R3, R2, 1.4426950216293334961 ;  /* 0x3fb8aa3b02037820 */ /* 0x001fe40000400000 */
[----:B------:R0:W1:Y:S04]  /*27b80*/  LDS R2, [R6.X16+0x10000] ;  /* 0x0100000006027984 */ /* 0x000068000000c800 */
[----:B0-----:R0:W1:Y:S02]  /*27b90*/  MUFU.EX2 R6, R3 ;  /* 0x0000000300067308 */ /* 0x0010640000000800 */
[----:B0-----:R-:W-:-:S02]  /*27ba0*/  FMUL R3, R4, 1.4426950216293334961 ;  /* 0x3fb8aa3b04037820 */ /* 0x001fc40000400000 */
[----:B---3--:R-:W-:-:S04]  /*27bb0*/  FADD R4, R21, -R12 ;  /* 0x8000000c15047221 */ /* 0x008fc80000000000 */
[----:B------:R0:W3:Y:S02]  /*27bc0*/  MUFU.EX2 R21, R3 ;  /* 0x0000000300157308 */ /* 0x0000e40000000800 */
[----:B0-----:R-:W-:Y:S02]  /*27bd0*/  FMUL R3, R4, 1.4426950216293334961 ;  /* 0x3fb8aa3b04037820 */ /* 0x001fe40000400000 */
[----:B----4-:R-:W-:Y:S02]  /*27be0*/  FADD R4, R11, -R12 ;  /* 0x8000000c0b047221 */ /* 0x010fe40000000000 */
[----:B------:R-:W0:Y:S02]  /*27bf0*/  S2R R12, SR_TID.X ;  /* 0x00000000000c7919 */ /* 0x000e240000002100 */
[----:B------:R4:W0:Y:S02]  /*27c00*/  MUFU.EX2 R17, R3 ;  /* 0x0000000300117308 */ /* 0x0008240000000800 */
[----:B-1----:R-:W-:Y:S04]  /*27c10*/  STL [R1+0x528], R13 ;  /* 0x0005280d01007387 */ /* 0x002fe80000100800 */
[----:B------:R-:W-:Y:S04]  /*27c20*/  STL [R1+0x1284], R13 ;  /* 0x0012840d01007387 */ /* 0x000fe80000100800 */
[----:B------:R-:W2:Y:S04]  /*27c30*/  LDL.LU R24, [R1+0x50] ;  /* 0x0000500001187983 */ /* 0x000ea80000300800 */
[----:B------:R-:W-:Y:S01]  /*27c40*/  STL [R1+0x508], R6 ;  /* 0x0005080601007387 */ /* 0x000fe20000100800 */
[----:B0-----:R-:W-:-:S03]  /*27c50*/  LOP3.LUT R12, R12, 0x1c, RZ, 0xc0, !PT ;  /* 0x0000001c0c0c7812 */ /* 0x001fc600078ec0ff */
[----:B---3--:R-:W-:Y:S01]  /*27c60*/  STL [R1+0x500], R21 ;  /* 0x0005001501007387 */ /* 0x008fe20000100800 */
[----:B--2---:R-:W-:Y:S01]  /*27c70*/  FMNMX R11, R0, R5, !PT ;  /* 0x00000005000b7209 */ /* 0x004fe20007800000 */
[----:B------:R-:W-:Y:S01]  /*27c80*/  FMUL R0, R4, 1.4426950216293334961 ;  /* 0x3fb8aa3b04007820 */ /* 0x000fe20000400000 */
[----:B------:R-:W-:-:S03]  /*27c90*/  LEA.HI R5, R12, 0x48, RZ, 0x1e ;  /* 0x000000480c057811 */ /* 0x000fc600078ff0ff */
[----:B------:R-:W-:Y:S01]  /*27ca0*/  STL [R1+0x714], R11 ;  /* 0x0007140b01007387 */ /* 0x000fe20000100800 */
[----:B----4-:R-:W-:Y:S01]  /*27cb0*/  FADD R3, R23, -R11 ;  /* 0x8000000b17037221 */ /* 0x010fe20000000000 */
[----:B------:R0:W1:Y:S02]  /*27cc0*/  MUFU.EX2 R12, R0 ;  /* 0x00000000000c7308 */ /* 0x0000640000000800 */
[----:B------:R-:W2:Y:S04]  /*27cd0*/  LDL.LU R23, [R1+0x74] ;  /* 0x0000740001177983 */ /* 0x000ea80000300800 */
[----:B------:R-:W-:Y:S04]  /*27ce0*/  STL [R1+0x51c], R17 ;  /* 0x00051c1101007387 */ /* 0x000fe80000100800 */
[----:B0-----:R0:W3:Y:S04]  /*27cf0*/  LDS R0, [R5.X16+0x10000] ;  /* 0x0100000005007984 */ /* 0x0010e8000000c800 */
[----:B0-----:R-:W4:Y:S01]  /*27d00*/  LDL R5, [R1+0x1b0] ;  /* 0x0001b00001057983 */ /* 0x001f220000100800 */
[----:B------:R-:W-:-:S02]  /*27d10*/  FMUL R3, R3, 1.4426950216293334961 ;  /* 0x3fb8aa3b03037820 */ /* 0x000fc40000400000 */
[--C-:B------:R-:W-:Y:S02]  /*27d20*/  FADD R4, R25, -R11.reuse ;  /* 0x8000000b19047221 */ /* 0x100fe40000000000 */
[----:B------:R0:W3:Y:S01]  /*27d30*/  MUFU.EX2 R13, R3 ;  /* 0x00000003000d7308 */ /* 0x0000e20000000800 */
[----:B------:R-:W2:Y:S04]  /*27d40*/  LDL.LU R25, [R1+0x118] ;  /* 0x0001180001197983 */ /* 0x000ea80000300800 */
[----:B-1----:R-:W-:Y:S01]  /*27d50*/  STL [R1+0x518], R12 ;  /* 0x0005180c01007387 */ /* 0x002fe20000100800 */
[----:B0-----:R-:W-:Y:S02]  /*27d60*/  FMUL R3, R4, 1.4426950216293334961 ;  /* 0x3fb8aa3b04037820 */ /* 0x001fe40000400000 */
[----:B------:R-:W-:Y:S01]  /*27d70*/  FADD R4, R22, -R11 ;  /* 0x8000000b16047221 */ /* 0x000fe20000000000 */
[----:B------:R0:W-:Y:S04]  /*27d80*/  STL [R1+0x1288], R12 ;  /* 0x0012880c01007387 */ /* 0x0001e80000100800 */
[----:B------:R-:W2:Y:S01]  /*27d90*/  LDL.LU R22, [R1+0x54] ;  /* 0x0000540001167983 */ /* 0x000ea20000300800 */
[----:B0-----:R0:W1:Y:S02]  /*27da0*/  MUFU.EX2 R12, R3 ;  /* 0x00000003000c7308 */ /* 0x0010640000000800 */
[----:B0-----:R-:W-:-:S02]  /*27db0*/  FMUL R3, R4, 1.4426950216293334961 ;  /* 0x3fb8aa3b04037820 */ /* 0x001fc40000400000 */
[----:B------:R-:W-:Y:S02]  /*27dc0*/  FADD R4, R9, -R11 ;  /* 0x8000000b09047221 */ /* 0x000fe40000000000 */
[----:B------:R-:W0:Y:S02]  /*27dd0*/  S2R R11, SR_TID.X ;  /* 0x00000000000b7919 */ /* 0x000e240000002100 */
[----:B------:R0:W0:Y:S02]  /*27de0*/  MUFU.EX2 R28, R3 ;  /* 0x00000003001c7308 */ /* 0x0000240000000800 */
[----:B---3--:R-:W-:Y:S04]  /*27df0*/  STL [R1+0x4f4], R13 ;  /* 0x0004f40d01007387 */ /* 0x008fe80000100800 */
[----:B------:R-:W3:Y:S01]  /*27e00*/  LDL.LU R9, [R1+0x7c] ;  /* 0x00007c0001097983 */ /* 0x000ee20000300800 */
[----:B0-----:R-:W-:-:S04]  /*27e10*/  LOP3.LUT R11, R11, 0x1c, RZ, 0xc0, !PT ;  /* 0x0000001c0b0b7812 */ /* 0x001fc800078ec0ff */
[----:B------:R-:W-:Y:S01]  /*27e20*/  LEA.HI R26, R11, 0x50, RZ, 0x1e ;  /* 0x000000500b1a7811 */ /* 0x000fe200078ff0ff */
[----:B-1----:R-:W-:Y:S01]  /*27e30*/  STL [R1+0x4f0], R12 ;  /* 0x0004f00c01007387 */ /* 0x002fe20000100800 */
[----:B----4-:R-:W-:Y:S01]  /*27e40*/  FMNMX R29, R2, R5, !PT ;  /* 0x00000005021d7209 */ /* 0x010fe20007800000 */
[----:B------:R-:W-:-:S04]  /*27e50*/  FMUL R2, R4, 1.4426950216293334961 ;  /* 0x3fb8aa3b04027820 */ /* 0x000fc80000400000 */
[----:B------:R-:W-:-:S04]  /*27e60*/  FADD R3, R24, -R29 ;  /* 0x8000001d18037221 */ /* 0x000fc80000000000 */
[----:B------:R-:W-:Y:S01]  /*27e70*/  FMUL R3, R3, 1.4426950216293334961 ;  /* 0x3fb8aa3b03037820 */ /* 0x000fe20000400000 */
[----:B------:R0:W1:Y:S08]  /*27e80*/  MUFU.EX2 R11, R2 ;  /* 0x00000002000b7308 */ /* 0x0000700000000800 */
[----:B------:R-:W4:Y:S01]  /*27e90*/  MUFU.EX2 R3, R3 ;  /* 0x0000000300037308 */ /* 0x000f220000000800 */
[----:B------:R-:W-:Y:S01]  /*27ea0*/  STL [R1+0x708], R29 ;  /* 0x0007081d01007387 */ /* 0x000fe20000100800 */
[----:B--2---:R-:W-:-:S03]  /*27eb0*/  FADD R4, R23, -R29 ;  /* 0x8000001d17047221 */ /* 0x004fc60000000000 */
[----:B------:R-:W2:Y:S04]  /*27ec0*/  LDL R19, [R1+0x1b4] ;  /* 0x0001b40001137983 */ /* 0x000ea80000100800 */
[----:B------:R-:W3:Y:S04]  /*27ed0*/  LDL.LU R5, [R1+0x108] ;  /* 0x0001080001057983 */ /* 0x000ee80000300800 */
[----:B------:R-:W3:Y:S04]  /*27ee0*/  LDL.LU R24, [R1+0x11c] ;  /* 0x00011c0001187983 */ /* 0x000ee80000300800 */
[----:B------:R-:W-:Y:S04]  /*27ef0*/  STL [R1+0x50c], R28 ;  /* 0x00050c1c01007387 */ /* 0x000fe80000100800 */
[----:B0-----:R0:W2:Y:S04]  /*27f00*/  LDS R2, [R26.X16+0x10000] ;  /* 0x010000001a027984 */ /* 0x0010a8000000c800 */
[----:B-1----:R-:W-:Y:S04]  /*27f10*/  STL [R1+0x504], R11 ;  /* 0x0005040b01007387 */ /* 0x002fe80000100800 */
[----:B0-----:R-:W3:Y:S04]  /*27f20*/  LDL.LU R26, [R1+0x58] ;  /* 0x00005800011a7983 */ /* 0x001ee80000300800 */
[----:B----4-:R0:W-:Y:S02]  /*27f30*/  STL [R1+0x4e8], R3 ;  /* 0x0004e80301007387 */ /* 0x0101e40000100800 */
[----:B0-----:R-:W-:-:S02]  /*27f40*/  FMUL R3, R4, 1.4426950216293334961 ;  /* 0x3fb8aa3b04037820 */ /* 0x001fc40000400000 */
[----:B------:R-:W4:Y:S04]  /*27f50*/  LDL.LU R4, [R1+0xec] ;  /* 0x0000ec0001047983 */ /* 0x000f280000300800 */
[----:B------:R-:W0:Y:S02]  /*27f60*/  MUFU.EX2 R3, R3 ;  /* 0x0000000300037308 */ /* 0x000e240000000800 */
[----:B0-----:R0:W-:Y:S01]  /*27f70*/  STL [R1+0x4e0], R3 ;  /* 0x0004e00301007387 */ /* 0x0011e20000100800 */
[----:B--2---:R-:W-:Y:S01]  /*27f80*/  FMNMX R19, R0, R19, !PT ;  /* 0x0000001300137209 */ /* 0x004fe20007800000 */
[----:B----4-:R-:W-:-:S04]  /*27f90*/  FADD R4, R4, -R29 ;  /* 0x8000001d04047221 */ /* 0x010fc80000000000 */
[----:B0-----:R-:W-:Y:S02]  /*27fa0*/  FMUL R3, R4, 1.4426950216293334961 ;  /* 0x3fb8aa3b04037820 */ /* 0x001fe40000400000 */
[----:B------:R-:W-:Y:S02]  /*27fb0*/  FADD R4, R25, -R29 ;  /* 0x8000001d19047221 */ /* 0x000fe40000000000 */
[----:B------:R-:W0:Y:S01]  /*27fc0*/  MUFU.EX2 R25, R3 ;  /* 0x0000000300197308 */ /* 0x000e220000000800 */
[----:B------:R-:W2:Y:S04]  /*27fd0*/  LDL.LU R29, [R1+0x129c] ;  /* 0x00129c00011d7983 */ /* 0x000ea80000300800 */
[----:B0-----:R0:W-:Y:S04]  /*27fe0*/  STL [R1+0x4fc], R25 ;  /* 0x0004fc1901007387 */ /* 0x0011e80000100800 */
[----:B------:R-:W-:Y:S04]  /*27ff0*/  STL [R1+0x704], R19 ;  /* 0x0007041301007387 */ /* 0x000fe80000100800 */
[----:B0-----:R-:W4:Y:S04]  /*28000*/  LDL R25, [R1+0x1b8] ;  /* 0x0001b80001197983 */ /* 0x001f280000100800 */
[----:B------:R-:W0:Y:S01]  /*28010*/  S2R R23, SR_TID.X ;  /* 0x0000000000177919 */ /* 0x000e220000002100 */
[----:B------:R-:W-:-:S02]  /*28020*/  FMUL R3, R4, 1.4426950216293334961 ;  /* 0x3fb8aa3b04037820 */ /* 0x000fc40000400000 */
[----:B------:R-:W-:Y:S02]  /*28030*/  FADD R4, R22, -R19 ;  /* 0x8000001316047221 */ /* 0x000fe40000000000 */
[----:B------:R1:W0:Y:S02]  /*28040*/  MUFU.EX2 R22, R3 ;  /* 0x0000000300167308 */ /* 0x0002240000000800 */
[----:B-1----:R-:W-:-:S06]  /*28050*/  FMUL R3, R4, 1.4426950216293334961 ;  /* 0x3fb8aa3b04037820 */ /* 0x002fcc0000400000 */
[----:B------:R-:W1:Y:S01]  /*28060*/  MUFU.EX2 R3, R3 ;  /* 0x0000000300037308 */ /* 0x000e620000000800 */
[----:B0-----:R-:W-:-:S04]  /*28070*/  LOP3.LUT R23, R23, 0x1c, RZ, 0xc0, !PT ;  /* 0x0000001c17177812 */ /* 0x001fc800078ec0ff */
[----:B------:R-:W-:Y:S01]  /*28080*/  LEA.HI R23, R23, 0x58, RZ, 0x1e ;  /* 0x0000005817177811 */ /* 0x000fe200078ff0ff */
[----:B---3--:R-:W-:-:S04]  /*28090*/  FADD R4, R9, -R19 ;  /* 0x8000001309047221 */ /* 0x008fc80000000000 */
[----:B------:R0:W3:Y:S04]  /*280a0*/  LDS R0, [R23.X16+0x10000] ;  /* 0x0100000017007984 */ /* 0x0000e8000000c800 */
[----:B0-----:R-:W3:Y:S04]  /*280b0*/  LDL.LU R23, [R1+0x40] ;  /* 0x0000400001177983 */ /* 0x001ee80000300800 */
[----:B------:R-:W3:Y:S04]  /*280c0*/  LDL.LU R9, [R1+0x5c] ;  /* 0x00005c0001097983 */ /* 0x000ee80000300800 */
[----:B------:R-:W-:Y:S04]  /*280d0*/  STL [R1+0x4f8], R22 ;  /* 0x0004f81601007387 */ /* 0x000fe80000100800 */
[----:B-1----:R0:W-:Y:S04]  /*280e0*/  STL [R1+0x4d4], R3 ;  /* 0x0004d40301007387 */ /* 0x0021e80000100800 */
[----:B------:R1:W-:Y:S01]  /*280f0*/  STL [R1+0x126c], R22 ;  /* 0x00126c1601007387 */ /* 0x0003e20000100800 */
[----:B0-----:R-:W-:-:S02]  /*28100*/  FMUL R3, R4, 1.4426950216293334961 ;  /* 0x3fb8aa3b04037820 */ /* 0x001fc40000400000 */
[----:B------:R-:W-:Y:S02]  /*28110*/  FADD R4, R5, -R19 ;  /* 0x8000001305047221 */ /* 0x000fe40000000000 */
[----:B-1----:R0:W1:Y:S01]  /*28120*/  MUFU.EX2 R22, R3 ;  /* 0x0000000300167308 */ /* 0x0020620000000800 */
[----:B------:R-:W3:Y:S01]  /*28130*/  LDL.LU R5, [R1+0xa8] ;  /* 0x0000a80001057983 */ /* 0x000ee20000300800 */
[----:B0-----:R-:W-:-:S06]  /*28140*/  FMUL R3, R4, 1.4426950216293334961 ;  /* 0x3fb8aa3b04037820 */ /* 0x001fcc0000400000 */
[----:B------:R-:W0:Y:S01]  /*28150*/  MUFU.EX2 R3, R3 ;  /* 0x0000000300037308 */ /* 0x000e220000000800 */
[----:B------:R-:W-:Y:S01]  /*28160*/  FADD R4, R24, -R19 ;  /* 0x8000001318047221 */ /* 0x000fe20000000000 */
[----:B-1----:R-:W-:Y:S04]  /*28170*/  STL [R1+0x4d0], R22 ;  /* 0x0004d01601007387 */ /* 0x002fe80000100800 */
[----:B------:R-:W3:Y:S04]  /*28180*/  LDL.LU R19, [R1+0x1298] ;  /* 0x0012980001137983 */ /* 0x000ee80000300800 */
[----:B------:R-:W3:Y:S04]  /*28190*/  LDL R24, [R1+0x1bc] ;  /* 0x0001bc0001187983 */ /* 0x000ee80000100800 */
[----:B0-----:R0:W-:Y:S01]  /*281a0*/  STL [R1+0x4ec], R3 ;  /* 0x0004ec0301007387 */ /* 0x0011e20000100800 */
[----:B--2---:R-:W-:-:S04]  /*281b0*/  LOP3.LUT R29, R29, 0x1c, RZ, 0xc0, !PT ;  /* 0x0000001c1d1d7812 */ /* 0x004fc800078ec0ff */
[----:B------:R-:W-:Y:S02]  /*281c0*/  LEA.HI R29, R29, 0x60, RZ, 0x1e ;  /* 0x000000601d1d7811 */ /* 0x000fe400078ff0ff */
[----:B----4-:R-:W-:Y:S01]  /*281d0*/  FMNMX R25, R2, R25, !PT ;  /* 0x0000001902197209 */ /* 0x010fe20007800000 */
[----:B------:R-:W-:Y:S02]  /*281e0*/  FMUL R2, R4, 1.4426950216293334961 ;  /* 0x3fb8aa3b04027820 */ /* 0x000fe40000400000 */
[----:B------:R-:W2:Y:S02]  /*281f0*/  LDL.LU R4, [R1+0xa4] ;  /* 0x0000a40001047983 */ /* 0x000ea40000300800 */
[----:B0-----:R-:W-:Y:S02]  /*28200*/  FADD R3, R26, -R25 ;  /* 0x800000191a037221 */ /* 0x001fe40000000000 */
[----:B------:R0:W1:Y:S01]  /*28210*/  MUFU.EX2 R26, R2 ;  /* 0x00000002001a7308 */ /* 0x0000620000000800 */
[----:B------:R-:W-:Y:S04]  /*28220*/  STL [R1+0x700], R25 ;  /* 0x0007001901007387 */ /* 0x000fe80000100800 */
[----:B------:R-:W4:Y:S04]  /*28230*/  LDL.LU R22, [R1+0x3c] ;  /* 0x00003c0001167983 */ /* 0x000f280000300800 */
[----:B0-----:R0:W2:Y:S04]  /*28240*/  LDS R2, [R29.X16+0x10000] ;  /* 0x010000001d027984 */ /* 0x0010a8000000c800 */
[----:B0-----:R-:W3:Y:S04]  /*28250*/  LDL.LU R29, [R1+0x38] ;  /* 0x00003800011d7983 */ /* 0x001ee80000300800 */
[----:B-1----:R-:W-:Y:S04]  /*28260*/  STL [R1+0x4e4], R26 ;  /* 0x0004e41a01007387 */ /* 0x002fe80000100800 */
[----:B------:R0:W-:Y:S04]  /*28270*/  STL [R1+0x1270], R26 ;  /* 0x0012701a01007387 */ /* 0x0001e80000100800 */
[----:B0-----:R-:W3:Y:S01]  /*28280*/  LDL.LU R26, [R1+0x48] ;  /* 0x00004800011a7983 */ /* 0x001ee20000300800 */
[----:B------:R-:W-:-:S06]  /*28290*/  FMUL R3, R3, 1.4426950216293334961 ;  /* 0x3fb8aa3b03037820 */ /* 0x000fcc0000400000 */
[----:B------:R-:W0:Y:S02]  /*282a0*/  MUFU.EX2 R3, R3 ;  /* 0x0000000300037308 */ /* 0x000e240000000800 */
[----:B0-----:R0:W-:Y:S01]  /*282b0*/  STL [R1+0x4c8], R3 ;  /* 0x0004c80301007387 */ /* 0x0011e20000100800 */
[----:B--2---:R-:W-:-:S04]  /*282c0*/  FADD R4, R4, -R25 ;  /* 0x8000001904047221 */ /* 0x004fc80000000000 */
[----:B0-----:R-:W-:-:S06]  /*282d0*/  FMUL R3, R4, 1.4426950216293334961 ;  /* 0x3fb8aa3b04037820 */ /* 0x001fcc0000400000 */
[----:B------:R-:W0:Y:S01]  /*282e0*/  MUFU.EX2 R3, R3 ;  /* 0x0000000300037308 */ /* 0x000e220000000800 */
[----:B---3--:R-:W-:Y:S01]  /*282f0*/  FADD R4, R26, -R25 ;  /* 0x800000191a047221 */ /* 0x008fe20000000000 */
[----:B------:R-:W-:Y:S02]  /*28300*/  FMNMX R26, R0, R24, !PT ;  /* 0x00000018001a7209 */ /* 0x000fe40007800000 */
[----:B------:R-:W2:Y:S01]  /*28310*/  LDL.LU R24, [R1+0x34] ;  /* 0x0000340001187983 */ /* 0x000ea20000300800 */
[----:B------:R-:W-:-:S03]  /*28320*/  FMUL R0, R4, 1.4426950216293334961 ;  /* 0x3fb8aa3b04007820 */ /* 0x000fc60000400000 */
[----:B0-----:R0:W-:Y:S01]  /*28330*/  STL [R1+0x4c0], R3 ;  /* 0x0004c00301007387 */ /* 0x0011e20000100800 */
[----:B------:R1:W3:Y:S01]  /*28340*/  MUFU.EX2 R4, R0 ;  /* 0x0000000000047308 */ /* 0x0002e20000000800 */
[----:B0-----:R-:W-:Y:S02]  /*28350*/  FADD R3, R23, -R25 ;  /* 0x8000001917037221 */ /* 0x001fe40000000000 */
[--C-:B-1----:R-:W-:Y:S02]  /*28360*/  FADD R0, R9, -R26.reuse ;  /* 0x8000001a09007221 */ /* 0x102fe40000000000 */
[----:B------:R-:W-:Y:S02]  /*28370*/  FMUL R3, R3, 1.4426950216293334961 ;  /* 0x3fb8aa3b03037820 */ /* 0x000fe40000400000 */
[----:B------:R-:W-:Y:S02]  /*28380*/  FMUL R0, R0, 1.4426950216293334961 ;  /* 0x3fb8aa3b00007820 */ /* 0x000fe40000400000 */
[----:B------:R-:W0:Y:S08]  /*28390*/  MUFU.EX2 R25, R3 ;  /* 0x0000000300197308 */ /* 0x000e300000000800 */
[----:B------:R-:W1:Y:S01]  /*283a0*/  MUFU.EX2 R0, R0 ;  /* 0x0000000000007308 */ /* 0x000e620000000800 */
[----:B------:R-:W-:Y:S04]  /*283b0*/  STL [R1+0x6fc], R26 ;  /* 0x0006fc1a01007387 */ /* 0x000fe80000100800 */
[----:B---3--:R3:W-:Y:S04]  /*283c0*/  STL [R1+0x4dc], R4 ;  /* 0x0004dc0401007387 */ /* 0x0087e80000100800 */
[----:B------:R-:W2:Y:S04]  /*283d0*/  LDL R23, [R1+0x1c0] ;  /* 0x0001c00001177983 */ /* 0x000ea80000100800 */
[----:B------:R-:W2:Y:S01]  /*283e0*/  LDL.LU R9, [R1+0xb8] ;  /* 0x0000b80001097983 */ /* 0x000ea20000300800 */
[----:B---3--:R-:W-:-:S03]  /*283f0*/  FADD R4, R5, -R26 ;  /* 0x8000001a05047221 */ /* 0x008fc60000000000 */
[----:B------:R-:W3:Y:S04]  /*28400*/  LDL.LU R5, [R1+0x2c] ;  /* 0x00002c0001057983 */ /* 0x000ee80000300800 */
[----:B0-----:R-:W-:Y:S04]  /*28410*/  STL [R1+0x4d8], R25 ;  /* 0x0004d81901007387 */ /* 0x001fe80000100800 */
[----:B------:R0:W-:Y:S04]  /*28420*/  STL [R1+0x1268], R25 ;  /* 0x0012681901007387 */ /* 0x0001e80000100800 */
[----:B------:R-:W2:Y:S04]  /*28430*/  LDS R3, [R19.X4+0x10680] ;  /* 0x0106800013037984 */ /* 0x000ea80000004800 */
[----:B0-----:R-:W3:Y:S04]  /*28440*/  LDL R25, [R1+0x568] ;  /* 0x0005680001197983 */ /* 0x001ee80000100800 */
[----:B-1----:R0:W-:Y:S02]  /*28450*/  STL [R1+0x4b8], R0 ;  /* 0x0004b80001007387 */ /* 0x0021e40000100800 */
[----:B0-----:R-:W-:-:S06]  /*28460*/  FMUL R0, R4, 1.4426950216293334961 ;  /* 0x3fb8aa3b04007820 */ /* 0x001fcc0000400000 */
[----:B------:R-:W0:Y:S01]  /*28470*/  MUFU.EX2 R0, R0 ;  /* 0x0000000000007308 */ /* 0x000e220000000800 */
[--C-:B----4-:R-:W-:Y:S02]  /*28480*/  FADD R4, R22, -R26.reuse ;  /* 0x8000001a16047221 */ /* 0x110fe40000000000 */
[----:B------:R-:W4:Y:S04]  /*28490*/  LDL.LU R22, [R1+0x28] ;  /* 0x0000280001167983 */ /* 0x000f280000300800 */
[----:B0-----:R0:W-:Y:S02]  /*284a0*/  STL [R1+0x4b0], R0 ;  /* 0x0004b00001007387 */ /* 0x0011e40000100800 */
[----:B0-----:R-:W-:Y:S02]  /*284b0*/  FMUL R0, R4, 1.4426950216293334961 ;  /* 0x3fb8aa3b04007820 */ /* 0x001fe40000400000 */
[----:B------:R-:W-:-:S02]  /*284c0*/  FADD R4, R29, -R26 ;  /* 0x8000001a1d047221 */ /* 0x000fc40000000000 */
[----:B------:R0:W1:Y:S02]  /*284d0*/  MUFU.EX2 R26, R0 ;  /* 0x00000000001a7308 */ /* 0x0000640000000800 */
[----:B0-----:R-:W3:Y:S01]  /*284e0*/  LDL R0, [R1+0x558] ;  /* 0x0005580001007983 */ /* 0x001ee20000100800 */
[----:B--2---:R-:W-:-:S03]  /*284f0*/  FMNMX R29, R2, R23, !PT ;  /* 0x00000017021d7209 */ /* 0x004fc60007800000 */
[----:B------:R-:W2:Y:S01]  /*28500*/  LDL.LU R23, [R1+0x30] ;  /* 0x0000300001177983 */ /* 0x000ea20000300800 */
[----:B------:R-:W-:Y:S02]  /*28510*/  FMUL R2, R4, 1.4426950216293334961 ;  /* 0x3fb8aa3b04027820 */ /* 0x000fe40000400000 */
[----:B------:R-:W-:Y:S02]  /*28520*/  FADD R4, R24, -R29 ;  /* 0x8000001d18047221 */ /* 0x000fe40000000000 */
[----:B------:R-:W0:Y:S01]  /*28530*/  MUFU.EX2 R24, R2 ;  /* 0x0000000200187308 */ /* 0x000e220000000800 */
[----:B---3--:R-:W-:Y:S02]  /*28540*/  FADD R0, R27, R0 ;  /* 0x000000001b007221 */ /* 0x008fe40000000000 */
[----:B------:R-:W3:Y:S04]  /*28550*/  LDL R27, [R1+0x1c4] ;  /* 0x0001c400011b7983 */ /* 0x000ee80000100800 */
[----:B-1----:R-:W-:Y:S04]  /*28560*/  STL [R1+0x4cc], R26 ;  /* 0x0004cc1a01007387 */ /* 0x002fe80000100800 */
[----:B------:R1:W-:Y:S04]  /*28570*/  STL [R1+0x1274], R26 ;  /* 0x0012741a01007387 */ /* 0x0003e80000100800 */
[----:B-1----:R-:W2:Y:S04]  /*28580*/  LDL R26, [R1+0x56c] ;  /* 0x00056c00011a7983 */ /* 0x002ea80000100800 */
[----:B------:R-:W-:Y:S04]  /*28590*/  STL [R1+0x6f8], R29 ;  /* 0x0006f81d01007387 */ /* 0x000fe80000100800 */
[----:B0-----:R-:W-:Y:S04]  /*285a0*/  STL [R1+0x4c4], R24 ;  /* 0x0004c41801007387 */ /* 0x001fe80000100800 */
[----:B------:R0:W-:Y:S04]  /*285b0*/  STL [R1+0x1264], R24 ;  /* 0x0012641801007387 */ /* 0x0001e80000100800 */
[----:B0-----:R-:W4:Y:S01]  /*285c0*/  LDL.LU R24, [R1+0xd4] ;  /* 0x0000d40001187983 */ /* 0x001f220000300800 */
[----:B------:R-:W-:-:S02]  /*285d0*/  FMUL R2, R4, 1.4426950216293334961 ;  /* 0x3fb8aa3b04027820 */ /* 0x000fc40000400000 */
[----:B------:R-:W-:-:S04]  /*285e0*/  FADD R4, R9, -R29 ;  /* 0x8000001d09047221 */ /* 0x000fc80000000000 */
[----:B------:R-:W-:Y:S01]  /*285f0*/  FMUL R4, R4, 1.4426950216293334961 ;  /* 0x3fb8aa3b04047820 */ /* 0x000fe20000400000 */
[----:B------:R-:W0:Y:S08]  /*28600*/  MUFU.EX2 R2, R2 ;  /* 0x0000000200027308 */ /* 0x000e300000000800 */
[----:B------:R-:W1:Y:S01]  /*28610*/  MUFU.EX2 R4, R4 ;  /* 0x0000000400047308 */ /* 0x000e620000000800 */
[----:B------:R-:W-:Y:S01]  /*28620*/  FADD R5, R5, -R29 ;  /* 0x8000001d05057221 */ /* 0x000fe20000000000 */
[----:B---3--:R-:W-:-:S03]  /*28630*/  FMNMX R27, R3, R27, !PT ;  /* 0x0000001b031b7209 */ /* 0x008fc60007800000 */
[----:B------:R-:W-:Y:S02]  /*28640*/  FMUL R3, R5, 1.4426950216293334961 ;  /* 0x3fb8aa3b05037820 */ /* 0x000fe40000400000 */
[----:B--2---:R-:W-:-:S04]  /*28650*/  FADD R0, R26, R0 ;  /* 0x000000001a007221 */ /* 0x004fc80000000000 */
[----:B------:R-:W-:Y:S02]  /*28660*/  FADD R0, R25, R0 ;  /* 0x0000000019007221 */ /* 0x000fe40000000000 */
[----:B------:R-:W2:Y:S04]  /*28670*/  LDL R25, [R1+0x54c] ;  /* 0x00054c0001197983 */ /* 0x000ea80000100800 */
[----:B------:R-:W3:Y:S04]  /*28680*/  LDL.LU R9, [R1+0x20] ;  /* 0x0000200001097983 */ /* 0x000ee80000300800 */
[----:B0-----:R-:W-:Y:S04]  /*28690*/  STL [R1+0x4a4], R2 ;  /* 0x0004a40201007387 */ /* 0x001fe80000100800 */
[----:B-1----:R4:W-:Y:S04]  /*286a0*/  STL [R1+0x494], R4 ;  /* 0x0004940401007387 */ /* 0x0029e80000100800 */
[----:B------:R-:W0:Y:S04]  /*286b0*/  SHFL.BFLY PT, R2, R0, 0x2, 0x1f ;  /* 0x0c401f0000027f89 */ /* 0x000e2800000e0000 */
[----:B------:R-:W2:Y:S01]  /*286c0*/  LDL R5, [R1+0x544] ;  /* 0x0005440001057983 */ /* 0x000ea20000100800 */
[----:B----4-:R-:W-:-:S02]  /*286d0*/  FADD R4, R22, -R29 ;  /* 0x8000001d16047221 */ /* 0x010fc40000000000 */
[----:B------:R1:W4:Y:S01]  /*286e0*/  MUFU.EX2 R22, R3 ;  /* 0x0000000300167308 */ /* 0x0003220000000800 */
[----:B------:R-:W2:Y:S01]  /*286f0*/  LDL R26, [R1+0x52c] ;  /* 0x00052c00011a7983 */ /* 0x000ea20000100800 */
[----:B-1----:R-:W-:Y:S02]  /*28700*/  FMUL R3, R4, 1.4426950216293334961 ;  /* 0x3fb8aa3b04037820 */ /* 0x002fe40000400000 */
[----:B------:R-:W-:-:S04]  /*28710*/  FADD R4, R23, -R27 ;  /* 0x8000001b17047221 */ /* 0x000fc80000000000 */
[----:B------:R1:W4:Y:S01]  /*28720*/  MUFU.EX2 R23, R3 ;  /* 0x0000000300177308 */ /* 0x0003220000000800 */
[----:B------:R1:W-:Y:S01]  /*28730*/  STL [R1+0x125c], R29 ;  /* 0x00125c1d01007387 */ /* 0x0003e20000100800 */
[----:B------:R-:W-:Y:S02]  /*28740*/  FMUL R4, R4, 1.4426950216293334961 ;  /* 0x3fb8aa3b04047820 */ /* 0x000fe40000400000 */
[----:B0-----:R-:W-:Y:S02]  /*28750*/  FADD R0, R0, R2 ;  /* 0x0000000200007221 */ /* 0x001fe40000000000 */
[----:B-1----:R-:W-:Y:S01]  /*28760*/  FADD R3, R24, -R27 ;  /* 0x8000001b18037221 */ /* 0x002fe20000000000 */
[----:B------:R-:W2:Y:S01]  /*28770*/  LDL R29, [R1+0x520] ;  /* 0x00052000011d7983 */ /* 0x000ea20000100800 */
[----:B------:R0:W1:Y:S03]  /*28780*/  MUFU.EX2 R24, R4 ;  /* 0x0000000400187308 */ /* 0x0000660000000800 */
[----:B------:R-:W-:Y:S04]  /*28790*/  STL [R1+0x6f4], R27 ;  /* 0x0006f41b01007387 */ /* 0x000fe80000100800 */
[----:B----4-:R-:W-:Y:S04]  /*287a0*/  STL [R1+0x4bc], R22 ;  /* 0x0004bc1601007387 */ /* 0x010fe80000100800 */
[----:B------:R4:W-:Y:S04]  /*287b0*/  STL [R1+0x1278], R22 ;  /* 0x0012781601007387 */ /* 0x0009e80000100800 */
[----:B0-----:R-:W2:Y:S04]  /*287c0*/  LDL R4, [R1+0x53c] ;  /* 0x00053c0001047983 */ /* 0x001ea80000100800 */
[----:B----4-:R-:W4:Y:S04]  /*287d0*/  LDL R22, [R1+0x1c] ;  /* 0x00001c0001167983 */ /* 0x010f280000100800 */
[----:B------:R-:W-:Y:S04]  /*287e0*/  STL [R1+0x4b4], R23 ;  /* 0x0004b41701007387 */ /* 0x000fe80000100800 */
[----:B------:R0:W-:Y:S04]  /*287f0*/  STL [R1+0x127c], R23 ;  /* 0x00127c1701007387 */ /* 0x0001e80000100800 */
[----:B------:R-:W2:Y:S04]  /*28800*/  LDL R2, [R1+0x548] ;  /* 0x0005480001027983 */ /* 0x000ea80000100800 */
[----:B0-----:R-:W3:Y:S01]  /*28810*/  LDL R23, [R1+0x538] ;  /* 0x0005380001177983 */ /* 0x001ee20000100800 */
[----:B------:R-:W-:-:S03]  /*28820*/  FMUL R3, R3, 1.4426950216293334961 ;  /* 0x3fb8aa3b03037820 */ /* 0x000fc60000400000 */
[----:B-1----:R-:W-:Y:S01]  /*28830*/  STL [R1+0x47c], R24 ;  /* 0x00047c1801007387 */ /* 0x002fe20000100800 */
[----:B------:R-:W-:-:S04]  /*28840*/  FADD R6, R6, R21 ;  /* 0x0000001506067221 */ /* 0x000fc80000000000 */
[----:B------:R-:W-:Y:S02]  /*28850*/  FADD R6, R17, R6 ;  /* 0x0000000611067221 */ /* 0x000fe40000000000 */
[----:B--2---:R-:W-:Y:S02]  /*28860*/  FADD R2, R25, R2 ;  /* 0x0000000219027221 */ /* 0x004fe40000000000 */
[----:B------:R0:W1:Y:S01]  /*28870*/  MUFU.EX2 R25, R3 ;  /* 0x0000000300197308 */ /* 0x0000620000000800 */
[----:B----4-:R-:W-:-:S04]  /*28880*/  FADD R7, R7, R22 ;  /* 0x0000001607077221 */ /* 0x010fc80000000000 */
[----:B------:R-:W-:Y:S02]  /*28890*/  FADD R7, R5, R7 ;  /* 0x0000000705077221 */ /* 0x000fe40000000000 */
[----:B0-----:R-:W-:-:S04]  /*288a0*/  FADD R3, R20, R29 ;  /* 0x0000001d14037221 */ /* 0x001fc80000000000 */
[----:B------:R-:W-:Y:S01]  /*288b0*/  FADD R5, R15, R3 ;  /* 0x000000030f057221 */ /* 0x000fe20000000000 */
[----:B-1----:R-:W-:Y:S01]  /*288c0*/  STL [R1+0x478], R25 ;  /* 0x0004781901007387 */ /* 0x002fe20000100800 */
[----:B------:R-:W-:-:S03]  /*288d0*/  FADD R3, R16, R18 ;  /* 0x0000001210037221 */ /* 0x000fc60000000000 */
[----:B------:R-:W2:Y:S04]  /*288e0*/  LDL.LU R20, [R1+0x18] ;  /* 0x0000180001147983 */ /* 0x000ea80000300800 */
[----:B------:R-:W4:Y:S04]  /*288f0*/  LDL.LU R15, [R1+0x1294] ;  /* 0x00129400010f7983 */ /* 0x000f280000300800 */
[----:B------:R-:W4:Y:S04]  /*28900*/  LDL.LU R18, [R1+0x1290] ;  /* 0x0012900001127983 */ /* 0x000f280000300800 */
[----:B------:R-:W4:Y:S01]  /*28910*/  LDL.LU R16, [R1+0x128c] ;  /* 0x00128c0001107983 */ /* 0x000f220000300800 */
[----:B---3--:R-:W-:-:S03]  /*28920*/  FADD R4, R4, R23 ;  /* 0x0000001704047221 */ /* 0x008fc60000000000 */
[----:B------:R-:W3:Y:S01]  /*28930*/  LDL.LU R21, [R1+0x8] ;  /* 0x0000080001157983 */ /* 0x000ee20000300800 */
[----:B------:R-:W-:Y:S02]  /*28940*/  FADD R8, R8, R4 ;  /* 0x0000000408087221 */ /* 0x000fe40000000000 */
[----:B------:R-:W-:Y:S02]  /*28950*/  FADD R4, R13, R12 ;  /* 0x0000000c0d047221 */ /* 0x000fe40000000000 */
[----:B------:R-:W3:Y:S04]  /*28960*/  LDL.LU R12, [R1+0x1288] ;  /* 0x00128800010c7983 */ /* 0x000ee80000300800 */
[----:B------:R-:W3:Y:S04]  /*28970*/  LDL.LU R13, [R1+0x1284] ;  /* 0x00128400010d7983 */ /* 0x000ee80000300800 */
[----:B------:R-:W3:Y:S04]  /*28980*/  LDL.LU R17, [R1+0x1280] ;  /* 0x0012800001117983 */ /* 0x000ee80000300800 */
[----:B------:R-:W3:Y:S01]  /*28990*/  LDL R22, [R1+0x1c8] ;  /* 0x0001c80001167983 */ /* 0x000ee20000100800 */
[----:B------:R-:W-:-:S03]  /*289a0*/  FADD R3, R26, R3 ;  /* 0x000000031a037221 */ /* 0x000fc60000000000 */
[----:B------:R-:W3:Y:S01]  /*289b0*/  LDL.LU R26, [R1+0xe0] ;  /* 0x0000e000011a7983 */ /* 0x000ee20000300800 */
[----:B------:R-:W-:-:S03]  /*289c0*/  FADD R10, R10, R2 ;  /* 0x000000020a0a7221 */ /* 0x000fc60000000000 */
[----:B------:R-:W3:Y:S01]  /*289d0*/  LDS R2, [R19.X4+0x10700] ;  /* 0x0107000013027984 */ /* 0x000ee20000004800 */
[----:B------:R-:W-:Y:S02]  /*289e0*/  FADD R9, R9, -R27 ;  /* 0x8000001b09097221 */ /* 0x000fe40000000000 */
[----:B------:R-:W-:Y:S01]  /*289f0*/  FADD R14, R14, R5 ;  /* 0x000000050e0e7221 */ /* 0x000fe20000000000 */
[----:B------:R-:W3:Y:S04]  /*28a00*/  LDL.LU R23, [R1+0x14] ;  /* 0x0000140001177983 */ /* 0x000ee80000300800 */
[----:B------:R0:W-:Y:S02]  /*28a10*/  LDS R5, [R19.X4+0x10780] ;  /* 0x0107800013057984 */ /* 0x0001e40000004800 */
[----:B0-----:R-:W-:-:S02]  /*28a20*/  FMUL R19, R9, 1.4426950216293334961 ;  /* 0x3fb8aa3b09137820 */ /* 0x001fc40000400000 */
[----:B------:R-:W-:Y:S02]  /*28a30*/  FADD R4, R28, R4 ;  /* 0x000000041c047221 */ /* 0x000fe40000000000 */
[----:B------:R-:W3:Y:S01]  /*28a40*/  LDL.LU R28, [R1+0x10] ;  /* 0x00001000011c7983 */ /* 0x000ee20000300800 */
[----:B--2---:R-:W-:Y:S02]  /*28a50*/  FADD R20, R20, -R27 ;  /* 0x8000001b14147221 */ /* 0x004fe40000000000 */
[----:B------:R-:W0:Y:S01]  /*28a60*/  MUFU.EX2 R27, R19 ;  /* 0x00000013001b7308 */ /* 0x000e220000000800 */
[----:B----4-:R-:W-:Y:S02]  /*28a70*/  FADD R18, R18, R10 ;  /* 0x0000000a12127221 */ /* 0x010fe40000000000 */
[----:B------:R-:W-:-:S03]  /*28a80*/  FADD R16, R16, R8 ;  /* 0x0000000810107221 */ /* 0x000fc60000000000 */
[----:B------:R-:W1:Y:S01]  /*28a90*/  SHFL.BFLY PT, R8, R18, 0x2, 0x1f ;  /* 0x0c401f0012087f89 */ /* 0x000e6200000e0000 */
[----:B------:R-:W-:-:S03]  /*28aa0*/  FADD R15, R15, R7 ;  /* 0x000000070f0f7221 */ /* 0x000fc60000000000 */
[----:B0-----:R-:W-:Y:S04]  /*28ab0*/  STL [R1+0x498], R27 ;  /* 0x0004981b01007387 */ /* 0x001fe80000100800 */
[----:B------:R-:W0:Y:S01]  /*28ac0*/  SHFL.BFLY PT, R7, R14, 0x2, 0x1f ;  /* 0x0c401f000e077f89 */ /* 0x000e2200000e0000 */
[----:B---3--:R-:W-:Y:S01]  /*28ad0*/  FMNMX R22, R2, R22, !PT ;  /* 0x0000001602167209 */ /* 0x008fe20007800000 */
[----:B------:R-:W-:-:S04]  /*28ae0*/  FMUL R2, R20, 1.4426950216293334961 ;  /* 0x3fb8aa3b14027820 */ /* 0x000fc80000400000 */
[----:B------:R-:W-:Y:S04]  /*28af0*/  STL [R1+0x6f0], R22 ;  /* 0x0006f01601007387 */ /* 0x000fe80000100800 */
[----:B------:R-:W2:Y:S01]  /*28b00*/  LDL R19, [R1+0x1cc] ;  /* 0x0001cc0001137983 */ /* 0x000ea20000100800 */
[----:B-1----:R-:W-:Y:S02]  /*28b10*/  FADD R8, R18, R8 ;  /* 0x0000000812087221 */ /* 0x002fe40000000000 */
[----:B------:R-:W-:Y:S02]  /*28b20*/  FADD R18, R21, -R22 ;  /* 0x8000001615127221 */ /* 0x000fe40000000000 */
[----:B------:R-:W1:Y:S01]  /*28b30*/  MUFU.EX2 R21, R2 ;  /* 0x0000000200157308 */ /* 0x000e620000000800 */
[----:B0-----:R-:W-:-:S02]  /*28b40*/  FADD R7, R14, R7 ;  /* 0x000000070e077221 */ /* 0x001fc40000000000 */
[----:B------:R-:W-:Y:S01]  /*28b50*/  FADD R14, R26, -R22 ;  /* 0x800000161a0e7221 */ /* 0x000fe20000000000 */
[----:B-1----:R-:W-:Y:S04]  /*28b60*/  STL [R1+0x470], R21 ;  /* 0x0004701501007387 */ /* 0x002fe80000100800 */
[----:B------:R-:W-:Y:S04]  /*28b70*/  STL [R1+0x1260], R21 ;  /* 0x0012601501007387 */ /* 0x000fe80000100800 */
[----:B------:R-:W3:Y:S01]  /*28b80*/  LDL.LU R26, [R1+0xe8] ;  /* 0x0000e800011a7983 */ /* 0x000ee20000300800 */
[----:B------:R-:W-:-:S02]  /*28b90*/  FADD R11, R11, R4 ;  /* 0x000000040b0b7221 */ /* 0x000fc40000000000 */
[----:B------:R-:W-:-:S03]  /*28ba0*/  FADD R13, R13, R3 ;  /* 0x000000030d0d7221 */ /* 0x000fc60000000000 */
[----:B------:R-:W0:Y:S04]  /*28bb0*/  SHFL.BFLY PT, R9, R11, 0x2, 0x1f ;  /* 0x0c401f000b097f89 */ /* 0x000e2800000e0000 */
[----:B------:R-:W1:Y:S01]  /*28bc0*/  SHFL.BFLY PT, R3, R16, 0x2, 0x1f ;  /* 0x0c401f0010037f89 */ /* 0x000e6200000e0000 */
[----:B------:R-:W-:-:S04]  /*28bd0*/  FMUL R2, R18, 1.4426950216293334961 ;  /* 0x3fb8aa3b12027820 */ /* 0x000fc80000400000 */
[----:B------:R4:W1:Y:S02]  /*28be0*/  MUFU.EX2 R29, R2 ;  /* 0x00000002001d7308 */ /* 0x0008640000000800 */
[----:B----4-:R-:W-:Y:S02]  /*28bf0*/  FMUL R2, R14, 1.4426950216293334961 ;  /* 0x3fb8aa3b0e027820 */ /* 0x010fe40000400000 */
[----:B0-----:R-:W-:Y:S02]  /*28c00*/  FADD R9, R11, R9 ;  /* 0x000000090b097221 */ /* 0x001fe40000000000 */
[----:B------:R-:W-:Y:S02]  /*28c10*/  FADD R11, R23, -R22 ;  /* 0x80000016170b7221 */ /* 0x000fe40000000000 */
[----:B-1----:R-:W-:Y:S02]  /*28c20*/  FADD R3, R16, R3 ;  /* 0x0000000310037221 */ /* 0x002fe40000000000 */
[----:B------:R-:W0:Y:S01]  /*28c30*/  SHFL.BFLY PT, R16, R0, 0x1, 0x1f ;  /* 0x0c201f0000107f89 */ /* 0x000e2200000e0000 */
[----:B------:R-:W-:Y:S01]  /*28c40*/  FMUL R11, R11, 1.4426950216293334961 ;  /* 0x3fb8aa3b0b0b7820 */ /* 0x000fe20000400000 */
[----:B------:R-:W1:Y:S02]  /*28c50*/  MUFU.EX2 R21, R2 ;  /* 0x0000000200157308 */ /* 0x000e640000000800 */
[----:B------:R-:W-:Y:S06]  /*28c60*/  STL [R1+0x430], R29 ;  /* 0x0004301d01007387 */ /* 0x000fec0000100800 */
[----:B------:R-:W4:Y:S01]  /*28c70*/  MUFU.EX2 R20, R11 ;  /* 0x0000000b00147308 */ /* 0x000f220000000800 */
[----:B0-----:R-:W-:-:S02]  /*28c80*/  FADD R0, R0, R16 ;  /* 0x0000001000007221 */ /* 0x001fc40000000000 */
[----:B------:R-:W-:Y:S01]  /*28c90*/  FADD R12, R12, R6 ;  /* 0x000000060c0c7221 */ /* 0x000fe20000000000 */
[----:B------:R-:W-:Y:S01]  /*28ca0*/  BSSY B0, `(.L_x_18) ;  /* 0x0000087000007945 */ /* 0x000fe20003800000 */
[----:B------:R-:W-:Y:S01]  /*28cb0*/  BAR.SYNC.DEFER_BLOCKING 0x0 ;  /* 0x0000000000007b1d */ /* 0x000fe20000010000 */
[----:B--2---:R-:W-:Y:S01]  /*28cc0*/  FMNMX R23, R5, R19, !PT ;  /* 0x0000001305177209 */ /* 0x004fe20007800000 */
[----:B------:R-:W-:-:S04]  /*28cd0*/  FADD R5, R28, -R22 ;  /* 0x800000161c057221 */ /* 0x000fc80000000000 */
[----:B------:R-:W2:Y:S01]  /*28ce0*/  LDL.LU R28, [R1+0xc] ;  /* 0x00000c00011c7983 */ /* 0x000ea20000300800 */
[----:B------:R-:W-:-:S03]  /*28cf0*/  FMUL R5, R5, 1.4426950216293334961 ;  /* 0x3fb8aa3b05057820 */ /* 0x000fc60000400000 */
[----:B------:R-:W2:Y:S01]  /*28d00*/  LDL R22, [R1+0x4e0] ;  /* 0x0004e00001167983 */ /* 0x000ea20000100800 */
[----:B------:R-:W0:Y:S03]  /*28d10*/  MUFU.EX2 R19, R5 ;  /* 0x0000000500137308 */ /* 0x000e260000000800 */
[----:B------:R-:W-:Y:S01]  /*28d20*/  STL [R1+0x6ec], R23 ;  /* 0x0006ec1701007387 */ /* 0x000fe20000100800 */
[----:B------:R-:W-:-:S03]  /*28d30*/  FADD R18, R17, -R23 ;  /* 0x8000001711127221 */ /* 0x000fc60000000000 */
[----:B-1----:R-:W-:Y:S04]  /*28d40*/  STL [R1+0x428], R21 ;  /* 0x0004281501007387 */ /* 0x002fe80000100800 */
[----:B----4-:R-:W-:Y:S04]  /*28d50*/  STL [R1+0x43c], R20 ;  /* 0x00043c1401007387 */ /* 0x010fe80000100800 */
[----:B0-----:R-:W-:Y:S01]  /*28d60*/  STL [R1+0x438], R19 ;  /* 0x0004381301007387 */ /* 0x001fe20000100800 */
[----:B---3--:R-:W-:-:S03]  /*28d70*/  FADD R17, R26, -R23 ;  /* 0x800000171a117221 */ /* 0x008fc60000000000 */
[----:B------:R-:W3:Y:S04]  /*28d80*/  LDL R26, [R1+0x4c0] ;  /* 0x0004c000011a7983 */ /* 0x000ee80000100800 */
[----:B------:R-:W4:Y:S04]  /*28d90*/  LDL.LU R16, [R1+0x120] ;  /* 0x0001200001107983 */ /* 0x000f280000300800 */
[----:B------:R-:W0:Y:S04]  /*28da0*/  SHFL.BFLY PT, R10, R15, 0x2, 0x1f ;  /* 0x0c401f000f0a7f89 */ /* 0x000e2800000e0000 */
[----:B------:R-:W1:Y:S04]  /*28db0*/  SHFL.BFLY PT, R4, R13, 0x2, 0x1f ;  /* 0x0c401f000d047f89 */ /* 0x000e6800000e0000 */
[----:B------:R-:W1:Y:S04]  /*28dc0*/  SHFL.BFLY PT, R6, R12, 0x2, 0x1f ;  /* 0x0c401f000c067f89 */ /* 0x000e6800000e0000 */
[----:B------:R-:W1:Y:S01]  /*28dd0*/  SHFL.BFLY PT, R2, R8, 0x1, 0x1f ;  /* 0x0c201f0008027f89 */ /* 0x000e6200000e0000 */
[----:B------:R-:W-:-:S02]  /*28de0*/  FMUL R18, R18, 1.4426950216293334961 ;  /* 0x3fb8aa3b12127820 */ /* 0x000fc40000400000 */
[----:B0-----:R-:W-:Y:S02]  /*28df0*/  FADD R10, R15, R10 ;  /* 0x0000000a0f0a7221 */ /* 0x001fe40000000000 */
[----:B------:R-:W0:Y:S02]  /*28e00*/  SHFL.BFLY PT, R15, R3, 0x1, 0x1f ;  /* 0x0c201f00030f7f89 */ /* 0x000e2400000e0000 */
[----:B------:R-:W0:Y:S01]  /*28e10*/  MUFU.EX2 R18, R18 ;  /* 0x0000001200127308 */ /* 0x000e220000000800 */
[----:B-1----:R-:W-:Y:S02]  /*28e20*/  FADD R4, R13, R4 ;  /* 0x000000040d047221 */ /* 0x002fe40000000000 */
[----:B------:R-:W-:-:S03]  /*28e30*/  FADD R6, R12, R6 ;  /* 0x000000060c067221 */ /* 0x000fc60000000000 */
[----:B------:R-:W1:Y:S04]  /*28e40*/  SHFL.BFLY PT, R12, R4, 0x1, 0x1f ;  /* 0x0c201f00040c7f89 */ /* 0x000e6800000e0000 */
[----:B------:R-:W1:Y:S01]  /*28e50*/  SHFL.BFLY PT, R11, R7, 0x1, 0x1f ;  /* 0x0c201f00070b7f89 */ /* 0x000e6200000e0000 */
[----:B------:R-:W-:-:S03]  /*28e60*/  FADD R2, R8, R2 ;  /* 0x0000000208027221 */ /* 0x000fc60000000000 */
[----:B------:R-:W1:Y:S01]  /*28e70*/  SHFL.BFLY PT, R14, R10, 0x1, 0x1f ;  /* 0x0c201f000a0e7f89 */ /* 0x000e6200000e0000 */
[----:B------:R-:W-:-:S03]  /*28e80*/  FMUL R8, R17, 1.4426950216293334961 ;  /* 0x3fb8aa3b11087820 */ /* 0x000fc60000400000 */
[----:B------:R-:W1:Y:S01]  /*28e90*/  SHFL.BFLY PT, R5, R9, 0x1, 0x1f ;  /* 0x0c201f0009057f89 */ /* 0x000e6200000e0000 */
[----:B0-----:R-:W-:-:S03]  /*28ea0*/  FADD R3, R3, R15 ;  /* 0x0000000f03037221 */ /* 0x001fc60000000000 */
[----:B------:R-:W3:Y:S04]  /*28eb0*/  LDL R17, [R1+0x4d4] ;  /* 0x0004d40001117983 */ /* 0x000ee80000100800 */
[----:B------:R-:W-:Y:S04]  /*28ec0*/  STL [R1+0x404], R18 ;  /* 0x0004041201007387 */ /* 0x000fe80000100800 */
[----:B------:R-:W3:Y:S04]  /*28ed0*/  LDL R15, [R1+0x4fc] ;  /* 0x0004fc00010f7983 */ /* 0x000ee80000100800 */
[----:B------:R2:W-:Y:S01]  /*28ee0*/  STL [R1+0x14], R3 ;  /* 0x0000140301007387 */ /* 0x0005e20000100800 */
[----:B-1----:R-:W-:-:S02]  /*28ef0*/  FADD R12, R4, R12 ;  /* 0x0000000c040c7221 */ /* 0x002fc40000000000 */
[----:B------:R-:W-:Y:S02]  /*28f00*/  FADD R11, R7, R11 ;  /* 0x0000000b070b7221 */ /* 0x000fe40000000000 */
[----:B------:R-:W-:Y:S01]  /*28f10*/  FADD R10, R10, R14 ;  /* 0x0000000e0a0a7221 */ /* 0x000fe20000000000 */
[----:B------:R-:W3:Y:S01]  /*28f20*/  LDL R7, [R1+0x4a4] ;  /* 0x0004a40001077983 */ /* 0x000ee20000100800 */
[----:B------:R-:W-:Y:S02]  /*28f30*/  FADD R14, R9, R5 ;  /* 0x00000005090e7221 */ /* 0x000fe40000000000 */
[--C-:B--2---:R-:W-:Y:S02]  /*28f40*/  FADD R3, R28, -R23.reuse ;  /* 0x800000171c037221 */ /* 0x104fe40000000000 */
[----:B------:R0:W1:Y:S02]  /*28f50*/  MUFU.EX2 R28, R8 ;  /* 0x00000008001c7308 */ /* 0x0000640000000800 */
[----:B0-----:R-:W2:Y:S04]  /*28f60*/  LDL R8, [R1+0x4dc] ;  /* 0x0004dc0001087983 */ /* 0x001ea80000100800 */
[----:B-1----:R-:W-:Y:S01]  /*28f70*/  STL [R1+0x394], R28 ;  /* 0x0003941c01007387 */ /* 0x002fe20000100800 */
[----:B----4-:R-:W-:-:S03]  /*28f80*/  FADD R4, R16, -R23 ;  /* 0x8000001710047221 */ /* 0x010fc60000000000 */
[----:B------:R-:W4:Y:S01]  /*28f90*/  LDL.LU R23, [R1+0x127c] ;  /* 0x00127c0001177983 */ /* 0x000f220000300800 */
[----:B------:R-:W-:-:S03]  /*28fa0*/  FMUL R5, R4, 1.4426950216293334961 ;  /* 0x3fb8aa3b04057820 */ /* 0x000fc60000400000 */
[----:B------:R-:W2:Y:S04]  /*28fb0*/  LDL R4, [R1+0x4e8] ;  /* 0x0004e80001047983 */ /* 0x000ea80000100800 */
[----:B------:R-:W0:Y:S01]  /*28fc0*/  SHFL.BFLY PT, R13, R6, 0x1, 0x1f ;  /* 0x0c201f00060d7f89 */ /* 0x000e2200000e0000 */
[----:B------:R-:W-:-:S03]  /*28fd0*/  FMUL R3, R3, 1.4426950216293334961 ;  /* 0x3fb8aa3b03037820 */ /* 0x000fc60000400000 */
[----:B------:R-:W4:Y:S01]  /*28fe0*/  LDL R9, [R1+0x4ec] ;  /* 0x0004ec0001097983 */ /* 0x000f220000100800 */
[----:B------:R1:W0:Y:S03]  /*28ff0*/  MUFU.EX2 R16, R3 ;  /* 0x0000000300107308 */ /* 0x0002260000000800 */
[----:B-1----:R-:W4:Y:S01]  /*29000*/  LDL R3, [R1+0x4d0] ;  /* 0x0004d00001037983 */ /* 0x002f220000100800 */
[----:B0-----:R-:W-:-:S03]  /*29010*/  FADD R13, R6, R13 ;  /* 0x0000000d060d7221 */ /* 0x001fc60000000000 */
[----:B------:R-:W4:Y:S04]  /*29020*/  LDL R6, [R1+0x4b8] ;  /* 0x0004b80001067983 */ /* 0x000f280000100800 */
[----:B------:R0:W-:Y:S01]  /*29030*/  STL [R1+0x40c], R16 ;  /* 0x00040c1001007387 */ /* 0x0001e20000100800 */
[----:B--2---:R-:W-:-:S03]  /*29040*/  FADD R4, R4, R22 ;  /* 0x0000001604047221 */ /* 0x004fc60000000000 */
[----:B------:R-:W2:Y:S01]  /*29050*/  LDL.LU R22, [R1+0x1278] ;  /* 0x0012780001167983 */ /* 0x000ea20000300800 */
[----:B---3--:R-:W-:-:S03]  /*29060*/  FADD R15, R15, R4 ;  /* 0x000000040f0f7221 */ /* 0x008fc60000000000 */
[----:B------:R-:W3:Y:S01]  /*29070*/  LDL R4, [R1+0x4c8] ;  /* 0x0004c80001047983 */ /* 0x000ee20000100800 */
[----:B----4-:R-:W-:Y:S02]  /*29080*/  FADD R3, R17, R3 ;  /* 0x0000000311037221 */ /* 0x010fe40000000000 */
[----:B------:R1:W4:Y:S02]  /*29090*/  MUFU.EX2 R17, R5 ;  /* 0x0000000500117308 */ /* 0x0003240000000800 */
[----:B------:R-:W-:Y:S02]  /*290a0*/  FADD R9, R9, R3 ;  /* 0x0000000309097221 */ /* 0x000fe40000000000 */
[----:B------:R-:W2:Y:S04]  /*290b0*/  LDL R3, [R1+0x4b0] ;  /* 0x0004b00001037983 */ /* 0x000ea80000100800 */
[----:B-1----:R-:W2:Y:S01]  /*290c0*/  LDL R5, [R1+0x494] ;  /* 0x0004940001057983 */ /* 0x002ea20000100800 */
[----:B---3--:R-:W-:-:S03]  /*290d0*/  FADD R4, R4, R26 ;  /* 0x0000001a04047221 */ /* 0x008fc60000000000 */
[----:B------:R-:W3:Y:S01]  /*290e0*/  LDL.LU R26, [R1+0x1274] ;  /* 0x00127400011a7983 */ /* 0x000ee20000300800 */
[----:B------:R-:W-:-:S03]  /*290f0*/  FADD R8, R8, R4 ;  /* 0x0000000408087221 */ /* 0x000fc60000000000 */
[----:B----4-:R-:W-:Y:S01]  /*29100*/  STL [R1+0x400], R17 ;  /* 0x0004001101007387 */ /* 0x010fe20000100800 */
[----:B--2---:R-:W-:Y:S02]  /*29110*/  FADD R6, R6, R3 ;  /* 0x0000000306067221 */ /* 0x004fe40000000000 */
[----:B------:R-:W-:Y:S02]  /*29120*/  FADD R3, R7, R5 ;  /* 0x0000000507037221 */ /* 0x000fe40000000000 */
[----:B------:R-:W-:Y:S02]  /*29130*/  FADD R7, R24, R25 ;  /* 0x0000001918077221 */ /* 0x000fe40000000000 */
[----:B------:R-:W-:Y:S02]  /*29140*/  FADD R4, R22, R3 ;  /* 0x0000000316047221 */ /* 0x000fe40000000000 */
[----:B------:R-:W-:Y:S02]  /*29150*/  FADD R5, R29, R21 ;  /* 0x000000151d057221 */ /* 0x000fe40000000000 */
[----:B---3--:R-:W-:-:S02]  /*29160*/  FADD R6, R26, R6 ;  /* 0x000000061a067221 */ /* 0x008fc40000000000 */
[----:B------:R-:W2:Y:S04]  /*29170*/  LDL.LU R26, [R1+0x1270] ;  /* 0x00127000011a7983 */ /* 0x000ea80000300800 */
[----:B------:R-:W3:Y:S04]  /*29180*/  LDL.LU R22, [R1+0x126c] ;  /* 0x00126c0001167983 */ /* 0x000ee80000300800 */
[----:B------:R-:W4:Y:S04]  /*29190*/  LDL.LU R25, [R1+0x1268] ;  /* 0x0012680001197983 */ /* 0x000f280000300800 */
[----:B------:R-:W0:Y:S04]  /*291a0*/  LDL.LU R24, [R1+0x1264] ;  /* 0x0012640001187983 */ /* 0x000e280000300800 */
[----:B------:R-:W4:Y:S01]  /*291b0*/  LDL.LU R21, [R1+0x1260] ;  /* 0x0012600001157983 */ /* 0x000f220000300800 */
[----:B------:R-:W-:-:S02]  /*291c0*/  FADD R3, R18, R28 ;  /* 0x0000001c12037221 */ /* 0x000fc40000000000 */
[----:B------:R-:W-:Y:S01]  /*291d0*/  FADD R5, R20, R5 ;  /* 0x0000000514057221 */ /* 0x000fe20000000000 */
[----:B------:R1:W5:Y:S01]  /*291e0*/  LDL.LU R29, [R1+0x125c] ;  /* 0x00125c00011d7983 */ /* 0x0003620000300800 */
[----:B------:R-:W-:Y:S02]  /*291f0*/  FADD R3, R16, R3 ;  /* 0x0000000310037221 */ /* 0x000fe40000000000 */
[----:B------:R-:W-:Y:S02]  /*29200*/  FADD R5, R19, R5 ;  /* 0x0000000513057221 */ /* 0x000fe40000000000 */
[----:B------:R-:W-:Y:S02]  /*29210*/  FADD R3, R17, R3 ;  /* 0x0000000311037221 */ /* 0x000fe40000000000 */
[----:B------:R-:W-:Y:S02]  /*29220*/  FADD R7, R27, R7 ;  /* 0x000000071b077221 */ /* 0x000fe40000000000 */
[----:B--2---:R-:W-:-:S02]  /*29230*/  FADD R20, R26, R9 ;  /* 0x000000091a147221 */ /* 0x004fc40000000000 */
[----:B---3--:R-:W-:Y:S02]  /*29240*/  FADD R22, R22, R15 ;  /* 0x0000000f16167221 */ /* 0x008fe40000000000 */
[----:B----4-:R-:W-:Y:S02]  /*29250*/  FADD R18, R25, R8 ;  /* 0x0000000819127221 */ /* 0x010fe40000000000 */
[----:B------:R-:W-:Y:S02]  /*29260*/  FADD R9, R23, R4 ;  /* 0x0000000417097221 */ /* 0x000fe40000000000 */
[----:B------:R-:W2:Y:S04]  /*29270*/  SHFL.BFLY PT, R23, R22, 0x2, 0x1f ;  /* 0x0c401f0016177f89 */ /* 0x000ea800000e0000 */
[----:B------:R-:W3:Y:S04]  /*29280*/  SHFL.BFLY PT, R19, R18, 0x2, 0x1f ;  /* 0x0c401f0012137f89 */ /* 0x000ee800000e0000 */
[----:B------:R-:W4:Y:S01]  /*29290*/  SHFL.BFLY PT, R4, R3, 0x2, 0x1f ;  /* 0x0c401f0003047f89 */ /* 0x000f2200000e0000 */
[----:B0-----:R-:W-:-:S02]  /*292a0*/  FADD R16, R24, R6 ;  /* 0x0000000618107221 */ /* 0x001fc40000000000 */
[----:B------:R-:W-:Y:S01]  /*292b0*/  FADD R7, R21, R7 ;  /* 0x0000000715077221 */ /* 0x000fe20000000000 */
[----:B------:R-:W0:Y:S04]  /*292c0*/  SHFL.BFLY PT, R15, R9, 0x2, 0x1f ;  /* 0x0c401f00090f7f89 */ /* 0x000e2800000e0000 */
[----:B------:R-:W1:Y:S04]  /*292d0*/  SHFL.BFLY PT, R17, R16, 0x2, 0x1f ;  /* 0x0c401f0010117f89 */ /* 0x000e6800000e0000 */
[----:B------:R-:W1:Y:S01]  /*292e0*/  SHFL.BFLY PT, R8, R7, 0x2, 0x1f ;  /* 0x0c401f0007087f89 */ /* 0x000e6200000e0000 */
[----:B--2---:R-:W-:-:S03]  /*292f0*/  FADD R28, R22, R23 ;  /* 0x00000017161c7221 */ /* 0x004fc60000000000 */
[----:B------:R-:W2:Y:S01]  /*29300*/  SHFL.BFLY PT, R6, R5, 0x2, 0x1f ;  /* 0x0c401f0005067f89 */ /* 0x000ea200000e0000 */
[----:B---3--:R-:W-:Y:S02]  /*29310*/  FADD R26, R18, R19 ;  /* 0x00000013121a7221 */ /* 0x008fe40000000000 */
[----:B----4-:R-:W-:Y:S02]  /*29320*/  FADD R18, R3, R4 ;  /* 0x0000000403127221 */ /* 0x010fe40000000000 */
[----:B------:R-:W3:Y:S04]  /*29330*/  SHFL.BFLY PT, R4, R28, 0x1, 0x1f ;  /* 0x0c201f001c047f89 */ /* 0x000ee800000e0000 */
[----:B------:R-:W4:Y:S01]  /*29340*/  SHFL.BFLY PT, R3, R26, 0x1, 0x1f ;  /* 0x0c201f001a037f89 */ /* 0x000f2200000e0000 */
[----:B0-----:R-:W-:-:S02]  /*29350*/  FADD R24, R9, R15 ;  /* 0x0000000f09187221 */ /* 0x001fc40000000000 */
[----:B-1----:R-:W-:Y:S02]  /*29360*/  FADD R25, R16, R17 ;  /* 0x0000001110197221 */ /* 0x002fe40000000000 */
[----:B------:R-:W-:Y:S02]  /*29370*/  FADD R23, R7, R8 ;  /* 0x0000000807177221 */ /* 0x000fe40000000000 */
[----:B--2---:R-:W-:Y:S02]  /*29380*/  FADD R19, R5, R6 ;  /* 0x0000000605137221 */ /* 0x004fe40000000000 */
[----:B------:R-:W0:Y:S04]  /*29390*/  SHFL.BFLY PT, R5, R25, 0x1, 0x1f ;  /* 0x0c201f0019057f89 */ /* 0x000e2800000e0000 */
[----:B---3--:R-:W-:Y:S04]  /*293a0*/  STL [R1], R4 ;  /* 0x0000000401007387 */ /* 0x008fe80000100800 */
[----:B------:R-:W1:Y:S04]  /*293b0*/  SHFL.BFLY PT, R4, R24, 0x1, 0x1f ;  /* 0x0c201f0018047f89 */ /* 0x000e6800000e0000 */
[----:B----4-:R-:W-:Y:S04]  /*293c0*/  STL [R1+0x4], R3 ;  /* 0x0000040301007387 */ /* 0x010fe80000100800 */
[----:B------:R-:W2:Y:S04]  /*293d0*/  SHFL.BFLY PT, R3, R23, 0x1, 0x1f ;  /* 0x0c201f0017037f89 */ /* 0x000ea800000e0000 */
[----:B------:R-:W3:Y:S04]  /*293e0*/  SHFL.BFLY PT, R21, R20, 0x2, 0x1f ;  /* 0x0c401f0014157f89 */ /* 0x000ee800000e0000 */
[----:B0-----:R0:W-:Y:S04]  /*293f0*/  STL [R1+0x8], R5 ;  /* 0x0000080501007387 */ /* 0x0011e80000100800 */
[----:B-1----:R0:W-:Y:S04]  /*29400*/  STL [R1+0xc], R4 ;  /* 0x00000c0401007387 */ /* 0x0021e80000100800 */
[----:B--2---:R0:W-:Y:S01]  /*29410*/  STL [R1+0x10], R3 ;  /* 0x0000100301007387 */ /* 0x0041e20000100800 */
[----:B---3--:R-:W-:-:S03]  /*29420*/  FADD R27, R20, R21 ;  /* 0x00000015141b7221 */ /* 0x008fc60000000000 */
[----:B------:R0:W1:Y:S04]  /*29430*/  SHFL.BFLY PT, R16, R19, 0x1, 0x1f ;  /* 0x0c201f0013107f89 */ /* 0x00006800000e0000 */
[----:B------:R0:W2:Y:S04]  /*29440*/  SHFL.BFLY PT, R15, R27, 0x1, 0x1f ;  /* 0x0c201f001b0f7f89 */ /* 0x0000a800000e0000 */
[----:B------:R0:W3:Y:S01]  /*29450*/  SHFL.BFLY PT, R17, R18, 0x1, 0x1f ;  /* 0x0c201f0012117f89 */ /* 0x0000e200000e0000 */
[----:B------:R-:W-:Y:S05]  /*29460*/  @P6 BRA `(.L_x_19) ;  /* 0x000000a000006947 */ /* 0x000fea0003800000 */
[----:B------:R-:W4:Y:S02]  /*29470*/  S2R R21, SR_TID.X ;  /* 0x0000000000157919 */ /* 0x000f240000002100 */
[----:B----4-:R-:W-:-:S02]  /*29480*/  LOP3.LUT R22, R21, 0x1c, RZ, 0xc0, !PT ;  /* 0x0000001c15167812 */ /* 0x010fc400078ec0ff */
[----:B------:R-:W-:Y:S02]  /*29490*/  LOP3.LUT R21, R21, 0x7f, RZ, 0xc0, !PT ;  /* 0x0000007f15157812 */ /* 0x000fe400078ec0ff */
[----:B------:R-:W-:Y:S02]  /*294a0*/  SHF.L.U32 R22, R22, 0x2, RZ ;  /* 0x0000000216167819 */ /* 0x000fe400000006ff */
[----:B------:R-:W-:-:S04]  /*294b0*/  SHF.R.U32.HI R21, RZ, 0x3, R21 ;  /* 0x00000003ff157819 */ /* 0x000fc80000011615 */
[----:B------:R-:W-:-:S05]  /*294c0*/  LOP3.LUT R21, R21, 0xc, RZ, 0xc0, !PT ;  /* 0x0000000c15157812 */ /* 0x000fca00078ec0ff */
[----:B------:R-:W-:Y:S02]  /*294d0*/  IMAD.IADD R21, R22, 0x1, R21 ;  /* 0x0000000116157824 */ /* 0x000fe400078e0215 */
[----:B------:R-:W4:Y:S04]  /*294e0*/  LDL R22, [R1+0x9a0] ;  /* 0x0009a00001167983 */ /* 0x000f280000100800 */
[----:B------:R0:W-:Y:S04]  /*294f0*/  STS [R21+0x10000], R0 ;  /* 0x0100000015007388 */ /* 0x0001e80000000800 */
[----:B----4-:R0:W-:Y:S02]  /*29500*/  STS [R22+0x10000], R2 ;  /* 0x0100000216007388 */ /* 0x0101e40000000800 */
.L_x_19:
[----:B------:R-:W-:Y:S05]  /*29510*/  BSYNC B0 ;  /* 0x0000000000007941 */ /* 0x000fea0003800000 */
.L_x_18:
[----:B------:R-:W4:Y:S04]  /*29520*/  LDL.LU R7, [R1+0x190] ;  /* 0x0001900001077983 */ /* 0x000f280000300800 */
[----:B0-----:R-:W4:Y:S04]  /*29530*/  LDL R0, [R1+0x770] ;  /* 0x0007700001007983 */ /* 0x001f280000100800 */
[----:B---3--:R-:W3:Y:S04]  /*29540*/  LDL.LU R8, [R1+0x194] ;  /* 0x0001940001087983 */ /* 0x008ee80000300800 */
[----:B------:R-:W3:Y:S04]  /*29550*/  LDL R2, [R1+0x76c] ;  /* 0x00076c0001027983 */ /* 0x000ee80000100800 */
[----:B--2---:R-:W2:Y:S04]  /*29560*/  LDL.LU R21, [R1+0x198] ;  /* 0x0001980001157983 */ /* 0x004ea80000300800 */
[----:B------:R-:W2:Y:S04]  /*29570*/  LDL R9, [R1+0x768] ;  /* 0x0007680001097983 */ /* 0x000ea80000100800 */
[----:B------:R-:W2:Y:S04]  /*29580*/  LDL.LU R5, [R1+0x19c] ;  /* 0x00019c0001057983 */ /* 0x000ea80000300800 */
[----:B------:R-:W2:Y:S04]  /*29590*/  LDL R3, [R1+0x764] ;  /* 0x0007640001037983 */ /* 0x000ea80000100800 */
[----:B------:R-:W2:Y:S04]  /*295a0*/  LDL R6, [R1+0x71c] ;  /* 0x00071c0001067983 */ /* 0x000ea80000100800 */
[----:B------:R-:W2:Y:S04]  /*295b0*/  LDL R4, [R1+0x718] ;  /* 0x0007180001047983 */ /* 0x000ea80000100800 */
[----:B------:R-:W-:Y:S04]  /*295c0*/  STL [R1+0x1280], R23 ;  /* 0x0012801701007387 */ /* 0x000fe80000100800 */
[----:B-1----:R-:W-:Y:S04]  /*295d0*/  STL [R1+0x127c], R16 ;  /* 0x00127c1001007387 */ /* 0x002fe80000100800 */
[----:B------:R-:W-:Y:S04]  /*295e0*/  STL [R1+0x1278], R19 ;  /* 0x0012781301007387 */ /* 0x000fe80000100800 */
[----:B------:R0:W-:Y:S04]  /*295f0*/  STL [R1+0x1274], R17 ;  /* 0x0012741101007387 */ /* 0x0001e80000100800 */
[----:B0-----:R-:W2:Y:S04]  /*29600*/  LDL R17, [R1+0x760] ;  /* 0x0007600001117983 */ /* 0x001ea80000100800 */
[----:B------:R0:W-:Y:S04]  /*29610*/  STL [R1+0x1270], R18 ;  /* 0x0012701201007387 */ /* 0x0001e80000100800 */
[----:B0-----:R-:W2:Y:S04]  /*29620*/  LDL.LU R18, [R1+0x1a4] ;  /* 0x0001a40001127983 */ /* 0x001ea80000300800 */
[----:B------:R0:W-:Y:S04]  /*29630*/  STL [R1+0x126c], R14 ;  /* 0x00126c0e01007387 */ /* 0x0001e80000100800 */
[----:B0-----:R-:W2:Y:S04]  /*29640*/  LDL.LU R14, [R1+0x1a8] ;  /* 0x0001a800010e7983 */ /* 0x001ea80000300800 */
[----:B------:R-:W-:Y:S04]  /*29650*/  STL [R1+0x1268], R13 ;  /* 0x0012680d01007387 */ /* 0x000fe80000100800 */
[----:B------:R0:W-:Y:S04]  /*29660*/  STL [R1+0x1264], R12 ;  /* 0x0012640c01007387 */ /* 0x0001e80000100800 */
[----:B0-----:R-:W2:Y:S04]  /*29670*/  LDL.LU R12, [R1+0x1a0] ;  /* 0x0001a000010c7983 */ /* 0x001ea80000300800 */
[----:B------:R0:W-:Y:S04]  /*29680*/  STL [R1+0x1260], R11 ;  /* 0x0012600b01007387 */ /* 0x0001e80000100800 */
[----:B------:R1:W-:Y:S04]  /*29690*/  STL [R1+0x125c], R10 ;  /* 0x00125c0a01007387 */ /* 0x0003e80000100800 */
[----:B0-----:R-:W2:Y:S04]  /*296a0*/  LDL.LU R11, [R1+0x1ac] ;  /* 0x0001ac00010b7983 */ /* 0x001ea80000300800 */
[----:B------:R-:W2:Y:S01]  /*296b0*/  LDL R20, [R1+0x708] ;  /* 0x0007080001147983 */ /* 0x000ea20000100800 */
[----:B----4-:R-:W-:-:S03]  /*296c0*/  FADD R0, -R0, R7 ;  /* 0x0000000700007221 */ /* 0x010fc60000000100 */
[----:B------:R-:W4:Y:S01]  /*296d0*/  LDL R7, [R1+0x714] ;  /* 0x0007140001077983 */ /* 0x000f220000100800 */
[----:B------:R-:W-:-:S03]  /*296e0*/  FMUL R0, R0, 1.4426950216293334961 ;  /* 0x3fb8aa3b00007820 */ /* 0x000fc60000400000 */
[----:B------:R-:W4:Y:S01]  /*296f0*/  LDL.LU R23, [R1+0x1b4] ;  /* 0x0001b40001177983 */ /* 0x000f220000300800 */
[----:B---3--:R-:W-:Y:S02]  /*29700*/  FADD R2, -R2, R8 ;  /* 0x0000000802027221 */ /* 0x008fe40000000100 */
[----:B------:R2:W-:Y:S01]  /*29710*/  MUFU.EX2 R8, R0 ;  /* 0x0000000000087308 */ /* 0x0005e20000000800 */
[----:B------:R-:W3:Y:S01]  /*29720*/  LDL.LU R16, [R1+0x1b8] ;  /* 0x0001b80001107983 */ /* 0x000ee20000300800 */
[----:B--2---:R-:W-:Y:S02]  /*29730*/  FADD R0, -R9, R21 ;  /* 0x0000001509007221 */ /* 0x004fe40000000100 */
[----:B------:R-:W-:Y:S01]  /*29740*/  FMUL R2, R2, 1.4426950216293334961 ;  /* 0x3fb8aa3b02027820 */ /* 0x000fe20000400000 */
[----:B------:R-:W3:Y:S01]  /*29750*/  LDL R21, [R1+0x700] ;  /* 0x0007000001157983 */ /* 0x000ee20000100800 */
[----:B------:R-:W-:Y:S02]  /*29760*/  FMUL R0, R0, 1.4426950216293334961 ;  /* 0x3fb8aa3b00007820 */ /* 0x000fe40000400000 */
[----:B------:R-:W-:Y:S01]  /*29770*/  FADD R3, -R3, R5 ;  /* 0x0000000503037221 */ /* 0x000fe20000000100 */
[----:B------:R0:W-:Y:S01]  /*29780*/  MUFU.EX2 R9, R2 ;  /* 0x0000000200097308 */ /* 0x0001e20000000800 */
[----:B------:R-:W2:Y:S04]  /*29790*/  LDL.LU R19, [R1+0x1bc] ;  /* 0x0001bc0001137983 */ /* 0x000ea80000300800 */
[----:B------:R-:W2:Y:S03]  /*297a0*/  LDL R22, [R1+0x6fc] ;  /* 0x0006fc0001167983 */ /* 0x000ea60000100800 */
[----:B------:R0:W-:Y:S01]  /*297b0*/  MUFU.EX2 R5, R0 ;  /* 0x0000000000057308 */ /* 0x0001e20000000800 */
[----:B------:R-:W2:Y:S01]  /*297c0*/  LDL.LU R13, [R1+0x1c0] ;  /* 0x0001c000010d7983 */ /* 0x000ea20000300800 */
[----:B0-----:R-:W-:-:S04]  /*297d0*/  FADD R2, -R6, R18 ;  /* 0x0000001206027221 */ /* 0x001fc80000000100 */
[----:B------:R-:W-:Y:S02]  /*297e0*/  FMUL R2, R2, 1.4426950216293334961 ;  /* 0x3fb8aa3b02027820 */ /* 0x000fe40000400000 */
[----:B------:R-:W-:Y:S02]  /*297f0*/  FADD R0, -R17, R12 ;  /* 0x0000000c11007221 */ /* 0x000fe40000000100 */
[----:B------:R-:W2:Y:S02]  /*29800*/  LDL.LU R17, [R1+0x1c4] ;  /* 0x0001c40001117983 */ /* 0x000ea40000300800 */
[----:B------:R-:W-:Y:S02]  /*29810*/  FMUL R0, R0, 1.4426950216293334961 ;  /* 0x3fb8aa3b00007820 */ /* 0x000fe40000400000 */
[----:B------:R-:W2:Y:S02]  /*29820*/  LDL.LU R18, [R1+0x1c8] ;  /* 0x0001c80001127983 */ /* 0x000ea40000300800 */
[----:B------:R0:W-:Y:S02]  /*29830*/  MUFU.EX2 R6, R0 ;  /* 0x0000000000067308 */ /* 0x0001e40000000800 */
[----:B0-----:R-:W-:-:S06]  /*29840*/  FADD R0, -R4, R14 ;  /* 0x0000000e04007221 */ /* 0x001fcc0000000100 */
[----:B------:R0:W-:Y:S01]  /*29850*/  MUFU.EX2 R4, R2 ;  /* 0x0000000200047308 */ /* 0x0001e20000000800 */
[----:B------:R-:W2:Y:S04]  /*29860*/  LDL.LU R14, [R1+0x1cc] ;  /* 0x0001cc00010e7983 */ /* 0x000ea80000300800 */
[----:B------:R-:W2:Y:S01]  /*29870*/  LDL.LU R12, [R1] ;  /* 0x00000000010c7983 */ /* 0x000ea20000300800 */
[----:B0-----:R-:W-:Y:S02]  /*29880*/  FMUL R2, R0, 1.4426950216293334961 ;  /* 0x3fb8aa3b00027820 */ /* 0x001fe40000400000 */
[----:B----4-:R-:W-:Y:S02]  /*29890*/  FADD R0, -R7, R11 ;  /* 0x0000000b07007221 */ /* 0x010fe40000000100 */
[----:B------:R-:W4:Y:S01]  /*298a0*/  LDL.LU R11, [R1+0x4] ;  /* 0x00000400010b7983 */ /* 0x000f220000300800 */
[----:B------:R0:W-:Y:S03]  /*298b0*/  MUFU.EX2 R7, R2 ;  /* 0x0000000200077308 */ /* 0x0001e60000000800 */
[----:B-1----:R-:W2:Y:S01]  /*298c0*/  LDL.LU R10, [R1+0x8] ;  /* 0x00000800010a7983 */ /* 0x002ea20000300800 */
[----:B0-----:R-:W-:-:S03]  /*298d0*/  FMUL R2, R0, 1.4426950216293334961 ;  /* 0x3fb8aa3b00027820 */ /* 0x001fc60000400000 */
[----:B------:R-:W2:Y:S02]  /*298e0*/  LDL.LU R0, [R1+0x1b0] ;  /* 0x0001b00001007983 */ /* 0x000ea40000300800 */
[----:B--2---:R-:W-:Y:S02]  /*298f0*/  FADD R0, -R20, R0 ;  /* 0x0000000014007221 */ /* 0x004fe40000000100 */
[----:B------:R0:W-:Y:S02]  /*29900*/  MUFU.EX2 R20, R2 ;  /* 0x0000000200147308 */ /* 0x0001e40000000800 */
[----:B0-----:R-:W-:Y:S02]  /*29910*/  FMUL R2, R0, 1.4426950216293334961 ;  /* 0x3fb8aa3b00027820 */ /* 0x001fe40000400000 */
[----:B------:R-:W2:Y:S01]  /*29920*/  LDL R0, [R1+0x704] ;  /* 0x0007040001007983 */ /* 0x000ea20000100800 */
[----:B-----5:R-:W-:Y:S02]  /*29930*/  FADD R29, -R29, R13 ;  /* 0x0000000d1d1d7221 */ /* 0x020fe40000000100 */
[----:B---3--:R-:W-:-:S02]  /*29940*/  FADD R21, -R21, R16 ;  /* 0x0000001015157221 */ /* 0x008fc40000000100 */
[----:B------:R-:W-:Y:S02]  /*29950*/  FADD R22, -R22, R19 ;  /* 0x0000001316167221 */ /* 0x000fe40000000100 */
[----:B------:R-:W-:Y:S02]  /*29960*/  FMUL R13, R29, 1.4426950216293334961 ;  /* 0x3fb8aa3b1d0d7820 */ /* 0x000fe40000400000 */
[----:B--2---:R-:W-:Y:S02]  /*29970*/  FADD R0, -R0, R23 ;  /* 0x0000001700007221 */ /* 0x004fe40000000100 */
[----:B------:R-:W2:Y:S04]  /*29980*/  LDL.LU R23, [R1+0x1280] ;  /* 0x0012800001177983 */ /* 0x000ea80000300800 */
[----:B------:R-:W3:Y:S04]  /*29990*/  LDL.LU R16, [R1+0x127c] ;  /* 0x00127c0001107983 */ /* 0x000ee80000300800 */
[----:B------:R-:W3:Y:S04]  /*299a0*/  LDL.LU R19, [R1+0x1278] ;  /* 0x0012780001137983 */ /* 0x000ee80000300800 */
[----:B------:R-:W2:Y:S01]  /*299b0*/  LDL R29, [R1+0x6f4] ;  /* 0x0006f400011d7983 */ /* 0x000ea20000100800 */
[----:B------:R-:W0:Y:S01]  /*299c0*/  MUFU.EX2 R13, R13 ;  /* 0x0000000d000d7308 */ /* 0x000e220000000800 */
[----:B--2---:R-:W-:-:S02]  /*299d0*/  FADD R29, -R29, R17 ;  /* 0x000000111d1d7221 */ /* 0x004fc40000000100 */
[----:B------:R-:W2:Y:S04]  /*299e0*/  LDL.LU R17, [R1+0x1274] ;  /* 0x0012740001117983 */ /* 0x000ea80000300800 */
[----:B0-----:R0:W-:Y:S02]  /*299f0*/  STL [R1+0x358], R13 ;  /* 0x0003580d01007387 */ /* 0x0011e40000100800 */
[----:B0-----:R-:W-:Y:S02]  /*29a00*/  FMUL R13, R29, 1.4426950216293334961 ;  /* 0x3fb8aa3b1d0d7820 */ /* 0x001fe40000400000 */
[----:B------:R-:W2:Y:S04]  /*29a10*/  LDL R29, [R1+0x6f0] ;  /* 0x0006f000011d7983 */ /* 0x000ea80000100800 */
[----:B------:R-:W0:Y:S01]  /*29a20*/  MUFU.EX2 R13, R13 ;  /* 0x0000000d000d7308 */ /* 0x000e220000000800 */
[----:B--2---:R-:W-:-:S02]  /*29a30*/  FADD R29, -R29, R18 ;  /* 0x000000121d1d7221 */ /* 0x004fc40000000100 */
[----:B------:R-:W2:Y:S04]  /*29a40*/  LDL.LU R18, [R1+0x1270] ;  /* 0x0012700001127983 */ /* 0x000ea80000300800 */
[----:B0-----:R0:W-:Y:S02]  /*29a50*/  STL [R1+0x6cc], R13 ;  /* 0x0006cc0d01007387 */ /* 0x0011e40000100800 */
[----:B0-----:R-:W-:Y:S02]  /*29a60*/  FMUL R13, R29, 1.4426950216293334961 ;  /* 0x3fb8aa3b1d0d7820 */ /* 0x001fe40000400000 */
[----:B------:R-:W2:Y:S04]  /*29a70*/  LDL R29, [R1+0x6ec] ;  /* 0x0006ec00011d7983 */ /* 0x000ea80000100800 */
[----:B------:R-:W0:Y:S01]  /*29a80*/  MUFU.EX2 R13, R13 ;  /* 0x0000000d000d7308 */ /* 0x000e220000000800 */
[----:B------:R-:W-:-:S02]  /*29a90*/  FADD R28, R28, R12 ;  /* 0x0000000c1c1c7221 */ /* 0x000fc40000000000 */
[----:B------:R-:W-:Y:S02]  /*29aa0*/  FADD R15, R27, R15 ;  /* 0x0000000f1b0f7221 */ /* 0x000fe40000000000 */
[----:B----4-:R-:W-:Y:S02]  /*29ab0*/  FADD R26, R26, R11 ;  /* 0x0000000b1a1a7221 */ /* 0x010fe40000000000 */
[----:B------:R-:W-:Y:S02]  /*29ac0*/  FADD R25, R25, R10 ;  /* 0x0000000a19197221 */ /* 0x000fe40000000000 */
[----:B--2---:R-:W-:Y:S02]  /*29ad0*/  FADD R29, -R29, R14 ;  /* 0x0000000e1d1d7221 */ /* 0x004fe40000000100 */
[----:B------:R1:W5:Y:S02]  /*29ae0*/  LDL.LU R14, [R1+0x126c] ;  /* 0x00126c00010e7983 */ /* 0x0003640000300800 */
[----:B------:R-:W-:-:S06]  /*29af0*/  FMUL R29, R29, 1.4426950216293334961 ;  /* 0x3fb8aa3b1d1d7820 */ /* 0x000fcc0000400000 */
[----:B------:R-:W2:Y:S01]  /*29b00*/  MUFU.EX2 R29, R29 ;  /* 0x0000001d001d7308 */ /* 0x000ea20000000800 */
[----:B0-----:R0:W-:Y:S04]  /*29b10*/  STL [R1+0x6c8], R13 ;  /* 0x0006c80d01007387 */ /* 0x0011e80000100800 */
[----:B0-----:R1:W5:Y:S04]  /*29b20*/  LDL.LU R13, [R1+0x1268] ;  /* 0x00126800010d7983 */ /* 0x0013680000300800 */
[----:B------:R1:W5:Y:S04]  /*29b30*/  LDL.LU R12, [R1+0x1264] ;  /* 0x00126400010c7983 */ /* 0x0003680000300800 */
[----:B--2---:R0:W-:Y:S04]  /*29b40*/  STL [R1+0x6c4], R29 ;  /* 0x0006c41d01007387 */ /* 0x0041e80000100800 */
[----:B0-----:R-:W2:Y:S04]  /*29b50*/  LDL.LU R29, [R1+0x10] ;  /* 0x00001000011d7983 */ /* 0x001ea80000300800 */
[----:B------:R-:W4:Y:S04]  /*29b60*/  LDL.LU R27, [R1+0xc] ;  /* 0x00000c00011b7983 */ /* 0x000f280000300800 */
[----:B------:R1:W5:Y:S04]  /*29b70*/  LDL.LU R11, [R1+0x1260] ;  /* 0x00126000010b7983 */ /* 0x0003680000300800 */
[----:B------:R1:W5:Y:S01]  /*29b80*/  LDL.LU R10, [R1+0x125c] ;  /* 0x00125c00010a7983 */ /* 0x0003620000300800 */
[----:B------:R-:W-:-:S02]  /*29b90*/  FMUL R3, R3, 1.4426950216293334961 ;  /* 0x3fb8aa3b03037820 */ /* 0x000fc40000400000 */
[----:B------:R-:W-:Y:S02]  /*29ba0*/  FMUL R0, R0, 1.4426950216293334961 ;  /* 0x3fb8aa3b00007820 */ /* 0x000fe40000400000 */
[----:B------:R-:W-:Y:S02]  /*29bb0*/  FMUL R21, R21, 1.4426950216293334961 ;  /* 0x3fb8aa3b15157820 */ /* 0x000fe40000400000 */
[----:B------:R-:W-:Y:S01]  /*29bc0*/  FMUL R22, R22, 1.4426950216293334961 ;  /* 0x3fb8aa3b16167820 */ /* 0x000fe20000400000 */
[----:B------:R-:W0:Y:S08]  /*29bd0*/  MUFU.EX2 R3, R3 ;  /* 0x0000000300037308 */ /* 0x000e300000000800 */
[----:B------:R-:W0:Y:S08]  /*29be0*/  MUFU.EX2 R2, R2 ;  /* 0x0000000200027308 */ /* 0x000e300000000800 */
[----:B------:R-:W0:Y:S08]  /*29bf0*/  MUFU.EX2 R0, R0 ;  /* 0x0000000000007308 */ /* 0x000e300000000800 */
[----:B------:R-:W0:Y:S08]  /*29c00*/  MUFU.EX2 R21, R21 ;  /* 0x0000001500157308 */ /* 0x000e300000000800 */
[----:B------:R-:W0:Y:S01]  /*29c10*/  MUFU.EX2 R22, R22 ;  /* 0x0000001600167308 */ /* 0x000e220000000800 */
[----:B------:R-:W-:Y:S01]  /*29c20*/  BSSY B0, `(.L_x_20) ;  /* 0x0000083000007945 */ /* 0x000fe20003800000 */
[----:B------:R-:W-:Y:S01]  /*29c30*/  BSSY B1, `(.L_x_21) ;  /* 0x0000079000017945 */ /* 0x000fe20003800000 */
[----:B---3--:R-:W-:-:S02]  /*29c40*/  FADD R16, R19, R16 ;  /* 0x0000001013107221 */ /* 0x008fc40000000000 */
[----:B------:R-:W-:Y:S02]  /*29c50*/  FADD R17, R18, R17 ;  /* 0x0000001112117221 */ /* 0x000fe40000000000 */
[----:B--2---:R-:W-:Y:S02]  /*29c60*/  FADD R23, R23, R29 ;  /* 0x0000001d17177221 */ /* 0x004fe40000000000 */
[----:B----4-:R-:W-:Y:S01]  /*29c70*/  FADD R24, R24, R27 ;  /* 0x0000001b18187221 */ /* 0x010fe20000000000 */
[----:B------:R-:W-:Y:S05]  /*29c80*/  @P6 BRA `(.L_x_22) ;  /* 0x0000006000006947 */ /* 0x000fea0003800000 */
[----:B01----:R-:W2:Y:S04]  /*29c90*/  LDL R27, [R1+0x99c] ;  /* 0x00099c00011b7983 */ /* 0x003ea80000100800 */
[----:B------:R-:W2:Y:S04]  /*29ca0*/  LDL.LU R29, [R1+0x14] ;  /* 0x00001400011d7983 */ /* 0x000ea80000300800 */
[----:B--2---:R0:W-:Y:S01]  /*29cb0*/  STS [R27+0x10000], R29 ;  /* 0x0100001d1b007388 */ /* 0x0041e20000000800 */
[----:B------:R-:W-:Y:S05]  /*29cc0*/  @P6 BRA `(.L_x_23) ;  /* 0x000000c000006947 */ /* 0x000fea0003800000 */
[----:B0-----:R-:W2:Y:S04]  /*29cd0*/  LDL R29, [R1+0x998] ;  /* 0x00099800011d7983 */ /* 0x001ea80000100800 */
[----:B--2--5:R0:W-:Y:S02]  /*29ce0*/  STS [R29+0x10000], R10 ;  /* 0x0100000a1d007388 */ /* 0x0241e40000000800 */
.L_x_22:
[----:B01----:R-:W-:Y:S05]  /*29cf0*/  @P6 BRA `(.L_x_24) ;  /* 0x0000013000006947 */ /* 0x003fea0003800000 */
[----:B-----5:R-:W0:Y:S02]  /*29d00*/  S2R R10, SR_TID.X ;  /* 0x00000000000a7919 */ /* 0x020e240000002100 */
[----:B0-----:R-:W-:-:S02]  /*29d10*/  LOP3.LUT R18, R10, 0x1c, RZ, 0xc0, !PT ;  /* 0x0000001c0a127812 */ /* 0x001fc400078ec0ff */
[----:B------:R-:W-:Y:S02]  /*29d20*/  LOP3.LUT R10, R10, 0x7f, RZ, 0xc0, !PT ;  /* 0x0000007f0a0a7812 */ /* 0x000fe400078ec0ff */
[----:B------:R-:W-:Y:S02]  /*29d30*/  LEA.HI R18, R18, 0x20, RZ, 0x1e ;  /* 0x0000002012127811 */ /* 0x000fe400078ff0ff */
[----:B------:R-:W-:Y:S02]  /*29d40*/  SHF.R.U32.HI R10, RZ, 0x3, R10 ;  /* 0x00000003ff0a7819 */ /* 0x000fe4000001160a */
[----:B------:R-:W-:Y:S02]  /*29d50*/  SHF.L.U32 R18, R18, 0x4, RZ ;  /* 0x0000000412127819 */ /* 0x000fe400000006ff */
[----:B------:R-:W-:-:S05]  /*29d60*/  LOP3.LUT R10, R10, 0xc, RZ, 0xc0, !PT ;  /* 0x0000000c0a0a7812 */ /* 0x000fca00078ec0ff */
[----:B------:R-:W-:-:S05]  /*29d70*/  IMAD.IADD R10, R10, 0x1, R18 ;  /* 0x000000010a0a7824 */ /* 0x000fca00078e0212 */
[----:B------:R0:W-:Y:S02]  /*29d80*/  STS [R10+0x10000], R11 ;  /* 0x0100000b0a007388 */ /* 0x0001e40000000800 */
.L_x_23:
[----:B------:R-:W-:Y:S05]  /*29d90*/  @P6 BRA `(.L_x_25) ;  /* 0x0000013000006947 */ /* 0x000fea0003800000 */
[----:B0----5:R-:W0:Y:S02]  /*29da0*/  S2R R10, SR_TID.X ;  /* 0x00000000000a7919 */ /* 0x021e240000002100 */
        /* <DEDUP_REMOVED lines=8> */
.L_x_24:
        /* <DEDUP_REMOVED lines=10> */
.L_x_25:
        /* <DEDUP_REMOVED lines=10> */
.L_x_26:
        /* <DEDUP_REMOVED lines=10> */
.L_x_27:
        /* <DEDUP_REMOVED lines=10> */
.L_x_28:
        /* <DEDUP_REMOVED lines=10> */
.L_x_29:
        /* <DEDUP_REMOVED lines=10> */
.L_x_30:
        /* <DEDUP_REMOVED lines=10> */
.L_x_31:
[----:B------:R-:W-:Y:S05]  /*2a290*/  @P6 BRA `(.L_x_33) ;  /* 0x0000012000006947 */ /* 0x000fea0003800000 */
[----:B0----5:R-:W0:Y:S02]  /*2a2a0*/  S2R R10, SR_TID.X ;  /* 0x00000000000a7919 */ /* 0x021e240000002100 */
[C---:B0-----:R-:W-:Y:S02]  /*2a2b0*/  LOP3.LUT R11, R10.reuse, 0x1c, RZ, 0xc0, !PT ;  /* 0x0000001c0a0b7812 */ /* 0x041fe400078ec0ff */
[----:B------:R-:W-:Y:S02]  /*2a2c0*/  LOP3.LUT R10, R10, 0x7f, RZ, 0xc0, !PT ;  /* 0x0000007f0a0a7812 */ /* 0x000fe400078ec0ff */
[----:B------:R-:W-:Y:S02]  /*2a2d0*/  SHF.L.U32 R11, R11, 0x2, RZ ;  /* 0x000000020b0b7819 */ /* 0x000fe400000006ff */
[----:B------:R-:W-:-:S04]  /*2a2e0*/  SHF.R.U32.HI R10, RZ, 0x3, R10 ;  /* 0x00000003ff0a7819 */ /* 0x000fc8000001160a */
[----:B------:R-:W-:-:S05]  /*2a2f0*/  LOP3.LUT R10, R10, 0xc, RZ, 0xc0, !PT ;  /* 0x0000000c0a0a7812 */ /* 0x000fca00078ec0ff */
[----:B------:R-:W-:-:S05]  /*2a300*/  IMAD.IADD R10, R11, 0x1, R10 ;  /* 0x000000010b0a7824 */ /* 0x000fca00078e020a */
[----:B------:R0:W-:Y:S02]  /*2a310*/  STS [R10+0x10680], R23 ;  /* 0x010680170a007388 */ /* 0x0001e40000000800 */
.L_x_32:
[----:B------:R-:W-:Y:S01]  /*2a320*/  @P6 BREAK B1 ;  /* 0x0000000000016942 */ /* 0x000fe20003800000 */
        /* <DEDUP_REMOVED lines=9> */
.L_x_33:
[----:B------:R-:W-:Y:S05]  /*2a3c0*/  BSYNC B1 ;  /* 0x0000000000017941 */ /* 0x000fea0003800000 */
.L_x_21:
[----:B0----5:R-:W0:Y:S02]  /*2a3d0*/  S2R R10, SR_TID.X ;  /* 0x00000000000a7919 */ /* 0x021e240000002100 */
[C---:B0-----:R-:W-:Y:S02]  /*2a3e0*/  LOP3.LUT R11, R10.reuse, 0x1c, RZ, 0xc0, !PT ;  /* 0x0000001c0a0b7812 */ /* 0x041fe400078ec0ff */
[----:B------:R-:W-:Y:S02]  /*2a3f0*/  LOP3.LUT R10, R10, 0x7f, RZ, 0xc0, !PT ;  /* 0x0000007f0a0a7812 */ /* 0x000fe400078ec0ff */
[----:B------:R-:W-:Y:S02]  /*2a400*/  SHF.L.U32 R11, R11, 0x2, RZ ;  /* 0x000000020b0b7819 */ /* 0x000fe400000006ff */
[----:B------:R-:W-:-:S04]  /*2a410*/  SHF.R.U32.HI R10, RZ, 0x3, R10 ;  /* 0x00000003ff0a7819 */ /* 0x000fc8000001160a */
[----:B------:R-:W-:-:S04]  /*2a420*/  LOP3.LUT R10, R10, 0xc, RZ, 0xc0, !PT ;  /* 0x0000000c0a0a7812 */ /* 0x000fc800078ec0ff */
[----:B------:R-:W-:-:S05]  /*2a430*/  IADD3 R10, R11, R10, RZ ;  /* 0x0000000a0b0a7210 */ /* 0x000fca0007ffe0ff */
[----:B------:R0:W-:Y:S02]  /*2a440*/  @!P6 STS [R10+0x10780], R17 ;  /* 0x010780110a00e388 */ /* 0x0001e40000000800 */
.L_x_34:
[----:B------:R-:W-:Y:S05]  /*2a450*/  BSYNC B0 ;  /* 0x0000000000007941 */ /* 0x000fea0003800000 */
.L_x_20:
[----:B------:R-:W-:Y:S01]  /*2a460*/  WARPSYNC 0xffffffff ;  /* 0xffffffff00007948 */ /* 0x000fe20003800000 */
[----:B------:R-:W2:Y:S04]  /*2a470*/  LDL.64 R18, [R1+0xda0] ;  /* 0x000da00001127983 */ /* 0x000ea80000100a00 */
[----:B------:R-:W3:Y:S04]  /*2a480*/  LDL.64 R28, [R1+0xd68] ;  /* 0x000d6800011c7983 */ /* 0x000ee80000100a00 */
[----:B------:R-:W4:Y:S04]  /*2a490*/  LDL.64 R26, [R1+0xd60] ;  /* 0x000d6000011a7983 */ /* 0x000f280000100a00 */
[----:B0-----:R-:W2:Y:S04]  /*2a4a0*/  LDL.64 R24, [R1+0xd58] ;  /* 0x000d580001187983 */ /* 0x001ea80000100a00 */
[----:B------:R-:W-:Y:S04]  /*2a4b0*/  STL [R1+0x2228], R21 ;  /* 0x0022281501007387 */ /* 0x000fe80000100800 */
[----:B------:R0:W-:Y:S04]  /*2a4c0*/  STL [R1+0x2224], R22 ;  /* 0x0022241601007387 */ /* 0x0001e80000100800 */
[----:B-----5:R-:W1:Y:S04]  /*2a4d0*/  S2R R10, SR_TID.X ;  /* 0x00000000000a7919 */ /* 0x020e680000002100 */
[----:B0-----:R-:W2:Y:S01]  /*2a4e0*/  LDL R22, [R1+0x354] ;  /* 0x0003540001167983 */ /* 0x001ea20000100800 */
[----:B-1----:R-:W-:-:S03]  /*2a4f0*/  LOP3.LUT R23, R10, 0x7f, RZ, 0xc0, !PT ;  /* 0x0000007f0a177812 */ /* 0x002fc600078ec0ff */
[----:B------:R-:W-:Y:S06]  /*2a500*/  BAR.SYNC.DEFER_BLOCKING 0x0 ;  /* 0x0000000000007b1d */ /* 0x000fec0000010000 */
[----:B------:R-:W0:Y:S04]  /*2a510*/  LDS R14, [R23.X4+0x10000] ;  /* 0x01000000170e7984 */ /* 0x000e280000004800 */
[----:B------:R-:W1:Y:S04]  /*2a520*/  LDS R15, [R23.X4+0x10200] ;  /* 0x01020000170f7984 */ /* 0x000e680000004800 */
[----:B------:R-:W1:Y:S04]  /*2a530*/  LDS R12, [R23.X4+0x10400] ;  /* 0x01040000170c7984 */ /* 0x000e680000004800 */
[----:B------:R-:W1:Y:S04]  /*2a540*/  LDS R11, [R23.X4+0x10600] ;  /* 0x01060000170b7984 */ /* 0x000e680000004800 */
[----:B0-----:R-:W0:Y:S04]  /*2a550*/  SHFL.BFLY PT, R16, R14, 0x2, 0x1f ;  /* 0x0c401f000e107f89 */ /* 0x001e2800000e0000 */
[----:B-1----:R-:W1:Y:S04]  /*2a560*/  SHFL.BFLY PT, R17, R15, 0x2, 0x1f ;  /* 0x0c401f000f117f89 */ /* 0x002e6800000e0000 */
[----:B------:R-:W1:Y:S04]  /*2a570*/  SHFL.BFLY PT, R13, R12, 0x2, 0x1f ;  /* 0x0c401f000c0d7f89 */ /* 0x000e6800000e0000 */
[----:B------:R-:W1:Y:S01]  /*2a580*/  SHFL.BFLY PT, R10, R11, 0x2, 0x1f ;  /* 0x0c401f000b0a7f89 */ /* 0x000e6200000e0000 */
[----:B0-----:R-:W-:-:S02]  /*2a590*/  FADD R14, R14, R16 ;  /* 0x000000100e0e7221 */ /* 0x001fc40000000000 */
[----:B-1----:R-:W-:Y:S02]  /*2a5a0*/  FADD R15, R15, R17 ;  /* 0x000000110f0f7221 */ /* 0x002fe40000000000 */
[----:B------:R-:W-:Y:S02]  /*2a5b0*/  FADD R13, R12, R13 ;  /* 0x0000000d0c0d7221 */ /* 0x000fe40000000000 */
[----:B------:R-:W-:Y:S01]  /*2a5c0*/  FADD R10, R11, R10 ;  /* 0x0000000a0b0a7221 */ /* 0x000fe20000000000 */
[----:B------:R-:W0:Y:S04]  /*2a5d0*/  SHFL.BFLY PT, R12, R15, 0x1, 0x1f ;  /* 0x0c201f000f0c7f89 */ /* 0x000e2800000e0000 */
[----:B------:R-:W1:Y:S04]  /*2a5e0*/  SHFL.BFLY PT, R11, R14, 0x1, 0x1f ;  /* 0x0c201f000e0b7f89 */ /* 0x000e6800000e0000 */
[----:B------:R-:W1:Y:S04]  /*2a5f0*/  SHFL.BFLY PT, R16, R13, 0x1, 0x1f ;  /* 0x0c201f000d107f89 */ /* 0x000e6800000e0000 */
[----:B------:R-:W1:Y:S01]  /*2a600*/  SHFL.BFLY PT, R17, R10, 0x1, 0x1f ;  /* 0x0c201f000a117f89 */ /* 0x000e6200000e0000 */
[----:B0-----:R-:W-:-:S02]  /*2a610*/  FADD R12, R15, R12 ;  /* 0x0000000c0f0c7221 */ /* 0x001fc40000000000 */
[----:B-1----:R-:W-:Y:S02]  /*2a620*/  FADD R11, R14, R11 ;  /* 0x0000000b0e0b7221 */ /* 0x002fe40000000000 */
[----:B------:R-:W3:Y:S01]  /*2a630*/  LDL.64 R14, [R1+0xd88] ;  /* 0x000d8800010e7983 */ /* 0x000ee20000100a00 */
[----:B------:R-:W-:-:S03]  /*2a640*/  FADD R13, R13, R16 ;  /* 0x000000100d0d7221 */ /* 0x000fc60000000000 */
[----:B------:R-:W-:Y:S01]  /*2a650*/  @!P6 STS [R23.X4+0x10000], R11 ;  /* 0x0100000b1700e388 */ /* 0x000fe20000004800 */
[----:B------:R-:W-:-:S03]  /*2a660*/  FADD R10, R10, R17 ;  /* 0x000000110a0a7221 */ /* 0x000fc60000000000 */
[----:B------:R-:W-:Y:S04]  /*2a670*/  @!P6 STS [R23.X4+0x10200], R12 ;  /* 0x0102000c1700e388 */ /* 0x000fe80000004800 */
[----:B------:R0:W-:Y:S04]  /*2a680*/  @!P6 STS [R23.X4+0x10400], R13 ;  /* 0x0104000d1700e388 */ /* 0x0001e80000004800 */
[----:B------:R1:W-:Y:S04]  /*2a690*/  @!P6 STS [R23.X4+0x10600], R10 ;  /* 0x0106000a1700e388 */ /* 0x0003e80000004800 */
[----:B------:R-:W4:Y:S04]  /*2a6a0*/  LDL.64 R16, [R1+0xd80] ;  /* 0x000d800001107983 */ /* 0x000f280000100a00 */
[----:B0-----:R-:W4:Y:S04]  /*2a6b0*/  LDL.64 R12, [R1+0xd90] ;  /* 0x000d9000010c7983 */ /* 0x001f280000100a00 */
[----:B-1----:R-:W4:Y:S01]  /*2a6c0*/  LDL.64 R10, [R1+0xd98] ;  /* 0x000d9800010a7983 */ /* 0x002f220000100a00 */
[----:B--2---:R-:W-:-:S03]  /*2a6d0*/  IMAD.WIDE R18, R22, 0x2, R18 ;  /* 0x0000000216127825 */ /* 0x004fc600078e0212 */
[----:B------:R-:W-:Y:S06]  /*2a6e0*/  BAR.SYNC.DEFER_BLOCKING 0x0 ;  /* 0x0000000000007b1d */ /* 0x000fec0000010000 */
[----:B------:R0:W2:Y:S04]  /*2a6f0*/  LDG.E.U16 R23, [R18.64] ;  /* 0x0000000612177981 */ /* 0x0000a8000c1e1500 */
[----:B0-----:R-:W2:Y:S01]  /*2a700*/  LDL.64 R18, [R1+0xd78] ;  /* 0x000d780001127983 */ /* 0x001ea20000100a00 */
[----:B---3--:R-:W-:-:S04]  /*2a710*/  IMAD.WIDE R14, R22, 0x2, R14 ;  /* 0x00000002160e7825 */ /* 0x008fc800078e020e */
[----:B----4-:R-:W-:-:S04]  /*2a720*/  IMAD.WIDE R10, R22, 0x2, R10 ;  /* 0x00000002160a7825 */ /* 0x010fc800078e020a */
[C---:B------:R-:W-:Y:S01]  /*2a730*/  IMAD.WIDE R12, R22.reuse, 0x2, R12 ;  /* 0x00000002160c7825 */ /* 0x040fe200078e020c */
[----:B------:R0:W3:Y:S05]  /*2a740*/  LDG.E.U16 R21, [R10.64] ;  /* 0x000000060a157981 */ /* 0x0000ea000c1e1500 */
[----:B------:R-:W4:Y:S04]  /*2a750*/  LDG.E.U16 R13, [R12.64] ;  /* 0x000000060c0d7981 */ /* 0x000f28000c1e1500 */
[----:B0-----:R-:W4:Y:S04]  /*2a760*/  LDL.64 R10, [R1+0xd70] ;  /* 0x000d7000010a7983 */ /* 0x001f280000100a00 */
[----:B--2---:R0:W-:Y:S04]  /*2a770*/  STL [R1+0x918], R23 ;  /* 0x0009181701007387 */ /* 0x0041e80000100800 */
[----:B0-----:R-:W2:Y:S01]  /*2a780*/  LDG.E.U16 R23, [R14.64] ;  /* 0x000000060e177981 */ /* 0x001ea2000c1e1500 */
[----:B------:R-:W-:-:S04]  /*2a790*/  IMAD.WIDE R16, R22, 0x2, R16 ;  /* 0x0000000216107825 */ /* 0x000fc800078e0210 */
[C---:B------:R-:W-:Y:S01]  /*2a7a0*/  IMAD.WIDE R18, R22.reuse, 0x2, R18 ;  /* 0x0000000216127825 */ /* 0x040fe200078e0212 */
[----:B---3--:R0:W-:Y:S04]  /*2a7b0*/  STL [R1+0x914], R21 ;  /* 0x0009141501007387 */ /* 0x0081e80000100800 */
[----:B----4-:R-:W-:Y:S04]  /*2a7c0*/  STL [R1+0x910], R13 ;  /* 0x0009100d01007387 */ /* 0x010fe80000100800 */
[----:B0-----:R0:W3:Y:S01]  /*2a7d0*/  LDG.E.U16 R21, [R16.64] ;  /* 0x0000000610157981 */ /* 0x0010e2000c1e1500 */
[----:B------:R-:W-:-:S04]  /*2a7e0*/  IMAD.WIDE R10, R22, 0x2, R10 ;  /* 0x00000002160a7825 */ /* 0x000fc800078e020a */
[C---:B0-----:R-:W-:Y:S02]  /*2a7f0*/  IMAD.WIDE R16, R22.reuse, 0x2, R24 ;  /* 0x0000000216107825 */ /* 0x041fe400078e0218 */
[----:B------:R0:W4:Y:S04]  /*2a800*/  LDG.E.U16 R25, [R18.64] ;  /* 0x0000000612197981 */ /* 0x000128000c1e1500 */
[----:B0-----:R-:W4:Y:S04]  /*2a810*/  LDL.64 R18, [R1+0xd50] ;  /* 0x000d500001127983 */ /* 0x001f280000100a00 */
[----:B--2---:R0:W-:Y:S04]  /*2a820*/  STL [R1+0x90c], R23 ;  /* 0x00090c1701007387 */ /* 0x0041e80000100800 */
[----:B0-----:R0:W2:Y:S01]  /*2a830*/  LDG.E.U16 R23, [R10.64] ;  /* 0x000000060a177981 */ /* 0x0010a2000c1e1500 */
[----:B------:R-:W-:-:S04]  /*2a840*/  IMAD.WIDE R12, R22, 0x2, R28 ;  /* 0x00000002160c7825 */ /* 0x000fc800078e021c */
[C---:B------:R-:W-:Y:S01]  /*2a850*/  IMAD.WIDE R14, R22.reuse, 0x2, R26 ;  /* 0x00000002160e7825 */ /* 0x040fe200078e021a */
[----:B0-----:R-:W2:Y:S04]  /*2a860*/  LDL.64 R10, [R1+0xd48] ;  /* 0x000d4800010a7983 */ /* 0x001ea80000100a00 */
[----:B---3--:R0:W-:Y:S04]  /*2a870*/  STL [R1+0x908], R21 ;  /* 0x0009081501007387 */ /* 0x0081e80000100800 */
[----:B------:R-:W3:Y:S04]  /*2a880*/  LDL.64 R28, [R1+0xd18] ;  /* 0x000d1800011c7983 */ /* 0x000ee80000100a00 */
[----:B------:R-:W3:Y:S04]  /*2a890*/  LDL.64 R26, [R1+0xd10] ;  /* 0x000d1000011a7983 */ /* 0x000ee80000100a00 */
[----:B0-----:R0:W3:Y:S04]  /*2a8a0*/  LDG.E.U16 R21, [R12.64] ;  /* 0x000000060c157981 */ /* 0x0010e8000c1e1500 */
[----:B0-----:R-:W3:Y:S04]  /*2a8b0*/  LDL.64 R12, [R1+0xd40] ;  /* 0x000d4000010c7983 */ /* 0x001ee80000100a00 */
[----:B----4-:R0:W-:Y:S04]  /*2a8c0*/  STL [R1+0x904], R25 ;  /* 0x0009041901007387 */ /* 0x0101e80000100800 */
[----:B0-----:R-:W4:Y:S04]  /*2a8d0*/  LDL.64 R24, [R1+0xd08] ;  /* 0x000d080001187983 */ /* 0x001f280000100a00 */
[----:B--2---:R0:W-:Y:S04]  /*2a8e0*/  STL [R1+0x900], R23 ;  /* 0x0009001701007387 */ /* 0x0041e80000100800 */
[----:B0-----:R0:W2:Y:S01]  /*2a8f0*/  LDG.E.U16 R23, [R14.64] ;  /* 0x000000060e177981 */ /* 0x0010a2000c1e1500 */
[----:B------:R-:W-:-:S03]  /*2a900*/  IMAD.WIDE R18, R22, 0x2, R18 ;  /* 0x0000000216127825 */ /* 0x000fc600078e0212 */
[----:B0-----:R-:W4:Y:S04]  /*2a910*/  LDL.64 R14, [R1+0xd38] ;  /* 0x000d3800010e7983 */ /* 0x001f280000100a00 */
[----:B---3--:R0:W-:Y:S04]  /*2a920*/  STL [R1+0x8fc], R21 ;  /* 0x0008fc1501007387 */ /* 0x0081e80000100800 */
[----:B0-----:R0:W3:Y:S04]  /*2a930*/  LDG.E.U16 R21, [R16.64] ;  /* 0x0000000610157981 */ /* 0x0010e8000c1e1500 */
[----:B0-----:R-:W3:Y:S04]  /*2a940*/  LDL.64 R16, [R1+0xd30] ;  /* 0x000d300001107983 */ /* 0x001ee80000100a00 */
[----:B--2---:R0:W-:Y:S04]  /*2a950*/  STL [R1+0x8f8], R23 ;  /* 0x0008f81701007387 */ /* 0x0041e80000100800 */
[----:B0-----:R0:W2:Y:S01]  /*2a960*/  LDG.E.U16 R23, [R18.64] ;  /* 0x0000000612177981 */ /* 0x0010a2000c1e1500 */
[----:B------:R-:W-:-:S04]  /*2a970*/  IMAD.WIDE R10, R22, 0x2, R10 ;  /* 0x00000002160a7825 */ /* 0x000fc800078e020a */
[C---:B------:R-:W-:Y:S01]  /*2a980*/  IMAD.WIDE R12, R22.reuse, 0x2, R12 ;  /* 0x00000002160c7825 */ /* 0x040fe200078e020c */
[----:B0-----:R-:W2:Y:S03]  /*2a990*/  LDL.64 R18, [R1+0xd28] ;  /* 0x000d280001127983 */ /* 0x001ea60000100a00 */
[C---:B----4-:R-:W-:Y:S02]  /*2a9a0*/  IMAD.WIDE R14, R22.reuse, 0x2, R14 ;  /* 0x00000002160e7825 */ /* 0x050fe400078e020e */
[----:B------:R-:W4:Y:S04]  /*2a9b0*/  LDG.E.U16 R13, [R12.64] ;  /* 0x000000060c0d7981 */ /* 0x000f28000c1e1500 */
[----:B---3--:R0:W-:Y:S04]  /*2a9c0*/  STL [R1+0x8f4], R21 ;  /* 0x0008f41501007387 */ /* 0x0081e80000100800 */
[----:B0-----:R0:W3:Y:S04]  /*2a9d0*/  LDG.E.U16 R21, [R10.64] ;  /* 0x000000060a157981 */ /* 0x0010e8000c1e1500 */
        /* <DEDUP_REMOVED lines=42> */
[----:B0-----:R0:W2:Y:S01]  /*2ac80*/  LDG.E.U16 R23, [R14.64] ;  /* 0x000000060e177981 */ /* 0x0010a2000c1e1500 */
[----:B------:R-:W-:-:S04]  /*2ac90*/  IMAD.WIDE R16, R22, 0x2, R16 ;  /* 0x0000000216107825 */ /* 0x000fc800078e0210 */
[----:B------:R-:W-:-:S04]  /*2aca0*/  IMAD.WIDE R18, R22, 0x2, R18 ;  /* 0x0000000216127825 */ /* 0x000fc800078e0212 */
[C---:B0-----:R-:W-:Y:S02]  /*2acb0*/  IMAD.WIDE R14, R22.reuse, 0x2, R26 ;  /* 0x00000002160e7825 */ /* 0x041fe400078e021a */
[----:B------:R0:W2:Y:S04]  /*2acc0*/  LDG.E.U16 R26, [R18.64] ;  /* 0x00000006121a7981 */ /* 0x0000a8000c1e1500 */
[----:B---3--:R1:W-:Y:S04]  /*2acd0*/  STL [R1+0x8c4], R21 ;  /* 0x0008c41501007387 */ /* 0x0083e80000100800 */
[----:B----4-:R3:W-:Y:S04]  /*2ace0*/  STL [R1+0x8c0], R13 ;  /* 0x0008c00d01007387 */ /* 0x0107e80000100800 */
[----:B0-----:R-:W4:Y:S01]  /*2acf0*/  LDL.64 R18, [R1+0xcb0] ;  /* 0x000cb00001127983 */ /* 0x001f220000100a00 */
[----:B------:R-:W-:-:S03]  /*2ad00*/  IMAD.WIDE R10, R22, 0x2, R10 ;  /* 0x00000002160a7825 */ /* 0x000fc600078e020a */
[----:B-1----:R0:W4:Y:S01]  /*2ad10*/  LDG.E.U16 R21, [R16.64] ;  /* 0x0000000610157981 */ /* 0x002122000c1e1500 */
[----:B---3--:R-:W-:-:S03]  /*2ad20*/  IMAD.WIDE R12, R22, 0x2, R28 ;  /* 0x00000002160c7825 */ /* 0x008fc600078e021c */
[----:B------:R1:W3:Y:S04]  /*2ad30*/  LDG.E.U16 R27, [R10.64] ;  /* 0x000000060a1b7981 */ /* 0x0002e8000c1e1500 */
[----:B-1----:R-:W3:Y:S04]  /*2ad40*/  LDL.64 R10, [R1+0xca8] ;  /* 0x000ca800010a7983 */ /* 0x002ee80000100a00 */
[----:B--2---:R1:W-:Y:S04]  /*2ad50*/  STL [R1+0x8bc], R23 ;  /* 0x0008bc1701007387 */ /* 0x0043e80000100800 */
[----:B-1----:R1:W2:Y:S04]  /*2ad60*/  LDG.E.U16 R23, [R12.64] ;  /* 0x000000060c177981 */ /* 0x0022a8000c1e1500 */
[----:B-1----:R-:W2:Y:S01]  /*2ad70*/  LDL.64 R12, [R1+0xca0] ;  /* 0x000ca000010c7983 */ /* 0x002ea20000100a00 */
[----:B0-----:R-:W-:-:S03]  /*2ad80*/  IMAD.WIDE R16, R22, 0x2, R24 ;  /* 0x0000000216107825 */ /* 0x001fc600078e0218 */
[----:B------:R-:W2:Y:S01]  /*2ad90*/  LDL.64 R24, [R1+0xc88] ;  /* 0x000c880001187983 */ /* 0x000ea20000100a00 */
[----:B----4-:R-:W-:-:S03]  /*2ada0*/  IMAD.WIDE R18, R22, 0x2, R18 ;  /* 0x0000000216127825 */ /* 0x010fc600078e0212 */
[----:B------:R0:W-:Y:S04]  /*2adb0*/  STL [R1+0x8b8], R21 ;  /* 0x0008b81501007387 */ /* 0x0001e80000100800 */
[----:B------:R-:W4:Y:S04]  /*2adc0*/  LDL.64 R28, [R1+0xc78] ;  /* 0x000c7800011c7983 */ /* 0x000f280000100a00 */
[----:B------:R-:W4:Y:S04]  /*2add0*/  LDG.E.U16 R19, [R18.64] ;  /* 0x0000000612137981 */ /* 0x000f28000c1e1500 */
[----:B0-----:R0:W4:Y:S01]  /*2ade0*/  LDG.E.U16 R21, [R14.64] ;  /* 0x000000060e157981 */ /* 0x001122000c1e1500 */
[----:B---3--:R-:W-:-:S06]  /*2adf0*/  IMAD.WIDE R10, R22, 0x2, R10 ;  /* 0x00000002160a7825 */ /* 0x008fcc00078e020a */
[----:B------:R1:W3:Y:S04]  /*2ae00*/  LDG.E.U16 R10, [R10.64] ;  /* 0x000000060a0a7981 */ /* 0x0002e8000c1e1500 */
[----:B0-----:R-:W3:Y:S04]  /*2ae10*/  LDL.64 R14, [R1+0xc98] ;  /* 0x000c9800010e7983 */ /* 0x001ee80000100a00 */
[----:B------:R-:W-:Y:S04]  /*2ae20*/  STL [R1+0x8b0], R27 ;  /* 0x0008b01b01007387 */ /* 0x000fe80000100800 */
[----:B------:R0:W-:Y:S04]  /*2ae30*/  STL [R1+0x8b4], R26 ;  /* 0x0008b41a01007387 */ /* 0x0001e80000100800 */
[----:B0-----:R-:W3:Y:S04]  /*2ae40*/  LDL.64 R26, [R1+0xc70] ;  /* 0x000c7000011a7983 */ /* 0x001ee80000100a00 */
[----:B--2---:R0:W-:Y:S01]  /*2ae50*/  STL [R1+0x8ac], R23 ;  /* 0x0008ac1701007387 */ /* 0x0041e20000100800 */
[----:B------:R-:W-:-:S03]  /*2ae60*/  IMAD.WIDE R12, R22, 0x2, R12 ;  /* 0x00000002160c7825 */ /* 0x000fc600078e020c */
[----:B0-----:R0:W2:Y:S04]  /*2ae70*/  LDG.E.U16 R23, [R16.64] ;  /* 0x0000000610177981 */ /* 0x0010a8000c1e1500 */
[----:B-1----:R1:W2:Y:S04]  /*2ae80*/  LDG.E.U16 R11, [R12.64] ;  /* 0x000000060c0b7981 */ /* 0x0022a8000c1e1500 */
[----:B0-----:R-:W2:Y:S04]  /*2ae90*/  LDL.64 R16, [R1+0xc90] ;  /* 0x000c900001107983 */ /* 0x001ea80000100a00 */
[----:B-1----:R-:W2:Y:S04]  /*2aea0*/  LDL.64 R12, [R1+0xc80] ;  /* 0x000c8000010c7983 */ /* 0x002ea80000100a00 */
[----:B----4-:R0:W-:Y:S01]  /*2aeb0*/  STL [R1+0x8a8], R21 ;  /* 0x0008a81501007387 */ /* 0x0101e20000100800 */
[----:B---3--:R-:W-:-:S05]  /*2aec0*/  IMAD.WIDE R14, R22, 0x2, R14 ;  /* 0x00000002160e7825 */ /* 0x008fca00078e020e */
[----:B0-----:R0:W3:Y:S02]  /*2aed0*/  LDG.E.U16 R21, [R14.64] ;  /* 0x000000060e157981 */ /* 0x0010e4000c1e1500 */
[C---:B0-----:R-:W-:Y:S02]  /*2aee0*/  IMAD.WIDE R14, R22.reuse, 0x2, R28 ;  /* 0x00000002160e7825 */ /* 0x041fe400078e021c */
[----:B--2---:R-:W-:Y:S04]  /*2aef0*/  STL [R1+0x8a4], R23 ;  /* 0x0008a41701007387 */ /* 0x004fe80000100800 */
[----:B------:R0:W-:Y:S01]  /*2af00*/  STL [R1+0x8a0], R19 ;  /* 0x0008a01301007387 */ /* 0x0001e20000100800 */
[----:B------:R-:W-:-:S03]  /*2af10*/  IMAD.WIDE R16, R22, 0x2, R16 ;  /* 0x0000000216107825 */ /* 0x000fc600078e0210 */
[----:B0-----:R-:W2:Y:S04]  /*2af20*/  LDL.64 R18, [R1+0xc48] ;  /* 0x000c480001127983 */ /* 0x001ea80000100a00 */
[----:B------:R-:W-:Y:S04]  /*2af30*/  STL [R1+0x898], R11 ;  /* 0x0008980b01007387 */ /* 0x000fe80000100800 */
[----:B------:R0:W-:Y:S04]  /*2af40*/  STL [R1+0x89c], R10 ;  /* 0x00089c0a01007387 */ /* 0x0001e80000100800 */
[----:B------:R1:W4:Y:S01]  /*2af50*/  LDG.E.U16 R23, [R16.64] ;  /* 0x0000000610177981 */ /* 0x000322000c1e1500 */
[----:B0-----:R-:W-:-:S03]  /*2af60*/  IMAD.WIDE R10, R22, 0x2, R24 ;  /* 0x00000002160a7825 */ /* 0x001fc600078e0218 */
[----:B------:R0:W2:Y:S04]  /*2af70*/  LDG.E.U16 R24, [R14.64] ;  /* 0x000000060e187981 */ /* 0x0000a8000c1e1500 */
[----:B------:R0:W2:Y:S01]  /*2af80*/  LDG.E.U16 R28, [R10.64] ;  /* 0x000000060a1c7981 */ /* 0x0000a2000c1e1500 */
[----:B------:R-:W-:-:S04]  /*2af90*/  IMAD.WIDE R12, R22, 0x2, R12 ;  /* 0x00000002160c7825 */ /* 0x000fc800078e020c */
[C---:B-1----:R-:W-:Y:S01]  /*2afa0*/  IMAD.WIDE R16, R22.reuse, 0x2, R26 ;  /* 0x0000000216107825 */ /* 0x042fe200078e021a */
[----:B0-----:R-:W2:Y:S04]  /*2afb0*/  LDL.64 R10, [R1+0xc68] ;  /* 0x000c6800010a7983 */ /* 0x001ea80000100a00 */
[----:B---3--:R0:W-:Y:S04]  /*2afc0*/  STL [R1+0x894], R21 ;  /* 0x0008941501007387 */ /* 0x0081e80000100800 */
[----:B------:R-:W3:Y:S04]  /*2afd0*/  LDL.64 R26, [R1+0xc40] ;  /* 0x000c4000011a7983 */ /* 0x000ee80000100a00 */
[----:B------:R-:W3:Y:S04]  /*2afe0*/  LDL.64 R14, [R1+0xc58] ;  /* 0x000c5800010e7983 */ /* 0x000ee80000100a00 */
[----:B0-----:R0:W3:Y:S04]  /*2aff0*/  LDG.E.U16 R21, [R12.64] ;  /* 0x000000060c157981 */ /* 0x0010e8000c1e1500 */
[----:B0-----:R-:W3:Y:S04]  /*2b000*/  LDL.64 R12, [R1+0xc60] ;  /* 0x000c6000010c7983 */ /* 0x001ee80000100a00 */
[----:B----4-:R-:W-:Y:S04]  /*2b010*/  STL [R1+0x890], R23 ;  /* 0x0008901701007387 */ /* 0x010fe80000100800 */
[----:B--2---:R0:W-:Y:S04]  /*2b020*/  STL [R1+0x88c], R28 ;  /* 0x00088c1c01007387 */ /* 0x0041e80000100800 */
[----:B0-----:R0:W2:Y:S04]  /*2b030*/  LDG.E.U16 R28, [R16.64] ;  /* 0x00000006101c7981 */ /* 0x0010a8000c1e1500 */
[----:B0-----:R-:W4:Y:S01]  /*2b040*/  LDL.64 R16, [R1+0xc50] ;  /* 0x000c500001107983 */ /* 0x001f220000100a00 */
[----:B------:R-:W-:-:S06]  /*2b050*/  IMAD.WIDE R10, R22, 0x2, R10 ;  /* 0x00000002160a7825 */ /* 0x000fcc00078e020a */
[----:B------:R0:W2:Y:S01]  /*2b060*/  LDG.E.U16 R10, [R10.64] ;  /* 0x000000060a0a7981 */ /* 0x0000a2000c1e1500 */
[----:B------:R-:W-:-:S04]  /*2b070*/  IMAD.WIDE R18, R22, 0x2, R18 ;  /* 0x0000000216127825 */ /* 0x000fc800078e0212 */
[----:B---3--:R-:W-:-:S04]  /*2b080*/  IMAD.WIDE R14, R22, 0x2, R14 ;  /* 0x00000002160e7825 */ /* 0x008fc800078e020e */
[----:B------:R-:W-:-:S05]  /*2b090*/  IMAD.WIDE R12, R22, 0x2, R12 ;  /* 0x00000002160c7825 */ /* 0x000fca00078e020c */
[----:B0-----:R0:W3:Y:S04]  /*2b0a0*/  LDG.E.U16 R11, [R12.64] ;  /* 0x000000060c0b7981 */ /* 0x0010e8000c1e1500 */
[----:B0-----:R-:W3:Y:S04]  /*2b0b0*/  LDL.64 R12, [R1+0xc38] ;  /* 0x000c3800010c7983 */ /* 0x001ee80000100a00 */
[----:B------:R0:W-:Y:S04]  /*2b0c0*/  STL [R1+0x888], R21 ;  /* 0x0008881501007387 */ /* 0x0001e80000100800 */
[----:B0-----:R0:W3:Y:S04]  /*2b0d0*/  LDG.E.U16 R21, [R14.64] ;  /* 0x000000060e157981 */ /* 0x0010e8000c1e1500 */
[----:B0-----:R-:W3:Y:S04]  /*2b0e0*/  LDL.64 R14, [R1+0xc30] ;  /* 0x000c3000010e7983 */ /* 0x001ee80000100a00 */
[----:B------:R0:W-:Y:S01]  /*2b0f0*/  STL [R1+0x884], R24 ;  /* 0x0008841801007387 */ /* 0x0001e20000100800 */
[----:B----4-:R-:W-:-:S05]  /*2b100*/  IMAD.WIDE R16, R22, 0x2, R16 ;  /* 0x0000000216107825 */ /* 0x010fca00078e0210 */
[----:B0-----:R0:W4:Y:S04]  /*2b110*/  LDG.E.U16 R24, [R16.64] ;  /* 0x0000000610187981 */ /* 0x001128000c1e1500 */
[----:B0-----:R-:W4:Y:S04]  /*2b120*/  LDL.64 R16, [R1+0xc28] ;  /* 0x000c280001107983 */ /* 0x001f280000100a00 */
[----:B--2---:R0:W-:Y:S04]  /*2b130*/  STL [R1+0x880], R28 ;  /* 0x0008801c01007387 */ /* 0x0041e80000100800 */
[----:B0-----:R0:W2:Y:S04]  /*2b140*/  LDG.E.U16 R28, [R18.64] ;  /* 0x00000006121c7981 */ /* 0x0010a8000c1e1500 */
[----:B---3--:R-:W-:Y:S04]  /*2b150*/  STL [R1+0x778], R11 ;  /* 0x0007780b01007387 */ /* 0x008fe80000100800 */
[----:B------:R1:W-:Y:S01]  /*2b160*/  STL [R1+0x77c], R10 ;  /* 0x00077c0a01007387 */ /* 0x0003e20000100800 */
[----:B------:R-:W-:-:S04]  /*2b170*/  IMAD.WIDE R12, R22, 0x2, R12 ;  /* 0x00000002160c7825 */ /* 0x000fc800078e020c */
[C---:B-1----:R-:W-:Y:S02]  /*2b180*/  IMAD.WIDE R10, R22.reuse, 0x2, R26 ;  /* 0x00000002160a7825 */ /* 0x042fe400078e021a */
[----:B------:R-:W3:Y:S04]  /*2b190*/  LDL.LU R27, [R1+0x934] ;  /* 0x00093400011b7983 */ /* 0x000ee80000300800 */
[----:B------:R-:W3:Y:S04]  /*2b1a0*/  LDL.LU R26, [R1+0x580] ;  /* 0x00058000011a7983 */ /* 0x000ee80000300800 */
[----:B------:R1:W-:Y:S04]  /*2b1b0*/  STL [R1+0x774], R21 ;  /* 0x0007741501007387 */ /* 0x0003e80000100800 */
[----:B0-----:R0:W3:Y:S04]  /*2b1c0*/  LDG.E.U16 R18, [R10.64] ;  /* 0x000000060a127981 */ /* 0x0010e8000c1e1500 */
[----:B-1----:R-:W3:Y:S04]  /*2b1d0*/  LDL.LU R21, [R1+0x584] ;  /* 0x0005840001157983 */ /* 0x002ee80000300800 */
[----:B----4-:R-:W-:Y:S04]  /*2b1e0*/  STL [R1+0x4ac], R24 ;  /* 0x0004ac1801007387 */ /* 0x010fe80000100800 */
[----:B0-----:R-:W4:Y:S04]  /*2b1f0*/  LDL.64 R10, [R1+0xc20] ;  /* 0x000c2000010a7983 */ /* 0x001f280000100a00 */
[----:B------:R-:W4:Y:S04]  /*2b200*/  LDL.LU R19, [R1+0x590] ;  /* 0x0005900001137983 */ /* 0x000f280000300800 */
[----:B--2---:R0:W-:Y:S04]  /*2b210*/  STL [R1+0x4a8], R28 ;  /* 0x0004a81c01007387 */ /* 0x0041e80000100800 */
[----:B0-----:R0:W2:Y:S04]  /*2b220*/  LDG.E.U16 R28, [R12.64] ;  /* 0x000000060c1c7981 */ /* 0x0010a8000c1e1500 */
[----:B0-----:R-:W2:Y:S01]  /*2b230*/  LDL.64 R12, [R1+0xc18] ;  /* 0x000c1800010c7983 */ /* 0x001ea20000100a00 */
[----:B------:R-:W-:-:S06]  /*2b240*/  IMAD.WIDE R14, R22, 0x2, R14 ;  /* 0x00000002160e7825 */ /* 0x000fcc00078e020e */
[----:B------:R0:W2:Y:S01]  /*2b250*/  LDG.E.U16 R14, [R14.64] ;  /* 0x000000060e0e7981 */ /* 0x0000a2000c1e1500 */
[----:B------:R-:W-:-:S03]  /*2b260*/  IMAD.WIDE R16, R22, 0x2, R16 ;  /* 0x0000000216107825 */ /* 0x000fc600078e0210 */
[----:B---3--:R1:W-:Y:S04]  /*2b270*/  STL [R1+0x4a0], R18 ;  /* 0x0004a01201007387 */ /* 0x0083e80000100800 */
[----:B-1----:R-:W3:Y:S01]  /*2b280*/  LDL.LU R18, [R1+0x594] ;  /* 0x0005940001127983 */ /* 0x002ee20000300800 */
[----:B----4-:R-:W-:-:S06]  /*2b290*/  IMAD.WIDE R10, R22, 0x2, R10 ;  /* 0x00000002160a7825 */ /* 0x010fcc00078e020a */
[----:B------:R1:W4:Y:S04]  /*2b2a0*/  LDG.E.U16 R10, [R10.64] ;  /* 0x000000060a0a7981 */ /* 0x000328000c1e1500 */
[----:B--2---:R2:W-:Y:S04]  /*2b2b0*/  STL [R1+0x49c], R28 ;  /* 0x00049c1c01007387 */ /* 0x0045e80000100800 */
[----:B--2---:R2:W4:Y:S01]  /*2b2c0*/  LDG.E.U16 R28, [R16.64] ;  /* 0x00000006101c7981 */ /* 0x004522000c1e1500 */
[----:B------:R-:W-:-:S05]  /*2b2d0*/  IMAD.WIDE R12, R22, 0x2, R12 ;  /* 0x00000002160c7825 */ /* 0x000fca00078e020c */
[----:B-1----:R1:W4:Y:S04]  /*2b2e0*/  LDG.E.U16 R11, [R12.64] ;  /* 0x000000060c0b7981 */ /* 0x002328000c1e1500 */
[----:B------:R-:W0:Y:S02]  /*2b2f0*/  S2R R25, SR_TID.X ;  /* 0x0000000000197919 */ /* 0x000e240000002100 */
[----:B0-----:R-:W-:-:S05]  /*2b300*/  LOP3.LUT R29, R25, 0x1c, RZ, 0xc0, !PT ;  /* 0x0000001c191d7812 */ /* 0x001fca00078ec0ff */
[----:B------:R-:W0:Y:S01]  /*2b310*/  LDS R23, [R29.X4+0x10000] ;  /* 0x010000001d177984 */ /* 0x000e220000004800 */
[----:B--2---:R-:W-:-:S05]  /*2b320*/  FMUL R16, R8, R26 ;  /* 0x0000001a08107220 */ /* 0x004fca0000400000 */
[----:B------:R-:W-:Y:S01]  /*2b330*/  STL [R1+0x2198], R16 ;  /* 0x0021981001007387 */ /* 0x000fe20000100800 */
[----:B-1----:R-:W-:-:S03]  /*2b340*/  FMUL R12, R8, R19 ;  /* 0x00000013080c7220 */ /* 0x002fc60000400000 */
[----:B------:R-:W1:Y:S01]  /*2b350*/  S2R R19, SR_TID.X ;  /* 0x0000000000137919 */ /* 0x000e620000002100 */
[C---:B------:R-:W-:Y:S02]  /*2b360*/  FMUL R17, R8.reuse, R21 ;  /* 0x0000001508117220 */ /* 0x040fe40000400000 */
[----:B0-----:R-:W-:-:S05]  /*2b370*/  FFMA R27, R8, R27, R23 ;  /* 0x0000001b081b7223 */ /* 0x001fca0000000017 */
[----:B------:R-:W-:Y:S04]  /*2b380*/  STL [R1+0x934], R27 ;  /* 0x0009341b01007387 */ /* 0x000fe80000100800 */
[----:B------:R-:W2:Y:S04]  /*2b390*/  LDL.LU R15, [R1+0x5a0] ;  /* 0x0005a000010f7983 */ /* 0x000ea80000300800 */
[----:B------:R0:W-:Y:S04]  /*2b3a0*/  STL [R1+0x490], R14 ;  /* 0x0004900e01007387 */ /* 0x0001e80000100800 */
[----:B0-----:R-:W2:Y:S04]  /*2b3b0*/  LDL.LU R14, [R1+0x5a4] ;  /* 0x0005a400010e7983 */ /* 0x001ea80000300800 */
[----:B------:R-:W-:Y:S04]  /*2b3c0*/  STL [R1+0x219c], R17 ;  /* 0x00219c1101007387 */ /* 0x000fe80000100800 */
[----:B------:R0:W-:Y:S04]  /*2b3d0*/  STL [R1+0x2180], R12 ;  /* 0x0021800c01007387 */ /* 0x0001e80000100800 */
[----:B0-----:R-:W2:Y:S01]  /*2b3e0*/  LDL.LU R12, [R1+0x5b4] ;  /* 0x0005b400010c7983 */ /* 0x001ea20000300800 */
[----:B---3--:R-:W-:-:S03]  /*2b3f0*/  FMUL R13, R8, R18 ;  /* 0x00000012080d7220 */ /* 0x008fc60000400000 */
[----:B----4-:R0:W-:Y:S04]  /*2b400*/  STL [R1+0x474], R28 ;  /* 0x0004741c01007387 */ /* 0x0101e80000100800 */
[----:B0-----:R-:W3:Y:S04]  /*2b410*/  LDL.LU R28, [R1+0x5c0] ;  /* 0x0005c000011c7983 */ /* 0x001ee80000300800 */
[----:B------:R-:W4:Y:S04]  /*2b420*/  LDL.LU R27, [R1+0x5c4] ;  /* 0x0005c400011b7983 */ /* 0x000f280000300800 */
[----:B------:R-:W4:Y:S04]  /*2b430*/  LDL.LU R26, [R1+0x5d0] ;  /* 0x0005d000011a7983 */ /* 0x000f280000300800 */
[----:B------:R-:W4:Y:S04]  /*2b440*/  LDL.LU R21, [R1+0x5d4] ;  /* 0x0005d40001157983 */ /* 0x000f280000300800 */
[----:B------:R1:W-:Y:S02]  /*2b450*/  STL [R1+0x45c], R10 ;  /* 0x00045c0a01007387 */ /* 0x0003e40000100800 */
[----:B-1----:R-:W-:-:S02]  /*2b460*/  LOP3.LUT R10, R19, 0x1c, RZ, 0xc0, !PT ;  /* 0x0000001c130a7812 */ /* 0x002fc400078ec0ff */
[----:B------:R-:W4:Y:S04]  /*2b470*/  LDL.LU R19, [R1+0x5e0] ;  /* 0x0005e00001137983 */ /* 0x000f280000300800 */
[----:B------:R-:W4:Y:S01]  /*2b480*/  LDL.LU R18, [R1+0x5e4] ;  /* 0x0005e40001127983 */ /* 0x000f220000300800 */
[----:B------:R-:W-:-:S03]  /*2b490*/  LEA.HI R23, R10, 0x10, RZ, 0x1e ;  /* 0x000000100a177811 */ /* 0x000fc600078ff0ff */
[----:B------:R0:W-:Y:S04]  /*2b4a0*/  STL [R1+0x458], R11 ;  /* 0x0004580b01007387 */ /* 0x0001e80000100800 */
[----:B------:R-:W1:Y:S04]  /*2b4b0*/  S2R R24, SR_TID.X ;  /* 0x0000000000187919 */ /* 0x000e680000002100 */
[----:B------:R-:W-:Y:S04]  /*2b4c0*/  LDS R23, [R23.X16+0x10000] ;  /* 0x0100000017177984 */ /* 0x000fe8000000c800 */
[----:B0-----:R-:W4:Y:S04]  /*2b4d0*/  LDL.LU R11, [R1+0x5f0] ;  /* 0x0005f000010b7983 */ /* 0x001f280000300800 */
[----:B------:R-:W4:Y:S04]  /*2b4e0*/  LDL.LU R10, [R1+0x5f4] ;  /* 0x0005f400010a7983 */ /* 0x000f280000300800 */
[----:B------:R0:W-:Y:S04]  /*2b4f0*/  STL [R1+0x2184], R13 ;  /* 0x0021840d01007387 */ /* 0x0001e80000100800 */
[----:B0-----:R-:W4:Y:S04]  /*2b500*/  LDL.LU R13, [R1+0x5b0] ;  /* 0x0005b000010d7983 */ /* 0x001f280000300800 */
[----:B------:R-:W4:Y:S01]  /*2b510*/  LDL.LU R17, [R1+0x588] ;  /* 0x0005880001117983 */ /* 0x000f220000300800 */
[----:B--2---:R-:W-:-:S05]  /*2b520*/  FMUL R16, R8, R15 ;  /* 0x0000000f08107220 */ /* 0x004fca0000400000 */
[----:B------:R0:W-:Y:S04]  /*2b530*/  STL [R1+0x190], R16 ;  /* 0x0001901001007387 */ /* 0x0001e80000100800 */
[----:B0-----:R-:W2:Y:S01]  /*2b540*/  LDL.LU R16, [R1+0x58c] ;  /* 0x00058c0001107983 */ /* 0x001ea20000300800 */
[----:B------:R-:W-:-:S03]  /*2b550*/  FMUL R15, R8, R14 ;  /* 0x0000000e080f7220 */ /* 0x000fc60000400000 */
[----:B------:R-:W2:Y:S04]  /*2b560*/  LDL.LU R14, [R1+0x598] ;  /* 0x00059800010e7983 */ /* 0x000ea80000300800 */
[----:B------:R0:W-:Y:S04]  /*2b570*/  STL [R1+0x194], R15 ;  /* 0x0001940f01007387 */ /* 0x0001e80000100800 */
[----:B0-----:R-:W2:Y:S01]  /*2b580*/  LDL.LU R15, [R1+0x59c] ;  /* 0x00059c00010f7983 */ /* 0x001ea20000300800 */
[C---:B------:R-:W-:Y:S02]  /*2b590*/  FMUL R12, R8.reuse, R12 ;  /* 0x0000000c080c7220 */ /* 0x040fe40000400000 */
[----:B---3--:R-:W-:-:S05]  /*2b5a0*/  FMUL R28, R8, R28 ;  /* 0x0000001c081c7220 */ /* 0x008fca0000400000 */
[----:B------:R4:W-:Y:S02]  /*2b5b0*/  STL [R1+0x1b0], R28 ;  /* 0x0001b01c01007387 */ /* 0x0009e40000100800 */
[C---:B----4-:R-:W-:Y:S02]  /*2b5c0*/  FMUL R28, R8.reuse, R27 ;  /* 0x0000001b081c7220 */ /* 0x050fe40000400000 */
[C---:B------:R-:W-:Y:S02]  /*2b5d0*/  FMUL R27, R8.reuse, R26 ;  /* 0x0000001a081b7220 */ /* 0x040fe40000400000 */
[C---:B------:R-:W-:Y:S01]  /*2b5e0*/  FMUL R26, R8.reuse, R21 ;  /* 0x00000015081a7220 */ /* 0x040fe20000400000 */
[----:B------:R-:W-:Y:S04]  /*2b5f0*/  STL [R1+0x1b4], R28 ;  /* 0x0001b41c01007387 */ /* 0x000fe80000100800 */
[----:B------:R-:W-:Y:S01]  /*2b600*/  STL [R1+0x1f0], R27 ;  /* 0x0001f01b01007387 */ /* 0x000fe20000100800 */
[----:B------:R-:W-:-:S03]  /*2b610*/  FMUL R21, R8, R19 ;  /* 0x0000001308157220 */ /* 0x000fc60000400000 */
[----:B------:R-:W-:Y:S01]  /*2b620*/  STL [R1+0x1f4], R26 ;  /* 0x0001f41a01007387 */ /* 0x000fe20000100800 */
[----:B------:R-:W-:-:S03]  /*2b630*/  FMUL R19, R8, R18 ;  /* 0x0000001208137220 */ /* 0x000fc60000400000 */
[----:B------:R-:W-:Y:S04]  /*2b640*/  STL [R1+0x210], R21 ;  /* 0x0002101501007387 */ /* 0x000fe80000100800 */
[----:B------:R-:W-:Y:S01]  /*2b650*/  STL [R1+0x214], R19 ;  /* 0x0002141301007387 */ /* 0x000fe20000100800 */
[----:B------:R-:W-:-:S03]  /*2b660*/  FMUL R18, R8, R11 ;  /* 0x0000000b08127220 */ /* 0x000fc60000400000 */
[----:B------:R-:W3:Y:S04]  /*2b670*/  LDL.LU R11, [R1+0x5a8] ;  /* 0x0005a800010b7983 */ /* 0x000ee80000300800 */
[----:B------:R0:W-:Y:S01]  /*2b680*/  STL [R1+0x220], R18 ;  /* 0x0002201201007387 */ /* 0x0001e20000100800 */
[C---:B------:R-:W-:Y:S02]  /*2b690*/  FMUL R13, R8.reuse, R13 ;  /* 0x0000000d080d7220 */ /* 0x040fe40000400000 */
[----:B------:R-:W-:Y:S02]  /*2b6a0*/  FMUL R8, R8, R10 ;  /* 0x0000000a08087220 */ /* 0x000fe40000400000 */
[----:B------:R-:W4:Y:S01]  /*2b6b0*/  LDL.LU R10, [R1+0x5ac] ;  /* 0x0005ac00010a7983 */ /* 0x000f220000300800 */
[----:B0-----:R-:W-:-:S03]  /*2b6c0*/  FMUL R18, R9, R17 ;  /* 0x0000001109127220 */ /* 0x001fc60000400000 */
[----:B------:R-:W-:Y:S04]  /*2b6d0*/  STL [R1+0x224], R8 ;  /* 0x0002240801007387 */ /* 0x000fe80000100800 */
[----:B------:R-:W-:Y:S01]  /*2b6e0*/  STL [R1+0x21a0], R18 ;  /* 0x0021a01201007387 */ /* 0x000fe20000100800 */
[----:B--2---:R-:W-:-:S05]  /*2b6f0*/  FMUL R19, R9, R16 ;  /* 0x0000001009137220 */ /* 0x004fca0000400000 */
[----:B------:R0:W-:Y:S01]  /*2b700*/  STL [R1+0x21a4], R19 ;  /* 0x0021a41301007387 */ /* 0x0001e20000100800 */
[----:B------:R-:W-:-:S03]  /*2b710*/  FMUL R14, R9, R14 ;  /* 0x0000000e090e7220 */ /* 0x000fc60000400000 */
[----:B------:R-:W2:Y:S04]  /*2b720*/  LDL.LU R21, [R1+0x5b8] ;  /* 0x0005b80001157983 */ /* 0x000ea80000300800 */
[----:B------:R-:W2:Y:S04]  /*2b730*/  LDL.LU R16, [R1+0x5cc] ;  /* 0x0005cc0001107983 */ /* 0x000ea80000300800 */
[----:B------:R-:W2:Y:S01]  /*2b740*/  LDL.LU R28, [R1+0x5d8] ;  /* 0x0005d800011c7983 */ /* 0x000ea20000300800 */
[----:B------:R-:W-:-:S03]  /*2b750*/  FMUL R15, R9, R15 ;  /* 0x0000000f090f7220 */ /* 0x000fc60000400000 */
[----:B------:R-:W2:Y:S04]  /*2b760*/  LDL.LU R27, [R1+0x5dc] ;  /* 0x0005dc00011b7983 */ /* 0x000ea80000300800 */
[----:B------:R-:W2:Y:S04]  /*2b770*/  LDL.LU R26, [R1+0x5e8] ;  /* 0x0005e800011a7983 */ /* 0x000ea80000300800 */
[----:B0-----:R-:W2:Y:S04]  /*2b780*/  LDL.LU R19, [R1+0x5ec] ;  /* 0x0005ec0001137983 */ /* 0x001ea80000300800 */
[----:B------:R-:W2:Y:S04]  /*2b790*/  LDL.LU R18, [R1+0x5f8] ;  /* 0x0005f80001127983 */ /* 0x000ea80000300800 */
[----:B------:R0:W-:Y:S04]  /*2b7a0*/  STL.64 [R1+0x2190], R14 ;  /* 0x0021900e01007387 */ /* 0x0001e80000100a00 */
[----:B0-----:R-:W2:Y:S04]  /*2b7b0*/  LDL.LU R14, [R1+0x5bc] ;  /* 0x0005bc00010e7983 */ /* 0x001ea80000300800 */
[----:B------:R-:W2:Y:S04]  /*2b7c0*/  LDL.LU R15, [R1+0x5c8] ;  /* 0x0005c800010f7983 */ /* 0x000ea80000300800 */
[----:B------:R-:W-:Y:S04]  /*2b7d0*/  STL.64 [R1+0x2188], R12 ;  /* 0x0021880c01007387 */ /* 0x000fe80000100a00 */
[----:B------:R-:W2:Y:S01]  /*2b7e0*/  LDL.LU R17, [R1+0x5fc] ;  /* 0x0005fc0001117983 */ /* 0x000ea20000300800 */
[----:B---3--:R-:W-:-:S05]  /*2b7f0*/  FMUL R8, R9, R11 ;  /* 0x0000000b09087220 */ /* 0x008fca0000400000 */
[----:B------:R0:W-:Y:S04]  /*2b800*/  STL [R1+0x198], R8 ;  /* 0x0001980801007387 */ /* 0x0001e80000100800 */
[----:B0-----:R-:W3:Y:S01]  /*2b810*/  LDL.LU R8, [R1+0x938] ;  /* 0x0009380001087983 */ /* 0x001ee20000300800 */
[----:B----4-:R-:W-:-:S05]  /*2b820*/  FMUL R10, R9, R10 ;  /* 0x0000000a090a7220 */ /* 0x010fca0000400000 */
[----:B------:R0:W-:Y:S04]  /*2b830*/  STL [R1+0x19c], R10 ;  /* 0x00019c0a01007387 */ /* 0x0001e80000100800 */
[----:B------:R-:W4:Y:S04]  /*2b840*/  LDL.64 R12, [R1+0xc10] ;  /* 0x000c1000010c7983 */ /* 0x000f280000100a00 */
[----:B0-----:R-:W4:Y:S01]  /*2b850*/  LDL.64 R10, [R1+0xc08] ;  /* 0x000c0800010a7983 */ /* 0x001f220000100a00 */
[----:B-1----:R-:W-:-:S04]  /*2b860*/  LOP3.LUT R24, R24, 0x1c, RZ, 0xc0, !PT ;  /* 0x0000001c18187812 */ /* 0x002fc800078ec0ff */
[----:B------:R-:W-:-:S06]  /*2b870*/  LEA.HI R24, R24, 0x8, RZ, 0x1e ;  /* 0x0000000818187811 */ /* 0x000fcc00078ff0ff */
[----:B------:R-:W3:Y:S01]  /*2b880*/  LDS R24, [R24.X16+0x10000] ;  /* 0x0100000018187984 */ /* 0x000ee2000000c800 */
[----:B--2---:R-:W-:-:S05]  /*2b890*/  FMUL R21, R9, R21 ;  /* 0x0000001509157220 */ /* 0x004fca0000400000 */
[----:B------:R0:W-:Y:S04]  /*2b8a0*/  STL [R1+0x1a8], R21 ;  /* 0x0001a81501007387 */ /* 0x0001e80000100800 */
[----:B0-----:R-:W2:Y:S01]  /*2b8b0*/  LDL.LU R21, [R1+0x2228] ;  /* 0x0022280001157983 */ /* 0x001ea20000300800 */
[C---:B------:R-:W-:Y:S02]  /*2b8c0*/  FMUL R28, R9.reuse, R28 ;  /* 0x0000001c091c7220 */ /* 0x040fe40000400000 */
[----:B------:R-:W-:-:S05]  /*2b8d0*/  FMUL R14, R9, R14 ;  /* 0x0000000e090e7220 */ /* 0x000fca0000400000 */
[----:B------:R0:W-:Y:S02]  /*2b8e0*/  STL [R1+0x1ac], R14 ;  /* 0x0001ac0e01007387 */ /* 0x0001e40000100800 */
[C---:B0-----:R-:W-:Y:S02]  /*2b8f0*/  FMUL R14, R9.reuse, R16 ;  /* 0x00000010090e7220 */ /* 0x041fe40000400000 */
[----:B------:R-:W2:Y:S01]  /*2b900*/  LDL.LU R16, [R1+0x93c] ;  /* 0x00093c0001107983 */ /* 0x000ea20000300800 */
[C---:B------:R-:W-:Y:S02]  /*2b910*/  FMUL R15, R9.reuse, R15 ;  /* 0x0000000f090f7220 */ /* 0x040fe40000400000 */
[C---:B------:R-:W-:Y:S02]  /*2b920*/  FMUL R27, R9.reuse, R27 ;  /* 0x0000001b091b7220 */ /* 0x040fe40000400000 */
[C---:B------:R-:W-:Y:S01]  /*2b930*/  FMUL R26, R9.reuse, R26 ;  /* 0x0000001a091a7220 */ /* 0x040fe20000400000 */
[----:B------:R0:W-:Y:S01]  /*2b940*/  STL [R1+0x1b8], R15 ;  /* 0x0001b80f01007387 */ /* 0x0001e20000100800 */
[----:B------:R-:W-:-:S02]  /*2b950*/  FMUL R19, R9, R19 ;  /* 0x0000001309137220 */ /* 0x000fc40000400000 */
[C---:B------:R-:W-:Y:S01]  /*2b960*/  FMUL R18, R9.reuse, R18 ;  /* 0x0000001209127220 */ /* 0x040fe20000400000 */
[----:B0-----:R-:W2:Y:S04]  /*2b970*/  LDL.LU R15, [R1+0x3b0] ;  /* 0x0003b000010f7983 */ /* 0x001ea80000300800 */
[----:B------:R0:W-:Y:S01]  /*2b980*/  STL [R1+0x1bc], R14 ;  /* 0x0001bc0e01007387 */ /* 0x0001e20000100800 */
[----:B------:R-:W-:-:S03]  /*2b990*/  FMUL R17, R9, R17 ;  /* 0x0000001109117220 */ /* 0x000fc60000400000 */
[----:B0-----:R-:W2:Y:S04]  /*2b9a0*/  LDL.LU R14, [R1+0x3b4] ;  /* 0x0003b400010e7983 */ /* 0x001ea80000300800 */
[----:B------:R-:W-:Y:S04]  /*2b9b0*/  STL [R1+0x1f8], R28 ;  /* 0x0001f81c01007387 */ /* 0x000fe80000100800 */
[----:B------:R-:W-:Y:S04]  /*2b9c0*/  STL [R1+0x1fc], R27 ;  /* 0x0001fc1b01007387 */ /* 0x000fe80000100800 */
[----:B------:R-:W-:Y:S04]  /*2b9d0*/  STL [R1+0x218], R26 ;  /* 0x0002181a01007387 */ /* 0x000fe80000100800 */
[----:B------:R-:W-:Y:S04]  /*2b9e0*/  STL [R1+0x21c], R19 ;  /* 0x00021c1301007387 */ /* 0x000fe80000100800 */
[----:B------:R-:W-:Y:S01]  /*2b9f0*/  STL [R1+0x228], R18 ;  /* 0x0002281201007387 */ /* 0x000fe20000100800 */
[----:B---3--:R-:W-:-:S05]  /*2ba00*/  FFMA R8, R9, R8, R24 ;  /* 0x0000000809087223 */ /* 0x008fca0000000018 */
[----:B------:R4:W-:Y:S04]  /*2ba10*/  STL [R1+0x938], R8 ;  /* 0x0009380801007387 */ /* 0x0009e80000100800 */
[----:B------:R0:W-:Y:S01]  /*2ba20*/  STL [R1+0x22c], R17 ;  /* 0x00022c1101007387 */ /* 0x0001e20000100800 */
[----:B----4-:R-:W-:-:S03]  /*2ba30*/  IMAD.WIDE R8, R22, 0x2, R12 ;  /* 0x0000000216087825 */ /* 0x010fc600078e020c */
[----:B------:R-:W3:Y:S01]  /*2ba40*/  LDL.LU R13, [R1+0x3a0] ;  /* 0x0003a000010d7983 */ /* 0x000ee20000300800 */
[----:B------:R-:W-:-:S03]  /*2ba50*/  IMAD.WIDE R10, R22, 0x2, R10 ;  /* 0x00000002160a7825 */ /* 0x000fc600078e020a */
[----:B------:R-:W4:Y:S04]  /*2ba60*/  LDL.LU R12, [R1+0x3a4] ;  /* 0x0003a400010c7983 */ /* 0x000f280000300800 */
[----:B------:R1:W4:Y:S04]  /*2ba70*/  LDG.E.U16 R8, [R8.64] ;  /* 0x0000000608087981 */ /* 0x000328000c1e1500 */
[----:B0-----:R0:W4:Y:S04]  /*2ba80*/  LDG.E.U16 R17, [R10.64] ;  /* 0x000000060a117981 */ /* 0x001128000c1e1500 */
[----:B------:R-:W4:Y:S01]  /*2ba90*/  LDL.LU R27, [R1+0x410] ;  /* 0x00041000011b7983 */ /* 0x000f220000300800 */
[----:B------:R-:W-:-:S04]  /*2baa0*/  LOP3.LUT R25, R25, 0x1c, RZ, 0xc0, !PT ;  /* 0x0000001c19197812 */ /* 0x000fc800078ec0ff */
[----:B------:R-:W-:-:S05]  /*2bab0*/  LEA.HI R25, R25, 0x18, RZ, 0x1e ;  /* 0x0000001819197811 */ /* 0x000fca00078ff0ff */
[----:B------:R-:W0:Y:S01]  /*2bac0*/  LDS R28, [R25.X16+0x10000] ;  /* 0x01000000191c7984 */ /* 0x000e22000000c800 */
[----:B--2---:R-:W-:-:S05]  /*2bad0*/  FFMA R16, R5, R16, R23 ;  /* 0x0000001005107223 */ /* 0x004fca0000000017 */
[----:B------:R2:W-:Y:S04]  /*2bae0*/  STL [R1+0x93c], R16 ;  /* 0x00093c1001007387 */ /* 0x0005e80000100800 */
[----:B------:R-:W4:Y:S04]  /*2baf0*/  LDL.LU R26, [R1+0x414] ;  /* 0x00041400011a7983 */ /* 0x000f280000300800 */
[----:B------:R-:W4:Y:S04]  /*2bb00*/  LDL.LU R19, [R1+0x380] ;  /* 0x0003800001137983 */ /* 0x000f280000300800 */
[----:B--2---:R-:W2:Y:S04]  /*2bb10*/  S2R R16, SR_TID.X ;  /* 0x0000000000107919 */ /* 0x004ea80000002100 */
[----:B------:R-:W4:Y:S04]  /*2bb20*/  LDL.LU R18, [R1+0x384] ;  /* 0x0003840001127983 */ /* 0x000f280000300800 */
[----:B0-----:R-:W4:Y:S04]  /*2bb30*/  LDL.LU R11, [R1+0x440] ;  /* 0x00044000010b7983 */ /* 0x001f280000300800 */
[----:B------:R-:W4:Y:S04]  /*2bb40*/  LDL.LU R10, [R1+0x444] ;  /* 0x00044400010a7983 */ /* 0x000f280000300800 */
[----:B-1----:R-:W4:Y:S01]  /*2bb50*/  LDL.LU R9, [R1+0x460] ;  /* 0x0004600001097983 */ /* 0x002f220000300800 */
[----:B--2---:R-:W-:-:S04]  /*2bb60*/  LOP3.LUT R16, R16, 0x1c, RZ, 0xc0, !PT ;  /* 0x0000001c10107812 */ /* 0x004fc800078ec0ff */
[----:B------:R-:W-:Y:S01]  /*2bb70*/  LEA.HI R16, R16, 0x20, RZ, 0x1e ;  /* 0x0000002010107811 */ /* 0x000fe200078ff0ff */
[C---:B------:R-:W-:Y:S02]  /*2bb80*/  FMUL R24, R5.reuse, R15 ;  /* 0x0000000f05187220 */ /* 0x040fe40000400000 */
[C---:B------:R-:W-:Y:S02]  /*2bb90*/  FMUL R25, R5.reuse, R14 ;  /* 0x0000000e05197220 */ /* 0x040fe40000400000 */
[----:B------:R-:W0:Y:S01]  /*2bba0*/  LDS R23, [R16.X16+0x10000] ;  /* 0x0100000010177984 */ /* 0x000e22000000c800 */
[C---:B---3--:R-:W-:Y:S02]  /*2bbb0*/  FMUL R13, R5.reuse, R13 ;  /* 0x0000000d050d7220 */ /* 0x048fe40000400000 */
[C---:B----4-:R-:W-:Y:S01]  /*2bbc0*/  FMUL R12, R5.reuse, R12 ;  /* 0x0000000c050c7220 */ /* 0x050fe20000400000 */
[----:B------:R1:W-:Y:S04]  /*2bbd0*/  STL [R1+0x454], R8 ;  /* 0x0004540801007387 */ /* 0x0003e80000100800 */
[----:B-1----:R-:W2:Y:S04]  /*2bbe0*/  LDL.LU R8, [R1+0x464] ;  /* 0x0004640001087983 */ /* 0x002ea80000300800 */
[----:B------:R-:W-:Y:S04]  /*2bbf0*/  STL [R1+0x1c0], R13 ;  /* 0x0001c00d01007387 */ /* 0x000fe80000100800 */
[----:B------:R1:W-:Y:S04]  /*2bc00*/  STL [R1+0x450], R17 ;  /* 0x0004501101007387 */ /* 0x0003e80000100800 */
[----:B-1----:R-:W3:Y:S04]  /*2bc10*/  LDL.LU R17, [R1+0x480] ;  /* 0x0004800001117983 */ /* 0x002ee80000300800 */
[----:B------:R1:W-:Y:S04]  /*2bc20*/  STL [R1+0x1c4], R12 ;  /* 0x0001c40c01007387 */ /* 0x0003e80000100800 */
[----:B------:R-:W4:Y:S04]  /*2bc30*/  LDL.LU R16, [R1+0x484] ;  /* 0x0004840001107983 */ /* 0x000f280000300800 */
[----:B------:R-:W4:Y:S04]  /*2bc40*/  LDL.LU R15, [R1+0x570] ;  /* 0x00057000010f7983 */ /* 0x000f280000300800 */
[----:B------:R-:W4:Y:S04]  /*2bc50*/  LDL.LU R14, [R1+0x574] ;  /* 0x00057400010e7983 */ /* 0x000f280000300800 */
[----:B------:R-:W4:Y:S04]  /*2bc60*/  LDL.LU R13, [R1+0x3b8] ;  /* 0x0003b800010d7983 */ /* 0x000f280000300800 */
[----:B-1----:R-:W4:Y:S01]  /*2bc70*/  LDL.LU R12, [R1+0x3bc] ;  /* 0x0003bc00010c7983 */ /* 0x002f220000300800 */
[----:B------:R-:W-:-:S05]  /*2bc80*/  FMUL R27, R5, R27 ;  /* 0x0000001b051b7220 */ /* 0x000fca0000400000 */
[----:B------:R-:W-:Y:S01]  /*2bc90*/  STL [R1+0x1d0], R27 ;  /* 0x0001d01b01007387 */ /* 0x000fe20000100800 */
[C---:B------:R-:W-:Y:S02]  /*2bca0*/  FMUL R26, R5.reuse, R26 ;  /* 0x0000001a051a7220 */ /* 0x040fe40000400000 */
[----:B------:R-:W-:-:S03]  /*2bcb0*/  FMUL R19, R5, R19 ;  /* 0x0000001305137220 */ /* 0x000fc60000400000 */
[----:B------:R-:W-:Y:S01]  /*2bcc0*/  STL [R1+0x1d4], R26 ;  /* 0x0001d41a01007387 */ /* 0x000fe20000100800 */
[----:B------:R-:W-:-:S03]  /*2bcd0*/  FMUL R18, R5, R18 ;  /* 0x0000001205127220 */ /* 0x000fc60000400000 */
[----:B------:R-:W-:Y:S01]  /*2bce0*/  STL [R1+0x1e0], R19 ;  /* 0x0001e01301007387 */ /* 0x000fe20000100800 */
[----:B------:R-:W-:-:S03]  /*2bcf0*/  FMUL R11, R5, R11 ;  /* 0x0000000b050b7220 */ /* 0x000fc60000400000 */
[----:B------:R-:W-:Y:S01]  /*2bd00*/  STL [R1+0x1e4], R18 ;  /* 0x0001e41201007387 */ /* 0x000fe20000100800 */
[----:B------:R-:W-:-:S03]  /*2bd10*/  FMUL R10, R5, R10 ;  /* 0x0000000a050a7220 */ /* 0x000fc60000400000 */
[----:B------:R1:W-:Y:S01]  /*2bd20*/  STL [R1+0x200], R11 ;  /* 0x0002000b01007387 */ /* 0x0003e20000100800 */
[----:B------:R-:W-:-:S03]  /*2bd30*/  FMUL R9, R5, R9 ;  /* 0x0000000905097220 */ /* 0x000fc60000400000 */
[----:B------:R0:W-:Y:S04]  /*2bd40*/  STL [R1+0x204], R10 ;  /* 0x0002040a01007387 */ /* 0x0001e80000100800 */
[----:B-1----:R-:W4:Y:S04]  /*2bd50*/  LDL.LU R11, [R1+0x3a8] ;  /* 0x0003a800010b7983 */ /* 0x002f280000300800 */
[----:B------:R1:W-:Y:S04]  /*2bd60*/  STL [R1+0x240], R9 ;  /* 0x0002400901007387 */ /* 0x0003e80000100800 */
[----:B0-----:R-:W4:Y:S01]  /*2bd70*/  LDL.LU R10, [R1+0x3ac] ;  /* 0x0003ac00010a7983 */ /* 0x001f220000300800 */
[----:B--2---:R-:W-:-:S05]  /*2bd80*/  FMUL R8, R5, R8 ;  /* 0x0000000805087220 */ /* 0x004fca0000400000 */
[----:B------:R0:W-:Y:S04]  /*2bd90*/  STL [R1+0x244], R8 ;  /* 0x0002440801007387 */ /* 0x0001e80000100800 */
[----:B-1----:R-:W2:Y:S04]  /*2bda0*/  LDL.LU R9, [R1+0x418] ;  /* 0x0004180001097983 */ /* 0x002ea80000300800 */
[----:B0-----:R-:W2:Y:S01]  /*2bdb0*/  LDL.LU R8, [R1+0x41c] ;  /* 0x00041c0001087983 */ /* 0x001ea20000300800 */
[C---:B---3--:R-:W-:Y:S02]  /*2bdc0*/  FMUL R17, R5.reuse, R17 ;  /* 0x0000001105117220 */ /* 0x048fe40000400000 */
[----:B----4-:R-:W-:-:S03]  /*2bdd0*/  FMUL R16, R5, R16 ;  /* 0x0000001005107220 */ /* 0x010fc60000400000 */
[----:B------:R-:W-:Y:S01]  /*2bde0*/  STL [R1+0x270], R17 ;  /* 0x0002701101007387 */ /* 0x000fe20000100800 */
[----:B------:R-:W-:-:S03]  /*2bdf0*/  FMUL R15, R5, R15 ;  /* 0x0000000f050f7220 */ /* 0x000fc60000400000 */
[----:B------:R0:W-:Y:S01]  /*2be00*/  STL [R1+0x274], R16 ;  /* 0x0002741001007387 */ /* 0x0001e20000100800 */
[----:B------:R-:W-:-:S03]  /*2be10*/  FMUL R5, R5, R14 ;  /* 0x0000000e05057220 */ /* 0x000fc60000400000 */
[----:B------:R-:W-:Y:S01]  /*2be20*/  STL [R1+0x280], R15 ;  /* 0x0002800f01007387 */ /* 0x000fe20000100800 */
[----:B------:R-:W-:-:S03]  /*2be30*/  FMUL R26, R3, R13 ;  /* 0x0000000d031a7220 */ /* 0x000fc60000400000 */
[----:B------:R-:W-:Y:S01]  /*2be40*/  STL [R1+0x284], R5 ;  /* 0x0002840501007387 */ /* 0x000fe20000100800 */
[----:B------:R-:W-:-:S03]  /*2be50*/  FMUL R27, R3, R12 ;  /* 0x0000000c031b7220 */ /* 0x000fc60000400000 */
[----:B0-----:R-:W3:Y:S04]  /*2be60*/  LDL.LU R16, [R1+0x448] ;  /* 0x0004480001107983 */ /* 0x001ee80000300800 */
[----:B------:R-:W4:Y:S04]  /*2be70*/  LDL.LU R12, [R1+0x44c] ;  /* 0x00044c00010c7983 */ /* 0x000f280000300800 */
[----:B------:R-:W4:Y:S04]  /*2be80*/  LDL.LU R14, [R1+0x468] ;  /* 0x00046800010e7983 */ /* 0x000f280000300800 */
[----:B------:R-:W4:Y:S04]  /*2be90*/  LDL.LU R13, [R1+0x46c] ;  /* 0x00046c00010d7983 */ /* 0x000f280000300800 */
[----:B------:R0:W-:Y:S04]  /*2bea0*/  STL.64 [R1+0x2130], R26 ;  /* 0x0021301a01007387 */ /* 0x0001e80000100a00 */
[----:B0-----:R-:W4:Y:S04]  /*2beb0*/  LDL.LU R26, [R1+0x388] ;  /* 0x00038800011a7983 */ /* 0x001f280000300800 */
[----:B------:R-:W4:Y:S04]  /*2bec0*/  LDL.LU R27, [R1+0x38c] ;  /* 0x00038c00011b7983 */ /* 0x000f280000300800 */
[----:B------:R-:W-:Y:S01]  /*2bed0*/  STL.64 [R1+0x2128], R24 ;  /* 0x0021281801007387 */ /* 0x000fe20000100a00 */
[----:B------:R-:W-:-:S05]  /*2bee0*/  FMUL R5, R3, R11 ;  /* 0x0000000b03057220 */ /* 0x000fca0000400000 */
[----:B------:R0:W-:Y:S01]  /*2bef0*/  STL [R1+0x1c8], R5 ;  /* 0x0001c80501007387 */ /* 0x0001e20000100800 */
[----:B------:R-:W-:-:S05]  /*2bf00*/  FMUL R10, R3, R10 ;  /* 0x0000000a030a7220 */ /* 0x000fca0000400000 */
[----:B------:R-:W-:Y:S04]  /*2bf10*/  STL [R1+0x1cc], R10 ;  /* 0x0001cc0a01007387 */ /* 0x000fe80000100800 */
[----:B------:R-:W4:Y:S01]  /*2bf20*/  LDL.LU R19, [R1+0x488] ;  /* 0x0004880001137983 */ /* 0x000f220000300800 */
[C---:B--2---:R-:W-:Y:S02]  /*2bf30*/  FMUL R9, R3.reuse, R9 ;  /* 0x0000000903097220 */ /* 0x044fe40000400000 */
[----:B0-----:R-:W-:-:S03]  /*2bf40*/  FMUL R5, R3, R8 ;  /* 0x0000000803057220 */ /* 0x001fc60000400000 */
[----:B------:R-:W-:Y:S04]  /*2bf50*/  STL [R1+0x1d8], R9 ;  /* 0x0001d80901007387 */ /* 0x000fe80000100800 */
[----:B------:R-:W2:Y:S04]  /*2bf60*/  LDL.LU R18, [R1+0x48c] ;  /* 0x00048c0001127983 */ /* 0x000ea80000300800 */
[----:B------:R0:W-:Y:S04]  /*2bf70*/  STL [R1+0x1dc], R5 ;  /* 0x0001dc0501007387 */ /* 0x0001e80000100800 */
[----:B------:R-:W2:Y:S04]  /*2bf80*/  LDL.LU R17, [R1+0x578] ;  /* 0x0005780001117983 */ /* 0x000ea80000300800 */
[----:B------:R-:W2:Y:S04]  /*2bf90*/  LDL.LU R15, [R1+0x57c] ;  /* 0x00057c00010f7983 */ /* 0x000ea80000300800 */
[----:B0-----:R-:W2:Y:S04]  /*2bfa0*/  LDL.LU R5, [R1+0x940] ;  /* 0x0009400001057983 */ /* 0x001ea80000300800 */
[----:B------:R-:W2:Y:S01]  /*2bfb0*/  LDL.64 R8, [R1+0xc00] ;  /* 0x000c000001087983 */ /* 0x000ea20000100a00 */
[----:B---3--:R-:W-:-:S03]  /*2bfc0*/  FMUL R24, R3, R16 ;  /* 0x0000001003187220 */ /* 0x008fc60000400000 */
[----:B------:R-:W3:Y:S01]  /*2bfd0*/  LDL.64 R10, [R1+0xbf8] ;  /* 0x000bf800010a7983 */ /* 0x000ee20000100a00 */
[C---:B----4-:R-:W-:Y:S02]  /*2bfe0*/  FMUL R16, R3.reuse, R12 ;  /* 0x0000000c03107220 */ /* 0x050fe40000400000 */
[C---:B------:R-:W-:Y:S02]  /*2bff0*/  FMUL R14, R3.reuse, R14 ;  /* 0x0000000e030e7220 */ /* 0x040fe40000400000 */
[C---:B------:R-:W-:Y:S02]  /*2c000*/  FMUL R26, R3.reuse, R26 ;  /* 0x0000001a031a7220 */ /* 0x040fe40000400000 */
[----:B------:R-:W-:-:S03]  /*2c010*/  FMUL R25, R3, R27 ;  /* 0x0000001b03197220 */ /* 0x000fc60000400000 */
[----:B------:R-:W-:Y:S04]  /*2c020*/  STL [R1+0x1e8], R26 ;  /* 0x0001e81a01007387 */ /* 0x000fe80000100800 */
[----:B------:R-:W-:Y:S04]  /*2c030*/  STL [R1+0x1ec], R25 ;  /* 0x0001ec1901007387 */ /* 0x000fe80000100800 */
[----:B------:R-:W4:Y:S04]  /*2c040*/  LDL.LU R12, [R1+0x944] ;  /* 0x00094400010c7983 */ /* 0x000f280000300800 */
[----:B------:R-:W-:Y:S04]  /*2c050*/  STL [R1+0x208], R24 ;  /* 0x0002081801007387 */ /* 0x000fe80000100800 */
[----:B------:R-:W-:Y:S04]  /*2c060*/  STL [R1+0x20c], R16 ;  /* 0x00020c1001007387 */ /* 0x000fe80000100800 */
[----:B------:R0:W-:Y:S04]  /*2c070*/  STL [R1+0x248], R14 ;  /* 0x0002480e01007387 */ /* 0x0001e80000100800 */
[----:B0-----:R-:W4:Y:S01]  /*2c080*/  LDL.LU R14, [R1+0x370] ;  /* 0x00037000010e7983 */ /* 0x001f220000300800 */
[----:B------:R-:W-:-:S05]  /*2c090*/  FMUL R13, R3, R13 ;  /* 0x0000000d030d7220 */ /* 0x000fca0000400000 */
[----:B------:R0:W-:Y:S04]  /*2c0a0*/  STL [R1+0x24c], R13 ;  /* 0x00024c0d01007387 */ /* 0x0001e80000100800 */
[----:B0-----:R-:W4:Y:S01]  /*2c0b0*/  LDL.LU R13, [R1+0x374] ;  /* 0x00037400010d7983 */ /* 0x001f220000300800 */
[----:B------:R-:W-:-:S03]  /*2c0c0*/  FMUL R19, R3, R19 ;  /* 0x0000001303137220 */ /* 0x000fc60000400000 */
[----:B------:R-:W0:Y:S04]  /*2c0d0*/  S2R R16, SR_TID.X ;  /* 0x0000000000107919 */ /* 0x000e280000002100 */
[----:B------:R-:W-:Y:S01]  /*2c0e0*/  STL [R1+0x278], R19 ;  /* 0x0002781301007387 */ /* 0x000fe20000100800 */
[----:B0-----:R-:W-:-:S04]  /*2c0f0*/  LOP3.LUT R16, R16, 0x1c, RZ, 0xc0, !PT ;  /* 0x0000001c10107812 */ /* 0x001fc800078ec0ff */
[----:B------:R-:W-:Y:S01]  /*2c100*/  LEA.HI R16, R16, 0x28, RZ, 0x1e ;  /* 0x0000002810107811 */ /* 0x000fe200078ff0ff */
[C---:B--2---:R-:W-:Y:S02]  /*2c110*/  FMUL R18, R3.reuse, R18 ;  /* 0x0000001203127220 */ /* 0x044fe40000400000 */
[----:B------:R-:W-:-:S03]  /*2c120*/  FMUL R17, R3, R17 ;  /* 0x0000001103117220 */ /* 0x000fc60000400000 */
[----:B------:R-:W-:Y:S01]  /*2c130*/  STL [R1+0x27c], R18 ;  /* 0x00027c1201007387 */ /* 0x000fe20000100800 */
[----:B------:R-:W-:-:S03]  /*2c140*/  FMUL R15, R3, R15 ;  /* 0x0000000f030f7220 */ /* 0x000fc60000400000 */
[----:B------:R-:W-:Y:S01]  /*2c150*/  STL [R1+0x288], R17 ;  /* 0x0002881101007387 */ /* 0x000fe20000100800 */
[----:B------:R-:W-:Y:S02]  /*2c160*/  FFMA R5, R3, R5, R28 ;  /* 0x0000000503057223 */ /* 0x000fe4000000001c */
[C---:B------:R-:W-:Y:S01]  /*2c170*/  IMAD.WIDE R8, R22.reuse, 0x2, R8 ;  /* 0x0000000216087825 */ /* 0x040fe200078e0208 */
[----:B------:R-:W-:Y:S04]  /*2c180*/  STL [R1+0x28c], R15 ;  /* 0x00028c0f01007387 */ /* 0x000fe80000100800 */
[----:B------:R0:W2:Y:S04]  /*2c190*/  LDG.E.U16 R27, [R8.64] ;  /* 0x00000006081b7981 */ /* 0x0000a8000c1e1500 */
[----:B------:R-:W-:Y:S04]  /*2c1a0*/  STL [R1+0x940], R5 ;  /* 0x0009400501007387 */ /* 0x000fe80000100800 */
[----:B------:R-:W2:Y:S04]  /*2c1b0*/  LDL.LU R25, [R1+0x360] ;  /* 0x0003600001197983 */ /* 0x000ea80000300800 */
[----:B------:R-:W2:Y:S04]  /*2c1c0*/  LDL.LU R24, [R1+0x364] ;  /* 0x0003640001187983 */ /* 0x000ea80000300800 */
[----:B------:R-:W2:Y:S01]  /*2c1d0*/  LDL.LU R3, [R1+0x340] ;  /* 0x0003400001037983 */ /* 0x000ea20000300800 */
[----:B---3--:R-:W-:-:S03]  /*2c1e0*/  IMAD.WIDE R10, R22, 0x2, R10 ;  /* 0x00000002160a7825 */ /* 0x008fc600078e020a */
[----:B------:R-:W1:Y:S04]  /*2c1f0*/  LDS R5, [R16.X16+0x10000] ;  /* 0x0100000010057984 */ /* 0x000e68000000c800 */
[----:B------:R3:W2:Y:S01]  /*2c200*/  LDG.E.U16 R26, [R10.64] ;  /* 0x000000060a1a7981 */ /* 0x0006a2000c1e1500 */
[----:B----4-:R-:W-:-:S05]  /*2c210*/  FFMA R12, R6, R12, R23 ;  /* 0x0000000c060c7223 */ /* 0x010fca0000000017 */
[----:B------:R4:W-:Y:S04]  /*2c220*/  STL [R1+0x944], R12 ;  /* 0x0009440c01007387 */ /* 0x0009e80000100800 */
[----:B----4-:R-:W4:Y:S04]  /*2c230*/  LDL.LU R12, [R1+0x344] ;  /* 0x00034400010c7983 */ /* 0x010f280000300800 */
[----:B------:R-:W4:Y:S01]  /*2c240*/  LDL.LU R19, [R1+0x310] ;  /* 0x0003100001137983 */ /* 0x000f220000300800 */
[----:B0-----:R-:W-:-:S03]  /*2c250*/  FMUL R9, R6, R14 ;  /* 0x0000000e06097220 */ /* 0x001fc60000400000 */
[----:B------:R-:W0:Y:S04]  /*2c260*/  S2R R14, SR_TID.X ;  /* 0x00000000000e7919 */ /* 0x000e280000002100 */
[----:B------:R0:W-:Y:S04]  /*2c270*/  STL [R1+0x230], R9 ;  /* 0x0002300901007387 */ /* 0x0001e80000100800 */
[----:B------:R-:W4:Y:S01]  /*2c280*/  LDL.LU R18, [R1+0x314] ;  /* 0x0003140001127983 */ /* 0x000f220000300800 */
[----:B------:R-:W-:-:S05]  /*2c290*/  FMUL R8, R6, R13 ;  /* 0x0000000d06087220 */ /* 0x000fca0000400000 */
[----:B------:R1:W-:Y:S04]  /*2c2a0*/  STL [R1+0x234], R8 ;  /* 0x0002340801007387 */ /* 0x0003e80000100800 */
[----:B------:R-:W4:Y:S01]  /*2c2b0*/  LDL.LU R17, [R1+0x300] ;  /* 0x0003000001117983 */ /* 0x000f220000300800 */
[----:B0-----:R-:W-:-:S03]  /*2c2c0*/  LOP3.LUT R13, R14, 0x1c, RZ, 0xc0, !PT ;  /* 0x0000001c0e0d7812 */ /* 0x001fc600078ec0ff */
[----:B------:R-:W4:Y:S04]  /*2c2d0*/  LDL.LU R16, [R1+0x304] ;  /* 0x0003040001107983 */ /* 0x000f280000300800 */
[----:B------:R-:W4:Y:S04]  /*2c2e0*/  LDL.LU R15, [R1+0x2f0] ;  /* 0x0002f000010f7983 */ /* 0x000f280000300800 */
[----:B------:R-:W4:Y:S04]  /*2c2f0*/  LDL.LU R14, [R1+0x2f4] ;  /* 0x0002f400010e7983 */ /* 0x000f280000300800 */
[----:B---3--:R-:W3:Y:S04]  /*2c300*/  LDL.LU R11, [R1+0x2e0] ;  /* 0x0002e000010b7983 */ /* 0x008ee80000300800 */
[----:B------:R-:W3:Y:S01]  /*2c310*/  LDL.LU R10, [R1+0x2e4] ;  /* 0x0002e400010a7983 */ /* 0x000ee20000300800 */
[----:B------:R-:W-:Y:S01]  /*2c320*/  LEA.HI R13, R13, 0x30, RZ, 0x1e ;  /* 0x000000300d0d7811 */ /* 0x000fe200078ff0ff */
[----:B--2---:R-:W-:-:S02]  /*2c330*/  FMUL R23, R6, R25 ;  /* 0x0000001906177220 */ /* 0x004fc40000400000 */
[----:B------:R-:W-:-:S03]  /*2c340*/  FMUL R9, R6, R24 ;  /* 0x0000001806097220 */ /* 0x000fc60000400000 */
[----:B------:R-:W-:Y:S01]  /*2c350*/  STL [R1+0x250], R23 ;  /* 0x0002501701007387 */ /* 0x000fe20000100800 */
[----:B-1----:R-:W-:-:S03]  /*2c360*/  FMUL R8, R6, R3 ;  /* 0x0000000306087220 */ /* 0x002fc60000400000 */
[----:B------:R0:W-:Y:S04]  /*2c370*/  STL [R1+0x254], R9 ;  /* 0x0002540901007387 */ /* 0x0001e80000100800 */
[----:B------:R-:W1:Y:S04]  /*2c380*/  LDS R3, [R13.X16+0x10000] ;  /* 0x010000000d037984 */ /* 0x000e68000000c800 */
[----:B0-----:R-:W2:Y:S04]  /*2c390*/  LDL.LU R9, [R1+0x2d0] ;  /* 0x0002d00001097983 */ /* 0x001ea80000300800 */
[----:B------:R0:W-:Y:S04]  /*2c3a0*/  STL [R1+0x260], R8 ;  /* 0x0002600801007387 */ /* 0x0001e80000100800 */
[----:B------:R-:W-:Y:S04]  /*2c3b0*/  STL [R1+0x434], R27 ;  /* 0x0004341b01007387 */ /* 0x000fe80000100800 */
[----:B0-----:R-:W2:Y:S04]  /*2c3c0*/  LDL.LU R8, [R1+0x2d4] ;  /* 0x0002d40001087983 */ /* 0x001ea80000300800 */
[----:B------:R-:W2:Y:S01]  /*2c3d0*/  LDL.LU R13, [R1+0x378] ;  /* 0x00037800010d7983 */ /* 0x000ea20000300800 */
[----:B----4-:R-:W-:-:S03]  /*2c3e0*/  FMUL R23, R6, R12 ;  /* 0x0000000c06177220 */ /* 0x010fc60000400000 */
[----:B------:R-:W4:Y:S01]  /*2c3f0*/  LDL.LU R12, [R1+0x37c] ;  /* 0x00037c00010c7983 */ /* 0x000f220000300800 */
[----:B------:R-:W-:-:S03]  /*2c400*/  FMUL R19, R6, R19 ;  /* 0x0000001306137220 */ /* 0x000fc60000400000 */
[----:B------:R-:W-:Y:S04]  /*2c410*/  STL [R1+0x42c], R26 ;  /* 0x00042c1a01007387 */ /* 0x000fe80000100800 */
[----:B------:R0:W-:Y:S01]  /*2c420*/  STL [R1+0x264], R23 ;  /* 0x0002641701007387 */ /* 0x0001e20000100800 */
[----:B------:R-:W-:-:S03]  /*2c430*/  FMUL R18, R6, R18 ;  /* 0x0000001206127220 */ /* 0x000fc60000400000 */
[----:B------:R-:W-:Y:S04]  /*2c440*/  STL [R1+0x2c0], R19 ;  /* 0x0002c01301007387 */ /* 0x000fe80000100800 */
        /* <DEDUP_REMOVED lines=8> */
[----:B---3--:R-:W-:-:S03]  /*2c4d0*/  FMUL R11, R6, R11 ;  /* 0x0000000b060b7220 */ /* 0x008fc60000400000 */
[----:B------:R-:W-:Y:S01]  /*2c4e0*/  STL [R1+0x3a4], R14 ;  /* 0x0003a40e01007387 */ /* 0x000fe20000100800 */
[----:B------:R-:W-:-:S03]  /*2c4f0*/  FMUL R10, R6, R10 ;  /* 0x0000000a060a7220 */ /* 0x000fc60000400000 */
[----:B------:R-:W3:Y:S04]  /*2c500*/  LDL.LU R24, [R1+0x368] ;  /* 0x0003680001187983 */ /* 0x000ee80000300800 */
[----:B------:R1:W-:Y:S04]  /*2c510*/  STL [R1+0x3b0], R11 ;  /* 0x0003b00b01007387 */ /* 0x0003e80000100800 */
[----:B0-----:R-:W3:Y:S04]  /*2c520*/  LDL.LU R23, [R1+0x36c] ;  /* 0x00036c0001177983 */ /* 0x001ee80000300800 */
[----:B------:R0:W-:Y:S04]  /*2c530*/  STL [R1+0x3b4], R10 ;  /* 0x0003b40a01007387 */ /* 0x0001e80000100800 */
[----:B-1----:R-:W3:Y:S04]  /*2c540*/  LDL.LU R11, [R1+0x348] ;  /* 0x00034800010b7983 */ /* 0x002ee80000300800 */
[----:B0-----:R-:W3:Y:S01]  /*2c550*/  LDL.LU R10, [R1+0x34c] ;  /* 0x00034c00010a7983 */ /* 0x001ee20000300800 */
[----:B--2---:R-:W-:-:S03]  /*2c560*/  FMUL R14, R6, R9 ;  /* 0x00000009060e7220 */ /* 0x004fc60000400000 */
[----:B------:R-:W2:Y:S04]  /*2c570*/  LDL.LU R9, [R1+0x318] ;  /* 0x0003180001097983 */ /* 0x000ea80000300800 */
[----:B------:R-:W-:Y:S01]  /*2c580*/  STL [R1+0x3e0], R14 ;  /* 0x0003e00e01007387 */ /* 0x000fe20000100800 */
[----:B------:R-:W-:-:S03]  /*2c590*/  FMUL R6, R6, R8 ;  /* 0x0000000806067220 */ /* 0x000fc60000400000 */
[----:B------:R-:W2:Y:S01]  /*2c5a0*/  LDL.LU R8, [R1+0x31c] ;  /* 0x00031c0001087983 */ /* 0x000ea20000300800 */
[----:B------:R-:W-:-:S03]  /*2c5b0*/  FMUL R13, R4, R13 ;  /* 0x0000000d040d7220 */ /* 0x000fc60000400000 */
[----:B------:R4:W-:Y:S04]  /*2c5c0*/  STL [R1+0x3e4], R6 ;  /* 0x0003e40601007387 */ /* 0x0009e80000100800 */
[----:B------:R-:W2:Y:S01]  /*2c5d0*/  LDL.LU R19, [R1+0x308] ;  /* 0x0003080001137983 */ /* 0x000ea20000300800 */
[----:B----4-:R-:W-:-:S03]  /*2c5e0*/  FMUL R6, R4, R12 ;  /* 0x0000000c04067220 */ /* 0x010fc60000400000 */
[----:B------:R0:W-:Y:S04]  /*2c5f0*/  STL [R1+0x238], R13 ;  /* 0x0002380d01007387 */ /* 0x0001e80000100800 */
[----:B------:R-:W4:Y:S04]  /*2c600*/  LDL.LU R18, [R1+0x30c] ;  /* 0x00030c0001127983 */ /* 0x000f280000300800 */
[----:B------:R1:W-:Y:S04]  /*2c610*/  STL [R1+0x23c], R6 ;  /* 0x00023c0601007387 */ /* 0x0003e80000100800 */
[----:B------:R-:W4:Y:S04]  /*2c620*/  LDL.LU R17, [R1+0x2f8] ;  /* 0x0002f80001117983 */ /* 0x000f280000300800 */
[----:B------:R-:W4:Y:S04]  /*2c630*/  LDL.LU R16, [R1+0x2fc] ;  /* 0x0002fc0001107983 */ /* 0x000f280000300800 */
[----:B------:R-:W4:Y:S04]  /*2c640*/  LDL.LU R15, [R1+0x2e8] ;  /* 0x0002e800010f7983 */ /* 0x000f280000300800 */
[----:B------:R-:W4:Y:S04]  /*2c650*/  LDL.LU R14, [R1+0x2ec] ;  /* 0x0002ec00010e7983 */ /* 0x000f280000300800 */
[----:B0-----:R-:W4:Y:S04]  /*2c660*/  LDL.LU R13, [R1+0x2d8] ;  /* 0x0002d800010d7983 */ /* 0x001f280000300800 */
[----:B------:R-:W4:Y:S01]  /*2c670*/  LDL.LU R12, [R1+0x2dc] ;  /* 0x0002dc00010c7983 */ /* 0x000f220000300800 */
[----:B---3--:R-:W-:-:S02]  /*2c680*/  FMUL R24, R4, R24 ;  /* 0x0000001804187220 */ /* 0x008fc40000400000 */
[----:B-1----:R-:W-:-:S03]  /*2c690*/  FMUL R6, R4, R23 ;  /* 0x0000001704067220 */ /* 0x002fc60000400000 */
[----:B------:R-:W-:Y:S04]  /*2c6a0*/  STL [R1+0x258], R24 ;  /* 0x0002581801007387 */ /* 0x000fe80000100800 */
[----:B------:R0:W-:Y:S01]  /*2c6b0*/  STL [R1+0x25c], R6 ;  /* 0x00025c0601007387 */ /* 0x0001e20000100800 */
[----:B------:R-:W-:-:S03]  /*2c6c0*/  FMUL R11, R4, R11 ;  /* 0x0000000b040b7220 */ /* 0x000fc60000400000 */
[----:B0-----:R-:W3:Y:S01]  /*2c6d0*/  LDL.LU R6, [R1+0x948] ;  /* 0x0009480001067983 */ /* 0x001ee20000300800 */
[----:B------:R-:W-:-:S03]  /*2c6e0*/  FMUL R23, R4, R10 ;  /* 0x0000000a04177220 */ /* 0x000fc60000400000 */
[----:B------:R0:W-:Y:S04]  /*2c6f0*/  STL [R1+0x268], R11 ;  /* 0x0002680b01007387 */ /* 0x0001e80000100800 */
[----:B0-----:R-:W3:Y:S04]  /*2c700*/  LDL.64 R10, [R1+0xbf0] ;  /* 0x000bf000010a7983 */ /* 0x001ee80000100a00 */
[----:B------:R0:W-:Y:S01]  /*2c710*/  STL [R1+0x26c], R23 ;  /* 0x00026c1701007387 */ /* 0x0001e20000100800 */
[C---:B--2---:R-:W-:Y:S02]  /*2c720*/  FMUL R24, R4.reuse, R9 ;  /* 0x0000000904187220 */ /* 0x044fe40000400000 */
[----:B0-----:R-:W-:-:S02]  /*2c730*/  FMUL R23, R4, R8 ;  /* 0x0000000804177220 */ /* 0x001fc40000400000 */
[----:B------:R-:W2:Y:S01]  /*2c740*/  LDL.64 R8, [R1+0xbe8] ;  /* 0x000be80001087983 */ /* 0x000ea20000100a00 */
[----:B------:R-:W-:-:S03]  /*2c750*/  FMUL R19, R4, R19 ;  /* 0x0000001304137220 */ /* 0x000fc60000400000 */
[----:B------:R-:W-:Y:S04]  /*2c760*/  STL [R1+0x2c8], R24 ;  /* 0x0002c81801007387 */ /* 0x000fe80000100800 */
[----:B------:R0:W-:Y:S01]  /*2c770*/  STL [R1+0x2cc], R23 ;  /* 0x0002cc1701007387 */ /* 0x0001e20000100800 */
[----:B----4-:R-:W-:-:S03]  /*2c780*/  FMUL R18, R4, R18 ;  /* 0x0000001204127220 */ /* 0x010fc60000400000 */
[----:B------:R-:W-:Y:S01]  /*2c790*/  STL [R1+0x388], R19 ;  /* 0x0003881301007387 */ /* 0x000fe20000100800 */
[----:B------:R-:W-:-:S03]  /*2c7a0*/  FMUL R17, R4, R17 ;  /* 0x0000001104117220 */ /* 0x000fc60000400000 */
        /* <DEDUP_REMOVED lines=11> */
[----:B0-----:R-:W2:Y:S04]  /*2c860*/  LDL.LU R23, [R1+0x94c] ;  /* 0x00094c0001177983 */ /* 0x001ea80000300800 */
[----:B-1----:R-:W2:Y:S04]  /*2c870*/  LDL.LU R14, [R1+0x3f0] ;  /* 0x0003f000010e7983 */ /* 0x002ea80000300800 */
[----:B------:R-:W-:Y:S04]  /*2c880*/  STL [R1+0x3ec], R12 ;  /* 0x0003ec0c01007387 */ /* 0x000fe80000100800 */
[----:B----4-:R-:W4:Y:S01]  /*2c890*/  LDL.LU R13, [R1+0x3f4] ;  /* 0x0003f400010d7983 */ /* 0x010f220000300800 */
[----:B---3--:R-:W-:-:S02]  /*2c8a0*/  FFMA R6, R4, R6, R5 ;  /* 0x0000000604067223 */ /* 0x008fc40000000005 */
[----:B------:R-:W-:Y:S02]  /*2c8b0*/  IMAD.WIDE R4, R22, 0x2, R10 ;  /* 0x0000000216047825 */ /* 0x000fe400078e020a */
[----:B------:R-:W3:Y:S04]  /*2c8c0*/  LDL.LU R11, [R1+0x3c0] ;  /* 0x0003c000010b7983 */ /* 0x000ee80000300800 */
[----:B------:R-:W-:Y:S04]  /*2c8d0*/  STL [R1+0x948], R6 ;  /* 0x0009480601007387 */ /* 0x000fe80000100800 */
[----:B------:R-:W3:Y:S04]  /*2c8e0*/  LDL.LU R10, [R1+0x3c4] ;  /* 0x0003c400010a7983 */ /* 0x000ee80000300800 */
[----:B------:R-:W0:Y:S04]  /*2c8f0*/  S2R R16, SR_TID.X ;  /* 0x0000000000107919 */ /* 0x000e280000002100 */
[----:B------:R-:W3:Y:S04]  /*2c900*/  LDL.LU R19, [R1+0x3d0] ;  /* 0x0003d00001137983 */ /* 0x000ee80000300800 */
[----:B------:R-:W3:Y:S04]  /*2c910*/  LDL.LU R18, [R1+0x3d4] ;  /* 0x0003d40001127983 */ /* 0x000ee80000300800 */
[----:B------:R-:W3:Y:S04]  /*2c920*/  LDL.LU R17, [R1+0x330] ;  /* 0x0003300001117983 */ /* 0x000ee80000300800 */
[----:B------:R1:W3:Y:S01]  /*2c930*/  LDG.E.U16 R25, [R4.64] ;  /* 0x0000000604197981 */ /* 0x0002e2000c1e1500 */
[----:B0-----:R-:W-:-:S04]  /*2c940*/  LOP3.LUT R16, R16, 0x1c, RZ, 0xc0, !PT ;  /* 0x0000001c10107812 */ /* 0x001fc800078ec0ff */
[----:B------:R-:W-:-:S05]  /*2c950*/  LEA.HI R16, R16, 0x38, RZ, 0x1e ;  /* 0x0000003810107811 */ /* 0x000fca00078ff0ff */
[----:B------:R0:W2:Y:S04]  /*2c960*/  LDS R6, [R16.X16+0x10000] ;  /* 0x0100000010067984 */ /* 0x0000a8000000c800 */
[----:B0-----:R-:W3:Y:S04]  /*2c970*/  LDL.LU R16, [R1+0x334] ;  /* 0x0003340001107983 */ /* 0x001ee80000300800 */
[----:B------:R-:W3:Y:S04]  /*2c980*/  LDL.LU R15, [R1+0x320] ;  /* 0x00032000010f7983 */ /* 0x000ee80000300800 */
[----:B------:R-:W3:Y:S04]  /*2c990*/  LDL.LU R12, [R1+0x324] ;  /* 0x00032400010c7983 */ /* 0x000ee80000300800 */
[----:B-1----:R-:W3:Y:S01]  /*2c9a0*/  LDL.LU R4, [R1+0x2b0] ;  /* 0x0002b00001047983 */ /* 0x002ee20000300800 */
[----:B--2---:R-:W-:-:S05]  /*2c9b0*/  IMAD.WIDE R8, R22, 0x2, R8 ;  /* 0x0000000216087825 */ /* 0x004fca00078e0208 */
[----:B------:R3:W2:Y:S01]  /*2c9c0*/  LDG.E.U16 R24, [R8.64] ;  /* 0x0000000608187981 */ /* 0x0006a2000c1e1500 */
[C---:B------:R-:W-:Y:S02]  /*2c9d0*/  FFMA R23, R7.reuse, R23, R3 ;  /* 0x0000001707177223 */ /* 0x040fe40000000003 */
[----:B------:R-:W-:-:S03]  /*2c9e0*/  FMUL R3, R7, R14 ;  /* 0x0000000e07037220 */ /* 0x000fc60000400000 */
[----:B------:R-:W-:Y:S04]  /*2c9f0*/  STL [R1+0x94c], R23 ;  /* 0x00094c1701007387 */ /* 0x000fe80000100800 */
[----:B------:R0:W-:Y:S01]  /*2ca00*/  STL [R1+0x370], R3 ;  /* 0x0003700301007387 */ /* 0x0001e20000100800 */
[----:B----4-:R-:W-:-:S03]  /*2ca10*/  FMUL R5, R7, R13 ;  /* 0x0000000d07057220 */ /* 0x010fc60000400000 */
[----:B0-----:R-:W4:Y:S04]  /*2ca20*/  LDL.LU R3, [R1+0x2b4] ;  /* 0x0002b40001037983 */ /* 0x001f280000300800 */
[----:B------:R0:W-:Y:S04]  /*2ca30*/  STL [R1+0x374], R5 ;  /* 0x0003740501007387 */ /* 0x0001e80000100800 */
[----:B------:R-:W4:Y:S01]  /*2ca40*/  LDL.LU R14, [R1+0x2a0] ;  /* 0x0002a000010e7983 */ /* 0x000f220000300800 */
[----:B---3--:R-:W-:-:S05]  /*2ca50*/  FMUL R8, R7, R11 ;  /* 0x0000000b07087220 */ /* 0x008fca0000400000 */
[----:B------:R1:W-:Y:S01]  /*2ca60*/  STL [R1+0x3c0], R8 ;  /* 0x0003c00801007387 */ /* 0x0003e20000100800 */
[----:B0-----:R-:W-:-:S03]  /*2ca70*/  FMUL R5, R7, R10 ;  /* 0x0000000a07057220 */ /* 0x001fc60000400000 */
[----:B------:R-:W3:Y:S04]  /*2ca80*/  LDL.LU R13, [R1+0x2a4] ;  /* 0x0002a400010d7983 */ /* 0x000ee80000300800 */
[----:B------:R0:W-:Y:S04]  /*2ca90*/  STL [R1+0x3c4], R5 ;  /* 0x0003c40501007387 */ /* 0x0001e80000100800 */
[----:B------:R-:W3:Y:S04]  /*2caa0*/  LDL.LU R11, [R1+0x290] ;  /* 0x00029000010b7983 */ /* 0x000ee80000300800 */
[----:B------:R-:W3:Y:S04]  /*2cab0*/  LDL.LU R10, [R1+0x294] ;  /* 0x00029400010a7983 */ /* 0x000ee80000300800 */
[----:B------:R-:W3:Y:S04]  /*2cac0*/  LDL.LU R9, [R1+0x3f8] ;  /* 0x0003f80001097983 */ /* 0x000ee80000300800 */
[----:B-1----:R-:W3:Y:S01]  /*2cad0*/  LDL.LU R8, [R1+0x3fc] ;  /* 0x0003fc0001087983 */ /* 0x002ee20000300800 */
[----:B------:R-:W-:-:S02]  /*2cae0*/  FMUL R19, R7, R19 ;  /* 0x0000001307137220 */ /* 0x000fc40000400000 */
[C---:B0-----:R-:W-:Y:S02]  /*2caf0*/  FMUL R5, R7.reuse, R18 ;  /* 0x0000001207057220 */ /* 0x041fe40000400000 */
[C---:B------:R-:W-:Y:S01]  /*2cb00*/  FMUL R17, R7.reuse, R17 ;  /* 0x0000001107117220 */ /* 0x040fe20000400000 */
[----:B------:R-:W-:Y:S04]  /*2cb10*/  STL [R1+0x3d0], R19 ;  /* 0x0003d01301007387 */ /* 0x000fe80000100800 */
[----:B------:R-:W-:Y:S04]  /*2cb20*/  STL [R1+0x424], R25 ;  /* 0x0004241901007387 */ /* 0x000fe80000100800 */
[----:B------:R0:W-:Y:S04]  /*2cb30*/  STL [R1+0x3d4], R5 ;  /* 0x0003d40501007387 */ /* 0x0001e80000100800 */
[----:B------:R-:W-:Y:S01]  /*2cb40*/  STL [R1+0x3f0], R17 ;  /* 0x0003f01101007387 */ /* 0x000fe20000100800 */
[----:B------:R-:W-:-:S02]  /*2cb50*/  FMUL R16, R7, R16 ;  /* 0x0000001007107220 */ /* 0x000fc40000400000 */
[----:B0-----:R-:W-:-:S03]  /*2cb60*/  FMUL R5, R7, R15 ;  /* 0x0000000f07057220 */ /* 0x001fc60000400000 */
[----:B------:R0:W-:Y:S01]  /*2cb70*/  STL [R1+0x3f4], R16 ;  /* 0x0003f41001007387 */ /* 0x0001e20000100800 */
[----:B------:R-:W-:-:S03]  /*2cb80*/  FMUL R15, R7, R12 ;  /* 0x0000000c070f7220 */ /* 0x000fc60000400000 */
[----:B------:R-:W3:Y:S04]  /*2cb90*/  LDL.LU R12, [R1+0x3c8] ;  /* 0x0003c800010c7983 */ /* 0x000ee80000300800 */
[----:B------:R1:W-:Y:S01]  /*2cba0*/  STL [R1+0x410], R5 ;  /* 0x0004100501007387 */ /* 0x0003e20000100800 */
[----:B0-----:R-:W-:-:S03]  /*2cbb0*/  FMUL R16, R7, R4 ;  /* 0x0000000407107220 */ /* 0x001fc60000400000 */
[----:B--2---:R-:W-:Y:S04]  /*2cbc0*/  STL [R1+0x420], R24 ;  /* 0x0004201801007387 */ /* 0x004fe80000100800 */
[----:B-1----:R-:W2:Y:S04]  /*2cbd0*/  LDL.LU R5, [R1+0x3cc] ;  /* 0x0003cc0001057983 */ /* 0x002ea80000300800 */
[----:B------:R4:W-:Y:S04]  /*2cbe0*/  STL [R1+0x414], R15 ;  /* 0x0004140f01007387 */ /* 0x0009e80000100800 */
[----:B------:R-:W2:Y:S04]  /*2cbf0*/  LDL.LU R4, [R1+0x3d8] ;  /* 0x0003d80001047983 */ /* 0x000ea80000300800 */
[----:B------:R-:W-:Y:S01]  /*2cc00*/  STL [R1+0x440], R16 ;  /* 0x0004401001007387 */ /* 0x000fe20000100800 */
[----:B----4-:R-:W-:-:S03]  /*2cc10*/  FMUL R15, R7, R3 ;  /* 0x00000003070f7220 */ /* 0x010fc60000400000 */
[----:B------:R-:W4:Y:S04]  /*2cc20*/  LDL.LU R3, [R1+0x3dc] ;  /* 0x0003dc0001037983 */ /* 0x000f280000300800 */
[----:B------:R0:W-:Y:S02]  /*2cc30*/  STL [R1+0x444], R15 ;  /* 0x0004440f01007387 */ /* 0x0001e40000100800 */
[----:B0-----:R-:W-:-:S05]  /*2cc40*/  FMUL R15, R7, R14 ;  /* 0x0000000e070f7220 */ /* 0x001fca0000400000 */
[----:B------:R0:W-:Y:S01]  /*2cc50*/  STL [R1+0x460], R15 ;  /* 0x0004600f01007387 */ /* 0x0001e20000100800 */
[C---:B---3--:R-:W-:Y:S02]  /*2cc60*/  FMUL R14, R7.reuse, R13 ;  /* 0x0000000d070e7220 */ /* 0x048fe40000400000 */
[----:B------:R-:W-:-:S03]  /*2cc70*/  FMUL R13, R7, R11 ;  /* 0x0000000b070d7220 */ /* 0x000fc60000400000 */
[----:B------:R1:W-:Y:S01]  /*2cc80*/  STL [R1+0x464], R14 ;  /* 0x0004640e01007387 */ /* 0x0003e20000100800 */
[----:B------:R-:W-:-:S03]  /*2cc90*/  FMUL R11, R7, R10 ;  /* 0x0000000a070b7220 */ /* 0x000fc60000400000 */
[----:B------:R-:W-:Y:S01]  /*2cca0*/  STL [R1+0x480], R13 ;  /* 0x0004800d01007387 */ /* 0x000fe20000100800 */
[----:B------:R-:W-:-:S03]  /*2ccb0*/  FMUL R10, R20, R9 ;  /* 0x00000009140a7220 */ /* 0x000fc60000400000 */
[----:B------:R3:W-:Y:S01]  /*2ccc0*/  STL [R1+0x484], R11 ;  /* 0x0004840b01007387 */ /* 0x0007e20000100800 */
[----:B------:R-:W-:-:S03]  /*2ccd0*/  FMUL R7, R20, R8 ;  /* 0x0000000814077220 */ /* 0x000fc60000400000 */
[----:B------:R-:W4:Y:S04]  /*2cce0*/  LDL.LU R9, [R1+0x338] ;  /* 0x0003380001097983 */ /* 0x000f280000300800 */
[----:B------:R0:W-:Y:S04]  /*2ccf0*/  STL [R1+0x378], R10 ;  /* 0x0003780a01007387 */ /* 0x0001e80000100800 */
[----:B------:R-:W4:Y:S04]  /*2cd00*/  LDL.LU R8, [R1+0x33c] ;  /* 0x00033c0001087983 */ /* 0x000f280000300800 */
[----:B------:R3:W-:Y:S04]  /*2cd10*/  STL [R1+0x37c], R7 ;  /* 0x00037c0701007387 */ /* 0x0007e80000100800 */
[----:B0-----:R-:W4:Y:S04]  /*2cd20*/  LDL.LU R15, [R1+0x328] ;  /* 0x00032800010f7983 */ /* 0x001f280000300800 */
[----:B-1----:R-:W4:Y:S04]  /*2cd30*/  LDL.LU R14, [R1+0x32c] ;  /* 0x00032c00010e7983 */ /* 0x002f280000300800 */
[----:B---3--:R-:W3:Y:S04]  /*2cd40*/  LDL.LU R11, [R1+0x2b8] ;  /* 0x0002b800010b7983 */ /* 0x008ee80000300800 */
[----:B------:R-:W3:Y:S04]  /*2cd50*/  LDL.LU R10, [R1+0x2bc] ;  /* 0x0002bc00010a7983 */ /* 0x000ee80000300800 */
[----:B------:R-:W3:Y:S01]  /*2cd60*/  LDL.LU R18, [R1+0x2a8] ;  /* 0x0002a80001127983 */ /* 0x000ee20000300800 */
[----:B------:R-:W-:-:S05]  /*2cd70*/  FMUL R7, R20, R12 ;  /* 0x0000000c14077220 */ /* 0x000fca0000400000 */
[----:B------:R0:W-:Y:S04]  /*2cd80*/  STL [R1+0x3c8], R7 ;  /* 0x0003c80701007387 */ /* 0x0001e80000100800 */
[----:B------:R-:W3:Y:S01]  /*2cd90*/  LDL.LU R13, [R1+0x2ac] ;  /* 0x0002ac00010d7983 */ /* 0x000ee20000300800 */
[----:B--2---:R-:W-:-:S05]  /*2cda0*/  FMUL R5, R20, R5 ;  /* 0x0000000514057220 */ /* 0x004fca0000400000 */
[----:B------:R-:W-:Y:S01]  /*2cdb0*/  STL [R1+0x3cc], R5 ;  /* 0x0003cc0501007387 */ /* 0x000fe20000100800 */
[----:B------:R-:W-:-:S03]  /*2cdc0*/  FMUL R4, R20, R4 ;  /* 0x0000000414047220 */ /* 0x000fc60000400000 */
[----:B------:R-:W2:Y:S04]  /*2cdd0*/  LDL.LU R12, [R1+0x298] ;  /* 0x00029800010c7983 */ /* 0x000ea80000300800 */
[----:B------:R-:W-:Y:S04]  /*2cde0*/  STL [R1+0x3d8], R4 ;  /* 0x0003d80401007387 */ /* 0x000fe80000100800 */
[----:B0-----:R-:W2:Y:S01]  /*2cdf0*/  LDL.LU R7, [R1+0x29c] ;  /* 0x00029c0001077983 */ /* 0x001ea20000300800 */
[----:B----4-:R-:W-:-:S05]  /*2ce00*/  FMUL R3, R20, R3 ;  /* 0x0000000314037220 */ /* 0x010fca0000400000 */
[----:B------:R0:W-:Y:S04]  /*2ce10*/  STL [R1+0x3dc], R3 ;  /* 0x0003dc0301007387 */ /* 0x0001e80000100800 */
[----:B0-----:R-:W4:Y:S04]  /*2ce20*/  LDL.LU R3, [R1+0x950] ;  /* 0x0009500001037983 */ /* 0x001f280000300800 */
[----:B------:R-:W4:Y:S04]  /*2ce30*/  LDL.64 R4, [R1+0xbe0] ;  /* 0x000be00001047983 */ /* 0x000f280000100a00 */
[----:B------:R-:W4:Y:S01]  /*2ce40*/  LDL.64 R16, [R1+0xbd8] ;  /* 0x000bd80001107983 */ /* 0x000f220000100a00 */
[----:B------:R-:W-:-:S02]  /*2ce50*/  FMUL R23, R20, R9 ;  /* 0x0000000914177220 */ /* 0x000fc40000400000 */
[C---:B------:R-:W-:Y:S02]  /*2ce60*/  FMUL R19, R20.reuse, R8 ;  /* 0x0000000814137220 */ /* 0x040fe40000400000 */
[----:B------:R-:W4:Y:S01]  /*2ce70*/  LDL.64 R8, [R1+0xbd0] ;  /* 0x000bd00001087983 */ /* 0x000f220000100a00 */
[----:B------:R-:W-:-:S03]  /*2ce80*/  FMUL R15, R20, R15 ;  /* 0x0000000f140f7220 */ /* 0x000fc60000400000 */
[----:B------:R-:W-:Y:S01]  /*2ce90*/  STL [R1+0x3f8], R23 ;  /* 0x0003f81701007387 */ /* 0x000fe20000100800 */
[----:B------:R-:W-:-:S03]  /*2cea0*/  FMUL R14, R20, R14 ;  /* 0x0000000e140e7220 */ /* 0x000fc60000400000 */
[----:B------:R0:W-:Y:S01]  /*2ceb0*/  STL [R1+0x3fc], R19 ;  /* 0x0003fc1301007387 */ /* 0x0001e20000100800 */
[----:B---3--:R-:W-:-:S03]  /*2cec0*/  FMUL R11, R20, R11 ;  /* 0x0000000b140b7220 */ /* 0x008fc60000400000 */
[----:B------:R-:W-:Y:S04]  /*2ced0*/  STL [R1+0x418], R15 ;  /* 0x0004180f01007387 */ /* 0x000fe80000100800 */
[----:B------:R1:W-:Y:S01]  /*2cee0*/  STL [R1+0x41c], R14 ;  /* 0x00041c0e01007387 */ /* 0x0003e20000100800 */
[C---:B0-----:R-:W-:Y:S02]  /*2cef0*/  FMUL R19, R20.reuse, R10 ;  /* 0x0000000a14137220 */ /* 0x041fe40000400000 */
[C---:B------:R-:W-:Y:S01]  /*2cf00*/  FMUL R23, R20.reuse, R18 ;  /* 0x0000001214177220 */ /* 0x040fe20000400000 */
[----:B-1----:R-:W3:Y:S01]  /*2cf10*/  LDL.64 R14, [R1+0xbc8] ;  /* 0x000bc800010e7983 */ /* 0x002ee20000100a00 */
[----:B------:R-:W-:-:S03]  /*2cf20*/  FMUL R13, R20, R13 ;  /* 0x0000000d140d7220 */ /* 0x000fc60000400000 */
[----:B------:R0:W-:Y:S04]  /*2cf30*/  STL [R1+0x448], R11 ;  /* 0x0004480b01007387 */ /* 0x0001e80000100800 */
[----:B0-----:R-:W3:Y:S04]  /*2cf40*/  LDL.64 R10, [R1+0xbc0] ;  /* 0x000bc000010a7983 */ /* 0x001ee80000100a00 */
[----:B------:R0:W-:Y:S04]  /*2cf50*/  STL [R1+0x44c], R19 ;  /* 0x00044c1301007387 */ /* 0x0001e80000100800 */
[----:B0-----:R-:W3:Y:S04]  /*2cf60*/  LDL.64 R18, [R1+0xbb8] ;  /* 0x000bb80001127983 */ /* 0x001ee80000100a00 */
[----:B------:R-:W-:Y:S04]  /*2cf70*/  STL [R1+0x468], R23 ;  /* 0x0004681701007387 */ /* 0x000fe80000100800 */
[----:B------:R-:W-:Y:S01]  /*2cf80*/  STL [R1+0x46c], R13 ;  /* 0x00046c0d01007387 */ /* 0x000fe20000100800 */
[----:B--2---:R-:W-:-:S02]  /*2cf90*/  FMUL R12, R20, R12 ;  /* 0x0000000c140c7220 */ /* 0x004fc40000400000 */
[----:B------:R-:W-:-:S03]  /*2cfa0*/  FMUL R7, R20, R7 ;  /* 0x0000000714077220 */ /* 0x000fc60000400000 */
[----:B------:R0:W-:Y:S04]  /*2cfb0*/  STL [R1+0x488], R12 ;  /* 0x0004880c01007387 */ /* 0x0001e80000100800 */
[----:B------:R1:W-:Y:S04]  /*2cfc0*/  STL [R1+0x48c], R7 ;  /* 0x00048c0701007387 */ /* 0x0003e80000100800 */
[----:B0-----:R-:W2:Y:S01]  /*2cfd0*/  LDL.64 R12, [R1+0xbb0] ;  /* 0x000bb000010c7983 */ /* 0x001ea20000100a00 */
[----:B----4-:R-:W-:Y:S02]  /*2cfe0*/  FFMA R3, R20, R3, R6 ;  /* 0x0000000314037223 */ /* 0x010fe40000000006 */
[----:B------:R-:W-:-:S03]  /*2cff0*/  IMAD.WIDE R4, R22, 0x2, R4 ;  /* 0x0000000216047825 */ /* 0x000fc600078e0204 */
[----:B------:R0:W-:Y:S01]  /*2d000*/  STL [R1+0x950], R3 ;  /* 0x0009500301007387 */ /* 0x0001e20000100800 */
[----:B-1----:R-:W-:-:S03]  /*2d010*/  IMAD.WIDE R6, R22, 0x2, R16 ;  /* 0x0000000216067825 */ /* 0x002fc600078e0210 */
[----:B------:R-:W4:Y:S04]  /*2d020*/  LDL.64 R24, [R1+0xba0] ;  /* 0x000ba00001187983 */ /* 0x000f280000100a00 */
[----:B------:R-:W4:Y:S04]  /*2d030*/  LDL.64 R16, [R1+0xba8] ;  /* 0x000ba80001107983 */ /* 0x000f280000100a00 */
[----:B0-----:R3:W4:Y:S04]  /*2d040*/  LDG.E.U16 R3, [R4.64] ;  /* 0x0000000604037981 */ /* 0x001728000c1e1500 */
[----:B------:R0:W4:Y:S01]  /*2d050*/  LDG.E.U16 R28, [R6.64] ;  /* 0x00000006061c7981 */ /* 0x000122000c1e1500 */
[----:B------:R-:W-:-:S05]  /*2d060*/  IMAD.WIDE R8, R22, 0x2, R8 ;  /* 0x0000000216087825 */ /* 0x000fca00078e0208 */
[----:B------:R1:W4:Y:S01]  /*2d070*/  LDG.E.U16 R23, [R8.64] ;  /* 0x0000000608177981 */ /* 0x000322000c1e1500 */
[----:B---3--:R-:W-:-:S03]  /*2d080*/  IMAD.WIDE R4, R22, 0x2, R14 ;  /* 0x0000000216047825 */ /* 0x008fc600078e020e */
[----:B------:R-:W3:Y:S04]  /*2d090*/  LDL.64 R14, [R1+0xb98] ;  /* 0x000b9800010e7983 */ /* 0x000ee80000100a00 */
[----:B------:R2:W3:Y:S01]  /*2d0a0*/  LDG.E.U16 R20, [R4.64] ;  /* 0x0000000604147981 */ /* 0x0004e2000c1e1500 */
[----:B0-----:R-:W-:-:S03]  /*2d0b0*/  IMAD.WIDE R6, R22, 0x2, R10 ;  /* 0x0000000216067825 */ /* 0x001fc600078e020a */
[----:B------:R-:W3:Y:S04]  /*2d0c0*/  LDL.64 R10, [R1+0xb90] ;  /* 0x000b9000010a7983 */ /* 0x000ee80000100a00 */
[----:B------:R0:W3:Y:S01]  /*2d0d0*/  LDG.E.U16 R26, [R6.64] ;  /* 0x00000006061a7981 */ /* 0x0000e2000c1e1500 */
[----:B-1----:R-:W-:-:S03]  /*2d0e0*/  IMAD.WIDE R8, R22, 0x2, R18 ;  /* 0x0000000216087825 */ /* 0x002fc600078e0212 */
[----:B------:R-:W3:Y:S04]  /*2d0f0*/  LDL.64 R18, [R1+0xb88] ;  /* 0x000b880001127983 */ /* 0x000ee80000100a00 */
[----:B------:R4:W3:Y:S01]  /*2d100*/  LDG.E.U16 R27, [R8.64] ;  /* 0x00000006081b7981 */ /* 0x0008e2000c1e1500 */
[----:B--2---:R-:W-:-:S03]  /*2d110*/  IMAD.WIDE R4, R22, 0x2, R12 ;  /* 0x0000000216047825 */ /* 0x004fc600078e020c */
[----:B------:R-:W2:Y:S01]  /*2d120*/  LDL.64 R12, [R1+0xb80] ;  /* 0x000b8000010c7983 */ /* 0x000ea20000100a00 */
[----:B----4-:R-:W-:-:S03]  /*2d130*/  IMAD.WIDE R8, R22, 0x2, R24 ;  /* 0x0000000216087825 */ /* 0x010fc600078e0218 */
[----:B------:R-:W4:Y:S01]  /*2d140*/  LDL.64 R24, [R1+0xb70] ;  /* 0x000b700001187983 */ /* 0x000f220000100a00 */
[----:B0-----:R-:W-:-:S03]  /*2d150*/  IMAD.WIDE R6, R22, 0x2, R16 ;  /* 0x0000000216067825 */ /* 0x001fc600078e0210 */
[----:B------:R-:W4:Y:S04]  /*2d160*/  LDL.64 R16, [R1+0xb78] ;  /* 0x000b780001107983 */ /* 0x000f280000100a00 */
[----:B------:R0:W-:Y:S04]  /*2d170*/  STL [R1+0x408], R3 ;  /* 0x0004080301007387 */ /* 0x0001e80000100800 */
[----:B------:R1:W-:Y:S04]  /*2d180*/  STL [R1+0x39c], R28 ;  /* 0x00039c1c01007387 */ /* 0x0003e80000100800 */
[----:B0-----:R3:W4:Y:S04]  /*2d190*/  LDG.E.U16 R3, [R4.64] ;  /* 0x0000000604037981 */ /* 0x001728000c1e1500 */
[----:B-1----:R0:W4:Y:S04]  /*2d1a0*/  LDG.E.U16 R28, [R6.64] ;  /* 0x00000006061c7981 */ /* 0x002128000c1e1500 */
[----:B------:R1:W-:Y:S04]  /*2d1b0*/  STL [R1+0x398], R23 ;  /* 0x0003981701007387 */ /* 0x0003e80000100800 */
[----:B-1----:R1:W4:Y:S01]  /*2d1c0*/  LDG.E.U16 R23, [R8.64] ;  /* 0x0000000608177981 */ /* 0x002322000c1e1500 */
[----:B---3--:R-:W-:-:S03]  /*2d1d0*/  IMAD.WIDE R4, R22, 0x2, R14 ;  /* 0x0000000216047825 */ /* 0x008fc600078e020e */
[----:B------:R-:W3:Y:S01]  /*2d1e0*/  LDL.64 R14, [R1+0xb68] ;  /* 0x000b6800010e7983 */ /* 0x000ee20000100a00 */
[----:B0-----:R-:W-:-:S03]  /*2d1f0*/  IMAD.WIDE R6, R22, 0x2, R10 ;  /* 0x0000000216067825 */ /* 0x001fc600078e020a */
[----:B------:R-:W3:Y:S01]  /*2d200*/  LDL.64 R10, [R1+0xb60] ;  /* 0x000b6000010a7983 */ /* 0x000ee20000100a00 */
[----:B-1----:R-:W-:-:S03]  /*2d210*/  IMAD.WIDE R8, R22, 0x2, R18 ;  /* 0x0000000216087825 */ /* 0x002fc600078e0212 */
[----:B------:R-:W3:Y:S04]  /*2d220*/  LDL.64 R18, [R1+0xb58] ;  /* 0x000b580001127983 */ /* 0x000ee80000100a00 */
[----:B------:R0:W-:Y:S04]  /*2d230*/  STL [R1+0x390], R20 ;  /* 0x0003901401007387 */ /* 0x0001e80000100800 */
[----:B------:R1:W-:Y:S04]  /*2d240*/  STL [R1+0x36c], R26 ;  /* 0x00036c1a01007387 */ /* 0x0003e80000100800 */
[----:B------:R1:W-:Y:S04]  /*2d250*/  STL [R1+0x368], R27 ;  /* 0x0003681b01007387 */ /* 0x0003e80000100800 */
[----:B0-----:R2:W3:Y:S04]  /*2d260*/  LDG.E.U16 R20, [R4.64] ;  /* 0x0000000604147981 */ /* 0x0014e8000c1e1500 */
[----:B-1----:R0:W3:Y:S04]  /*2d270*/  LDG.E.U16 R26, [R6.64] ;  /* 0x00000006061a7981 */ /* 0x0020e8000c1e1500 */
        /* <DEDUP_REMOVED lines=51> */
[----:B----4-:R-:W-:-:S04]  /*2d5b0*/  IMAD.WIDE R8, R22, 0x2, R24 ;  /* 0x0000000216087825 */ /* 0x010fc800078e0218 */
[C---:B0-----:R-:W-:Y:S02]  /*2d5c0*/  IMAD.WIDE R6, R22.reuse, 0x2, R16 ;  /* 0x0000000216067825 */ /* 0x041fe400078e0210 */
[----:B------:R-:W4:Y:S04]  /*2d5d0*/  LDL.64 R16, [R1+0xae8] ;  /* 0x000ae80001107983 */ /* 0x000f280000100a00 */
[----:B------:R0:W-:Y:S04]  /*2d5e0*/  STL [R1+0x324], R3 ;  /* 0x0003240301007387 */ /* 0x0001e80000100800 */
[----:B------:R-:W4:Y:S04]  /*2d5f0*/  LDL.64 R24, [R1+0xae0] ;  /* 0x000ae00001187983 */ /* 0x000f280000100a00 */
[----:B0-----:R3:W4:Y:S04]  /*2d600*/  LDG.E.U16 R3, [R4.64] ;  /* 0x0000000604037981 */ /* 0x001728000c1e1500 */
[----:B------:R0:W-:Y:S04]  /*2d610*/  STL [R1+0x320], R28 ;  /* 0x0003201c01007387 */ /* 0x0001e80000100800 */
[----:B0-----:R0:W4:Y:S04]  /*2d620*/  LDG.E.U16 R28, [R6.64] ;  /* 0x00000006061c7981 */ /* 0x001128000c1e1500 */
[----:B------:R1:W-:Y:S04]  /*2d630*/  STL [R1+0x31c], R23 ;  /* 0x00031c1701007387 */ /* 0x0003e80000100800 */
[----:B-1----:R1:W4:Y:S01]  /*2d640*/  LDG.E.U16 R23, [R8.64] ;  /* 0x0000000608177981 */ /* 0x002322000c1e1500 */
[----:B---3--:R-:W-:-:S03]  /*2d650*/  IMAD.WIDE R4, R22, 0x2, R14 ;  /* 0x0000000216047825 */ /* 0x008fc600078e020e */
[----:B------:R-:W3:Y:S01]  /*2d660*/  LDL.64 R14, [R1+0xad8] ;  /* 0x000ad800010e7983 */ /* 0x000ee20000100a00 */
[----:B0-----:R-:W-:-:S03]  /*2d670*/  IMAD.WIDE R6, R22, 0x2, R10 ;  /* 0x0000000216067825 */ /* 0x001fc600078e020a */
[----:B------:R-:W3:Y:S01]  /*2d680*/  LDL.64 R10, [R1+0xad0] ;  /* 0x000ad000010a7983 */ /* 0x000ee20000100a00 */
[----:B-1----:R-:W-:-:S03]  /*2d690*/  IMAD.WIDE R8, R22, 0x2, R18 ;  /* 0x0000000216087825 */ /* 0x002fc600078e0212 */
[----:B------:R0:W-:Y:S04]  /*2d6a0*/  STL [R1+0x318], R20 ;  /* 0x0003181401007387 */ /* 0x0001e80000100800 */
[----:B------:R-:W-:Y:S04]  /*2d6b0*/  STL [R1+0x310], R27 ;  /* 0x0003101b01007387 */ /* 0x000fe80000100800 */
[----:B------:R1:W-:Y:S04]  /*2d6c0*/  STL [R1+0x314], R26 ;  /* 0x0003141a01007387 */ /* 0x0003e80000100800 */
[----:B0-----:R2:W3:Y:S04]  /*2d6d0*/  LDG.E.U16 R20, [R4.64] ;  /* 0x0000000604147981 */ /* 0x0014e8000c1e1500 */
[----:B-1----:R-:W3:Y:S01]  /*2d6e0*/  LDL.64 R26, [R1+0xac8] ;  /* 0x000ac800011a7983 */ /* 0x002ee20000100a00 */
[----:B--2---:R-:W-:-:S03]  /*2d6f0*/  IMAD.WIDE R4, R22, 0x2, R12 ;  /* 0x0000000216047825 */ /* 0x004fc600078e020c */
[----:B----4-:R0:W-:Y:S04]  /*2d700*/  STL [R1+0x30c], R3 ;  /* 0x00030c0301007387 */ /* 0x0101e80000100800 */
[----:B0-----:R0:W2:Y:S04]  /*2d710*/  LDG.E.U16 R3, [R6.64] ;  /* 0x0000000606037981 */ /* 0x0010a8000c1e1500 */
[----:B------:R1:W-:Y:S04]  /*2d720*/  STL [R1+0x308], R28 ;  /* 0x0003081c01007387 */ /* 0x0003e80000100800 */
[----:B------:R-:W4:Y:S01]  /*2d730*/  LDL.64 R12, [R1+0xac0] ;  /* 0x000ac000010c7983 */ /* 0x000f220000100a00 */
[----:B0-----:R-:W-:-:S03]  /*2d740*/  IMAD.WIDE R6, R22, 0x2, R16 ;  /* 0x0000000216067825 */ /* 0x001fc600078e0210 */
[----:B------:R-:W4:Y:S04]  /*2d750*/  LDL.64 R18, [R1+0xab8] ;  /* 0x000ab80001127983 */ /* 0x000f280000100a00 */
[----:B-1----:R0:W4:Y:S04]  /*2d760*/  LDG.E.U16 R28, [R8.64] ;  /* 0x00000006081c7981 */ /* 0x002128000c1e1500 */
[----:B------:R-:W4:Y:S04]  /*2d770*/  LDL.64 R16, [R1+0xab0] ;  /* 0x000ab00001107983 */ /* 0x000f280000100a00 */
[----:B------:R1:W-:Y:S04]  /*2d780*/  STL [R1+0x304], R23 ;  /* 0x0003041701007387 */ /* 0x0003e80000100800 */
[----:B-1----:R3:W4:Y:S01]  /*2d790*/  LDG.E.U16 R23, [R4.64] ;  /* 0x0000000604177981 */ /* 0x002722000c1e1500 */
[----:B0-----:R-:W-:-:S04]  /*2d7a0*/  IMAD.WIDE R8, R22, 0x2, R24 ;  /* 0x0000000216087825 */ /* 0x001fc800078e0218 */
[C---:B---3--:R-:W-:Y:S01]  /*2d7b0*/  IMAD.WIDE R4, R22.reuse, 0x2, R14 ;  /* 0x0000000216047825 */ /* 0x048fe200078e020e */
[----:B------:R0:W-:Y:S04]  /*2d7c0*/  STL [R1+0x300], R20 ;  /* 0x0003001401007387 */ /* 0x0001e80000100800 */
[----:B0-----:R0:W3:Y:S02]  /*2d7d0*/  LDG.E.U16 R20, [R6.64] ;  /* 0x0000000606147981 */ /* 0x0010e4000c1e1500 */
[C---:B0-----:R-:W-:Y:S02]  /*2d7e0*/  IMAD.WIDE R6, R22.reuse, 0x2, R10 ;  /* 0x0000000216067825 */ /* 0x041fe400078e020a */
[----:B--2---:R0:W-:Y:S04]  /*2d7f0*/  STL [R1+0x2fc], R3 ;  /* 0x0002fc0301007387 */ /* 0x0041e80000100800 */
[----:B------:R-:W2:Y:S04]  /*2d800*/  LDL.64 R14, [R1+0xaa8] ;  /* 0x000aa800010e7983 */ /* 0x000ea80000100a00 */
[----:B------:R-:W2:Y:S04]  /*2d810*/  LDL.64 R24, [R1+0xaa0] ;  /* 0x000aa00001187983 */ /* 0x000ea80000100a00 */
[----:B0-----:R0:W2:Y:S04]  /*2d820*/  LDG.E.U16 R3, [R8.64] ;  /* 0x0000000608037981 */ /* 0x0010a8000c1e1500 */
[----:B------:R-:W2:Y:S04]  /*2d830*/  LDL.64 R10, [R1+0xa98] ;  /* 0x000a9800010a7983 */ /* 0x000ea80000100a00 */
[----:B----4-:R1:W-:Y:S01]  /*2d840*/  STL [R1+0x2f8], R28 ;  /* 0x0002f81c01007387 */ /* 0x0103e20000100800 */
[----:B0-----:R-:W-:-:S03]  /*2d850*/  IMAD.WIDE R8, R22, 0x2, R26 ;  /* 0x0000000216087825 */ /* 0x001fc600078e021a */
[----:B------:R0:W4:Y:S04]  /*2d860*/  LDG.E.U16 R26, [R6.64] ;  /* 0x00000006061a7981 */ /* 0x000128000c1e1500 */
[----:B------:R0:W4:Y:S04]  /*2d870*/  LDG.E.U16 R27, [R8.64] ;  /* 0x00000006081b7981 */ /* 0x000128000c1e1500 */
[----:B-1----:R1:W4:Y:S01]  /*2d880*/  LDG.E.U16 R28, [R4.64] ;  /* 0x00000006041c7981 */ /* 0x002322000c1e1500 */
[----:B0-----:R-:W-:-:S03]  /*2d890*/  IMAD.WIDE R6, R22, 0x2, R18 ;  /* 0x0000000216067825 */ /* 0x001fc600078e0212 */
[----:B------:R-:W4:Y:S01]  /*2d8a0*/  LDL.64 R18, [R1+0xa88] ;  /* 0x000a880001127983 */ /* 0x000f220000100a00 */
[----:B------:R-:W-:-:S03]  /*2d8b0*/  IMAD.WIDE R8, R22, 0x2, R16 ;  /* 0x0000000216087825 */ /* 0x000fc600078e0210 */
[----:B------:R-:W4:Y:S01]  /*2d8c0*/  LDL.64 R16, [R1+0xa80] ;  /* 0x000a800001107983 */ /* 0x000f220000100a00 */
[----:B-1----:R-:W-:-:S03]  /*2d8d0*/  IMAD.WIDE R4, R22, 0x2, R12 ;  /* 0x0000000216047825 */ /* 0x002fc600078e020c */
[----:B------:R-:W4:Y:S04]  /*2d8e0*/  LDL.64 R12, [R1+0xa90] ;  /* 0x000a9000010c7983 */ /* 0x000f280000100a00 */
[----:B------:R0:W-:Y:S04]  /*2d8f0*/  STL [R1+0x2f4], R23 ;  /* 0x0002f41701007387 */ /* 0x0001e80000100800 */
[----:B0-----:R2:W4:Y:S04]  /*2d900*/  LDG.E.U16 R23, [R4.64] ;  /* 0x0000000604177981 */ /* 0x001528000c1e1500 */
[----:B---3--:R0:W-:Y:S04]  /*2d910*/  STL [R1+0x2f0], R20 ;  /* 0x0002f01401007387 */ /* 0x0081e80000100800 */
[----:B0-----:R0:W3:Y:S01]  /*2d920*/  LDG.E.U16 R20, [R6.64] ;  /* 0x0000000606147981 */ /* 0x0010e2000c1e1500 */
[----:B--2---:R-:W-:-:S04]  /*2d930*/  IMAD.WIDE R4, R22, 0x2, R14 ;  /* 0x0000000216047825 */ /* 0x004fc800078e020e */
[C---:B0-----:R-:W-:Y:S01]  /*2d940*/  IMAD.WIDE R6, R22.reuse, 0x2, R24 ;  /* 0x0000000216067825 */ /* 0x041fe200078e0218 */
[----:B------:R0:W-:Y:S04]  /*2d950*/  STL [R1+0x2ec], R3 ;  /* 0x0002ec0301007387 */ /* 0x0001e80000100800 */
[----:B------:R-:W2:Y:S04]  /*2d960*/  LDL.64 R14, [R1+0xa78] ;  /* 0x000a7800010e7983 */ /* 0x000ea80000100a00 */
[----:B0-----:R0:W2:Y:S02]  /*2d970*/  LDG.E.U16 R3, [R8.64] ;  /* 0x0000000608037981 */ /* 0x0010a4000c1e1500 */
[----:B0-----:R-:W-:-:S02]  /*2d980*/  IMAD.WIDE R8, R22, 0x2, R10 ;  /* 0x0000000216087825 */ /* 0x001fc400078e020a */
[----:B------:R-:W2:Y:S04]  /*2d990*/  LDL.64 R10, [R1+0xa70] ;  /* 0x000a7000010a7983 */ /* 0x000ea80000100a00 */
[----:B----4-:R0:W-:Y:S04]  /*2d9a0*/  STL [R1+0x2e8], R28 ;  /* 0x0002e81c01007387 */ /* 0x0101e80000100800 */
[----:B------:R-:W-:Y:S04]  /*2d9b0*/  STL [R1+0x2e0], R27 ;  /* 0x0002e01b01007387 */ /* 0x000fe80000100800 */
[----:B------:R1:W-:Y:S04]  /*2d9c0*/  STL [R1+0x2e4], R26 ;  /* 0x0002e41a01007387 */ /* 0x0003e80000100800 */
[----:B0-----:R0:W4:Y:S04]  /*2d9d0*/  LDG.E.U16 R28, [R4.64] ;  /* 0x00000006041c7981 */ /* 0x001128000c1e1500 */
[----:B-1----:R-:W4:Y:S04]  /*2d9e0*/  LDL.64 R26, [R1+0xa68] ;  /* 0x000a6800011a7983 */ /* 0x002f280000100a00 */
[----:B------:R1:W-:Y:S04]  /*2d9f0*/  STL [R1+0x2dc], R23 ;  /* 0x0002dc1701007387 */ /* 0x0003e80000100800 */
[----:B-1----:R1:W4:Y:S01]  /*2da00*/  LDG.E.U16 R23, [R6.64] ;  /* 0x0000000606177981 */ /* 0x002322000c1e1500 */
[----:B0-----:R-:W-:-:S04]  /*2da10*/  IMAD.WIDE R4, R22, 0x2, R12 ;  /* 0x0000000216047825 */ /* 0x001fc800078e020c */
[C---:B-1----:R-:W-:Y:S01]  /*2da20*/  IMAD.WIDE R6, R22.reuse, 0x2, R18 ;  /* 0x0000000216067825 */ /* 0x042fe200078e0212 */
[----:B---3--:R0:W-:Y:S04]  /*2da30*/  STL [R1+0x2d8], R20 ;  /* 0x0002d81401007387 */ /* 0x0081e80000100800 */
[----:B------:R-:W3:Y:S04]  /*2da40*/  LDL.64 R24, [R1+0xa60] ;  /* 0x000a600001187983 */ /* 0x000ee80000100a00 */
[----:B------:R-:W3:Y:S04]  /*2da50*/  LDL.64 R12, [R1+0xa58] ;  /* 0x000a5800010c7983 */ /* 0x000ee80000100a00 */
[----:B0-----:R0:W3:Y:S04]  /*2da60*/  LDG.E.U16 R20, [R8.64] ;  /* 0x0000000608147981 */ /* 0x0010e8000c1e1500 */
[----:B------:R-:W3:Y:S01]  /*2da70*/  LDL.64 R18, [R1+0xa50] ;  /* 0x000a500001127983 */ /* 0x000ee20000100a00 */
[----:B0-----:R-:W-:-:S03]  /*2da80*/  IMAD.WIDE R8, R22, 0x2, R16 ;  /* 0x0000000216087825 */ /* 0x001fc600078e0210 */
[----:B--2---:R0:W-:Y:S04]  /*2da90*/  STL [R1+0x2d4], R3 ;  /* 0x0002d40301007387 */ /* 0x0041e80000100800 */
[----:B0-----:R0:W2:Y:S04]  /*2daa0*/  LDG.E.U16 R3, [R4.64] ;  /* 0x0000000604037981 */ /* 0x0010a8000c1e1500 */
[----:B----4-:R1:W-:Y:S04]  /*2dab0*/  STL [R1+0x2d0], R28 ;  /* 0x0002d01c01007387 */ /* 0x0103e80000100800 */
[----:B-1----:R1:W4:Y:S04]  /*2dac0*/  LDG.E.U16 R28, [R6.64] ;  /* 0x00000006061c7981 */ /* 0x002328000c1e1500 */
[----:B------:R1:W-:Y:S04]  /*2dad0*/  STL [R1+0x2bc], R23 ;  /* 0x0002bc1701007387 */ /* 0x0003e80000100800 */
[----:B------:R-:W4:Y:S01]  /*2dae0*/  LDL.64 R16, [R1+0xa48] ;  /* 0x000a480001107983 */ /* 0x000f220000100a00 */
[----:B0-----:R-:W-:-:S03]  /*2daf0*/  IMAD.WIDE R4, R22, 0x2, R14 ;  /* 0x0000000216047825 */ /* 0x001fc600078e020e */
[----:B------:R-:W4:Y:S01]  /*2db00*/  LDL.64 R14, [R1+0xa40] ;  /* 0x000a4000010e7983 */ /* 0x000f220000100a00 */
[----:B-1----:R-:W-:-:S03]  /*2db10*/  IMAD.WIDE R6, R22, 0x2, R10 ;  /* 0x0000000216067825 */ /* 0x002fc600078e020a */
[----:B------:R-:W4:Y:S04]  /*2db20*/  LDL.64 R10, [R1+0xa38] ;  /* 0x000a3800010a7983 */ /* 0x000f280000100a00 */
[----:B------:R0:W4:Y:S02]  /*2db30*/  LDG.E.U16 R23, [R8.64] ;  /* 0x0000000608177981 */ /* 0x000124000c1e1500 */
[----:B0-----:R-:W-:-:S05]  /*2db40*/  IMAD.WIDE R8, R22, 0x2, R26 ;  /* 0x0000000216087825 */ /* 0x001fca00078e021a */
[----:B------:R0:W4:Y:S04]  /*2db50*/  LDG.E.U16 R26, [R8.64] ;  /* 0x00000006081a7981 */ /* 0x000128000c1e1500 */
[----:B---3--:R1:W-:Y:S04]  /*2db60*/  STL [R1+0x2b8], R20 ;  /* 0x0002b81401007387 */ /* 0x0083e80000100800 */
[----:B-1----:R1:W3:Y:S02]  /*2db70*/  LDG.E.U16 R20, [R4.64] ;  /* 0x0000000604147981 */ /* 0x0022e4000c1e1500 */
[----:B-1----:R-:W-:-:S05]  /*2db80*/  IMAD.WIDE R4, R22, 0x2, R24 ;  /* 0x0000000216047825 */ /* 0x002fca00078e0218 */
[----:B------:R1:W3:Y:S04]  /*2db90*/  LDG.E.U16 R27, [R4.64] ;  /* 0x00000006041b7981 */ /* 0x0002e8000c1e1500 */
[----:B--2---:R2:W-:Y:S04]  /*2dba0*/  STL [R1+0x2b4], R3 ;  /* 0x0002b40301007387 */ /* 0x0045e80000100800 */
[----:B------:R-:W3:Y:S04]  /*2dbb0*/  LDL.64 R24, [R1+0xa30] ;  /* 0x000a300001187983 */ /* 0x000ee80000100a00 */
[----:B--2---:R2:W3:Y:S02]  /*2dbc0*/  LDG.E.U16 R3, [R6.64] ;  /* 0x0000000606037981 */ /* 0x0044e4000c1e1500 */
[----:B--2---:R-:W-:-:S02]  /*2dbd0*/  IMAD.WIDE R6, R22, 0x2, R12 ;  /* 0x0000000216067825 */ /* 0x004fc400078e020c */
[----:B------:R-:W2:Y:S04]  /*2dbe0*/  LDL.64 R12, [R1+0xa28] ;  /* 0x000a2800010c7983 */ /* 0x000ea80000100a00 */
[----:B----4-:R4:W-:Y:S04]  /*2dbf0*/  STL [R1+0x2b0], R28 ;  /* 0x0002b01c01007387 */ /* 0x0109e80000100800 */
[----:B----4-:R4:W2:Y:S01]  /*2dc00*/  LDG.E.U16 R28, [R6.64] ;  /* 0x00000006061c7981 */ /* 0x0108a2000c1e1500 */
[----:B-1----:R-:W-:-:S05]  /*2dc10*/  IMAD.WIDE R4, R22, 0x2, R16 ;  /* 0x0000000216047825 */ /* 0x002fca00078e0210 */
[----:B------:R3:W2:Y:S01]  /*2dc20*/  LDG.E.U16 R17, [R4.64] ;  /* 0x0000000604117981 */ /* 0x0006a2000c1e1500 */
[----:B0-----:R-:W-:-:S03]  /*2dc30*/  IMAD.WIDE R8, R22, 0x2, R18 ;  /* 0x0000000216087825 */ /* 0x001fc600078e0212 */
[----:B------:R-:W2:Y:S01]  /*2dc40*/  LDL.64 R18, [R1+0xa20] ;  /* 0x000a200001127983 */ /* 0x000ea20000100a00 */
[----:B----4-:R-:W-:-:S03]  /*2dc50*/  IMAD.WIDE R6, R22, 0x2, R14 ;  /* 0x0000000216067825 */ /* 0x010fc600078e020e */
[----:B------:R0:W-:Y:S04]  /*2dc60*/  STL [R1+0x2ac], R23 ;  /* 0x0002ac1701007387 */ /* 0x0001e80000100800 */
[----:B------:R-:W4:Y:S04]  /*2dc70*/  LDL.64 R14, [R1+0xa18] ;  /* 0x000a1800010e7983 */ /* 0x000f280000100a00 */
[----:B0-----:R0:W4:Y:S02]  /*2dc80*/  LDG.E.U16 R23, [R8.64] ;  /* 0x0000000608177981 */ /* 0x001124000c1e1500 */
[----:B0-----:R-:W-:-:S02]  /*2dc90*/  IMAD.WIDE R8, R22, 0x2, R10 ;  /* 0x0000000216087825 */ /* 0x001fc400078e020a */
[----:B------:R-:W4:Y:S02]  /*2dca0*/  LDL.64 R10, [R1+0xa10] ;  /* 0x000a1000010a7983 */ /* 0x000f240000100a00 */
[C---:B---3--:R-:W-:Y:S02]  /*2dcb0*/  IMAD.WIDE R4, R22.reuse, 0x2, R24 ;  /* 0x0000000216047825 */ /* 0x048fe400078e0218 */
[----:B--2---:R0:W-:Y:S04]  /*2dcc0*/  STL [R1+0x21e0], R17 ;  /* 0x0021e01101007387 */ /* 0x0041e80000100800 */
[----:B0-----:R-:W2:Y:S04]  /*2dcd0*/  LDL.64 R16, [R1+0xa08] ;  /* 0x000a080001107983 */ /* 0x001ea80000100a00 */
[----:B------:R0:W-:Y:S04]  /*2dce0*/  STL [R1+0x2a8], R20 ;  /* 0x0002a81401007387 */ /* 0x0001e80000100800 */
[----:B------:R1:W-:Y:S04]  /*2dcf0*/  STL [R1+0x2a4], R3 ;  /* 0x0002a40301007387 */ /* 0x0003e80000100800 */
[----:B0-----:R0:W3:Y:S04]  /*2dd00*/  LDG.E.U16 R20, [R6.64] ;  /* 0x0000000606147981 */ /* 0x0010e8000c1e1500 */
[----:B-1----:R1:W2:Y:S04]  /*2dd10*/  LDG.E.U16 R3, [R8.64] ;  /* 0x0000000608037981 */ /* 0x0022a8000c1e1500 */
[----:B------:R-:W-:Y:S01]  /*2dd20*/  STL [R1+0x29c], R27 ;  /* 0x00029c1b01007387 */ /* 0x000fe20000100800 */
[----:B0-----:R-:W-:-:S03]  /*2dd30*/  IMAD.WIDE R6, R22, 0x2, R12 ;  /* 0x0000000216067825 */ /* 0x001fc600078e020c */
[----:B------:R0:W-:Y:S04]  /*2dd40*/  STL [R1+0x2a0], R26 ;  /* 0x0002a01a01007387 */ /* 0x0001e80000100800 */
[----:B------:R-:W2:Y:S04]  /*2dd50*/  LDL.64 R24, [R1+0x9e0] ;  /* 0x0009e00001187983 */ /* 0x000ea80000100a00 */
[----:B------:R-:W2:Y:S04]  /*2dd60*/  LDL.64 R12, [R1+0x9c0] ;  /* 0x0009c000010c7983 */ /* 0x000ea80000100a00 */
[----:B0-----:R-:W2:Y:S04]  /*2dd70*/  LDL.64 R26, [R1+0xa00] ;  /* 0x000a0000011a7983 */ /* 0x001ea80000100a00 */
[----:B------:R0:W-:Y:S04]  /*2dd80*/  STL [R1+0x298], R28 ;  /* 0x0002981c01007387 */ /* 0x0001e80000100800 */
[----:B0-----:R0:W2:Y:S01]  /*2dd90*/  LDG.E.U16 R28, [R4.64] ;  /* 0x00000006041c7981 */ /* 0x0010a2000c1e1500 */
[----:B-1----:R-:W-:-:S03]  /*2dda0*/  IMAD.WIDE R8, R22, 0x2, R18 ;  /* 0x0000000216087825 */ /* 0x002fc600078e0212 */
[----:B----4-:R1:W-:Y:S01]  /*2ddb0*/  STL [R1+0x294], R23 ;  /* 0x0002941701007387 */ /* 0x0103e20000100800 */
[----:B0-----:R-:W-:-:S03]  /*2ddc0*/  IMAD.WIDE R4, R22, 0x2, R14 ;  /* 0x0000000216047825 */ /* 0x001fc600078e020e */
[----:B-1----:R0:W4:Y:S02]  /*2ddd0*/  LDG.E.U16 R23, [R6.64] ;  /* 0x0000000606177981 */ /* 0x002124000c1e1500 */
[C---:B0-----:R-:W-:Y:S02]  /*2dde0*/  IMAD.WIDE R6, R22.reuse, 0x2, R10 ;  /* 0x0000000216067825 */ /* 0x041fe400078e020a */
[----:B---3--:R0:W-:Y:S04]  /*2ddf0*/  STL [R1+0x18c], R20 ;  /* 0x00018c1401007387 */ /* 0x0081e80000100800 */
[----:B------:R-:W3:Y:S04]  /*2de00*/  LDL.64 R18, [R1+0x9f8] ;  /* 0x0009f80001127983 */ /* 0x000ee80000100a00 */
[----:B------:R-:W3:Y:S04]  /*2de10*/  LDL.64 R14, [R1+0x9f0] ;  /* 0x0009f000010e7983 */ /* 0x000ee80000100a00 */
[----:B0-----:R0:W3:Y:S04]  /*2de20*/  LDG.E.U16 R20, [R8.64] ;  /* 0x0000000608147981 */ /* 0x0010e8000c1e1500 */
[----:B------:R-:W3:Y:S04]  /*2de30*/  LDL.64 R10, [R1+0x9e8] ;  /* 0x0009e800010a7983 */ /* 0x000ee80000100a00 */
[----:B--2---:R1:W-:Y:S01]  /*2de40*/  STL [R1+0x188], R3 ;  /* 0x0001880301007387 */ /* 0x0043e20000100800 */
[----:B0-----:R-:W-:-:S05]  /*2de50*/  IMAD.WIDE R8, R22, 0x2, R16 ;  /* 0x0000000216087825 */ /* 0x001fca00078e0210 */
[----:B------:R0:W2:Y:S04]  /*2de60*/  LDG.E.U16 R17, [R8.64] ;  /* 0x0000000608117981 */ /* 0x0000a8000c1e1500 */
[----:B-1----:R1:W2:Y:S04]  /*2de70*/  LDG.E.U16 R3, [R4.64] ;  /* 0x0000000604037981 */ /* 0x0022a8000c1e1500 */
[----:B------:R0:W-:Y:S04]  /*2de80*/  STL [R1+0x184], R28 ;  /* 0x0001841c01007387 */ /* 0x0001e80000100800 */
[----:B0-----:R0:W2:Y:S01]  /*2de90*/  LDG.E.U16 R28, [R6.64] ;  /* 0x00000006061c7981 */ /* 0x0010a2000c1e1500 */
[----:B-1----:R-:W-:-:S05]  /*2dea0*/  IMAD.WIDE R4, R22, 0x2, R26 ;  /* 0x0000000216047825 */ /* 0x002fca00078e021a */
[----:B------:R3:W2:Y:S04]  /*2deb0*/  LDG.E.U16 R26, [R4.64] ;  /* 0x00000006041a7981 */ /* 0x0006a8000c1e1500 */
[----:B------:R-:W1:Y:S01]  /*2dec0*/  S2R R16, SR_TID.X ;  /* 0x0000000000107919 */ /* 0x000e620000002100 */
[----:B0-----:R-:W-:-:S03]  /*2ded0*/  IMAD.WIDE R6, R22, 0x2, R24 ;  /* 0x0000000216067825 */ /* 0x001fc600078e0218 */
[----:B------:R-:W2:Y:S01]  /*2dee0*/  LDL.64 R24, [R1+0x9d8] ;  /* 0x0009d80001187983 */ /* 0x000ea20000100a00 */
[----:B------:R-:W-:-:S03]  /*2def0*/  IMAD.WIDE R8, R22, 0x2, R12 ;  /* 0x0000000216087825 */ /* 0x000fc600078e020c */
[----:B------:R-:W2:Y:S04]  /*2df00*/  LDL.64 R12, [R1+0x9d0] ;  /* 0x0009d000010c7983 */ /* 0x000ea80000100a00 */
[----:B----4-:R0:W-:Y:S04]  /*2df10*/  STL [R1+0x180], R23 ;  /* 0x0001801701007387 */ /* 0x0101e80000100800 */
[----:B0-----:R0:W4:Y:S01]  /*2df20*/  LDG.E.U16 R23, [R6.64] ;  /* 0x0000000606177981 */ /* 0x001122000c1e1500 */
[----:B-1----:R-:W-:-:S04]  /*2df30*/  LOP3.LUT R16, R16, 0x1c, RZ, 0xc0, !PT ;  /* 0x0000001c10107812 */ /* 0x002fc800078ec0ff */
[----:B------:R-:W-:Y:S01]  /*2df40*/  LEA.HI R16, R16, 0x40, RZ, 0x1e ;  /* 0x0000004010107811 */ /* 0x000fe200078ff0ff */
[C---:B---3--:R-:W-:Y:S01]  /*2df50*/  IMAD.WIDE R4, R22.reuse, 0x2, R18 ;  /* 0x0000000216047825 */ /* 0x048fe200078e0212 */
[----:B------:R1:W-:Y:S04]  /*2df60*/  STL [R1+0x17c], R20 ;  /* 0x00017c1401007387 */ /* 0x0003e80000100800 */
[----:B-1----:R1:W3:Y:S04]  /*2df70*/  LDG.E.U16 R20, [R8.64] ;  /* 0x0000000608147981 */ /* 0x0022e8000c1e1500 */
[----:B--2---:R-:W-:Y:S04]  /*2df80*/  STL [R1+0x178], R3 ;  /* 0x0001780301007387 */ /* 0x004fe80000100800 */
[----:B------:R-:W2:Y:S04]  /*2df90*/  LDL.64 R18, [R1+0x9c8] ;  /* 0x0009c80001127983 */ /* 0x000ea80000100a00 */
[----:B------:R-:W2:Y:S04]  /*2dfa0*/  LDS R3, [R16.X16+0x10000] ;  /* 0x0100000010037984 */ /* 0x000ea8000000c800 */
[----:B------:R1:W-:Y:S04]  /*2dfb0*/  STL [R1+0x174], R28 ;  /* 0x0001741c01007387 */ /* 0x0003e80000100800 */
[----:B------:R1:W-:Y:S01]  /*2dfc0*/  STL [R1+0x170], R17 ;  /* 0x0001701101007387 */ /* 0x0003e20000100800 */
[----:B0-----:R-:W-:-:S04]  /*2dfd0*/  IMAD.WIDE R6, R22, 0x2, R14 ;  /* 0x0000000216067825 */ /* 0x001fc800078e020e */
[C---:B-1----:R-:W-:Y:S01]  /*2dfe0*/  IMAD.WIDE R8, R22.reuse, 0x2, R10 ;  /* 0x0000000216087825 */ /* 0x042fe200078e020a */
[----:B------:R0:W2:Y:S04]  /*2dff0*/  LDG.E.U16 R28, [R4.64] ;  /* 0x00000006041c7981 */ /* 0x0000a8000c1e1500 */
[----:B------:R-:W2:Y:S04]  /*2e000*/  LDL.64 R16, [R1+0x9b8] ;  /* 0x0009b80001107983 */ /* 0x000ea80000100a00 */
[----:B------:R1:W-:Y:S04]  /*2e010*/  STL [R1+0x8c], R26 ;  /* 0x00008c1a01007387 */ /* 0x0003e80000100800 */
[----:B------:R-:W2:Y:S04]  /*2e020*/  LDL.LU R15, [R1+0x954] ;  /* 0x00095400010f7983 */ /* 0x000ea80000300800 */
[----:B------:R-:W2:Y:S04]  /*2e030*/  LDL.LU R14, [R1+0x670] ;  /* 0x00067000010e7983 */ /* 0x000ea80000300800 */
[----:B------:R-:W2:Y:S04]  /*2e040*/  LDL.LU R11, [R1+0x674] ;  /* 0x00067400010b7983 */ /* 0x000ea80000300800 */
[----:B------:R0:W2:Y:S04]  /*2e050*/  LDG.E.U16 R27, [R6.64] ;  /* 0x00000006061b7981 */ /* 0x0000a8000c1e1500 */
[----:B------:R-:W2:Y:S04]  /*2e060*/  LDL.LU R10, [R1+0x660] ;  /* 0x00066000010a7983 */ /* 0x000ea80000300800 */
[----:B-1----:R1:W2:Y:S04]  /*2e070*/  LDG.E.U16 R26, [R8.64] ;  /* 0x00000006081a7981 */ /* 0x0022a8000c1e1500 */
[----:B-1----:R-:W2:Y:S01]  /*2e080*/  LDL.LU R9, [R1+0x664] ;  /* 0x0006640001097983 */ /* 0x002ea20000300800 */
[----:B0-----:R-:W-:-:S03]  /*2e090*/  IMAD.WIDE R6, R22, 0x2, R12 ;  /* 0x0000000216067825 */ /* 0x001fc600078e020c */
[----:B------:R-:W2:Y:S01]  /*2e0a0*/  LDL.LU R13, [R1+0x650] ;  /* 0x00065000010d7983 */ /* 0x000ea20000300800 */
[----:B------:R-:W-:-:S03]  /*2e0b0*/  IMAD.WIDE R4, R22, 0x2, R24 ;  /* 0x0000000216047825 */ /* 0x000fc600078e0218 */
[----:B----4-:R0:W-:Y:S04]  /*2e0c0*/  STL [R1+0x88], R23 ;  /* 0x0000881701007387 */ /* 0x0101e80000100800 */
[----:B0-----:R2:W4:Y:S04]  /*2e0d0*/  LDG.E.U16 R23, [R4.64] ;  /* 0x0000000604177981 */ /* 0x001528000c1e1500 */
[----:B---3--:R0:W-:Y:S04]  /*2e0e0*/  STL [R1+0x84], R20 ;  /* 0x0000841401007387 */ /* 0x0081e80000100800 */
[----:B------:R-:W3:Y:S04]  /*2e0f0*/  LDL.LU R8, [R1+0x654] ;  /* 0x0006540001087983 */ /* 0x000ee80000300800 */
[----:B------:R-:W4:Y:S04]  /*2e100*/  LDL.LU R12, [R1+0x640] ;  /* 0x00064000010c7983 */ /* 0x000f280000300800 */
[----:B0-----:R0:W4:Y:S01]  /*2e110*/  LDG.E.U16 R20, [R6.64] ;  /* 0x0000000606147981 */ /* 0x001122000c1e1500 */
[----:B--2---:R-:W-:-:S05]  /*2e120*/  IMAD.WIDE R4, R22, 0x2, R18 ;  /* 0x0000000216047825 */ /* 0x004fca00078e0212 */
[----:B------:R1:W2:Y:S04]  /*2e130*/  LDG.E.U16 R18, [R4.64] ;  /* 0x0000000604127981 */ /* 0x0002a8000c1e1500 */
[----:B0-----:R-:W2:Y:S01]  /*2e140*/  LDL.LU R7, [R1+0x644] ;  /* 0x0006440001077983 */ /* 0x001ea20000300800 */
[----:B-1----:R-:W-:-:S05]  /*2e150*/  IMAD.WIDE R4, R22, 0x2, R16 ;  /* 0x0000000216047825 */ /* 0x002fca00078e0210 */
[----:B------:R0:W2:Y:S01]  /*2e160*/  LDG.E.U16 R17, [R4.64] ;  /* 0x0000000604117981 */ /* 0x0000a2000c1e1500 */
[C---:B------:R-:W-:Y:S02]  /*2e170*/  FFMA R15, R2.reuse, R15, R3 ;  /* 0x0000000f020f7223 */ /* 0x040fe40000000003 */
[C---:B0-----:R-:W-:Y:S01]  /*2e180*/  FMUL R5, R2.reuse, R14 ;  /* 0x0000000e02057220 */ /* 0x041fe20000400000 */
[----:B------:R-:W2:Y:S01]  /*2e190*/  LDL.LU R4, [R1+0x630] ;  /* 0x0006300001047983 */ /* 0x000ea20000300800 */
[----:B------:R-:W-:-:S03]  /*2e1a0*/  FMUL R3, R2, R11 ;  /* 0x0000000b02037220 */ /* 0x000fc60000400000 */
[----:B------:R-:W-:Y:S04]  /*2e1b0*/  STL [R1+0x954], R15 ;  /* 0x0009540f01007387 */ /* 0x000fe80000100800 */
[----:B------:R0:W-:Y:S04]  /*2e1c0*/  STL [R1+0x160], R5 ;  /* 0x0001600501007387 */ /* 0x0001e80000100800 */
[----:B------:R-:W2:Y:S04]  /*2e1d0*/  LDL.LU R11, [R1+0x634] ;  /* 0x00063400010b7983 */ /* 0x000ea80000300800 */
[----:B------:R1:W-:Y:S04]  /*2e1e0*/  STL [R1+0x164], R3 ;  /* 0x0001640301007387 */ /* 0x0003e80000100800 */
[----:B------:R-:W2:Y:S04]  /*2e1f0*/  LDL.LU R6, [R1+0x620] ;  /* 0x0006200001067983 */ /* 0x000ea80000300800 */
[----:B0-----:R-:W2:Y:S01]  /*2e200*/  LDL.LU R5, [R1+0x624] ;  /* 0x0006240001057983 */ /* 0x001ea20000300800 */
[----:B------:R-:W-:-:S03]  /*2e210*/  FMUL R14, R2, R10 ;  /* 0x0000000a020e7220 */ /* 0x000fc60000400000 */
[----:B------:R-:W-:Y:S04]  /*2e220*/  STL [R1+0x80], R28 ;  /* 0x0000801c01007387 */ /* 0x000fe80000100800 */
[----:B------:R-:W-:Y:S04]  /*2e230*/  STL [R1+0x7c], R27 ;  /* 0x00007c1b01007387 */ /* 0x000fe80000100800 */
[----:B------:R-:W2:Y:S01]  /*2e240*/  LDL.LU R10, [R1+0x610] ;  /* 0x00061000010a7983 */ /* 0x000ea20000300800 */
[----:B-1----:R-:W-:-:S03]  /*2e250*/  FMUL R3, R2, R9 ;  /* 0x0000000902037220 */ /* 0x002fc60000400000 */
[----:B------:R-:W-:Y:S04]  /*2e260*/  STL [R1+0x78], R26 ;  /* 0x0000781a01007387 */ /* 0x000fe80000100800 */
[----:B------:R-:W-:Y:S04]  /*2e270*/  STL [R1+0x150], R14 ;  /* 0x0001500e01007387 */ /* 0x000fe80000100800 */
[----:B------:R-:W2:Y:S04]  /*2e280*/  LDL.LU R9, [R1+0x614] ;  /* 0x0006140001097983 */ /* 0x000ea80000300800 */
[----:B------:R0:W-:Y:S02]  /*2e290*/  STL [R1+0x154], R3 ;  /* 0x0001540301007387 */ /* 0x0001e40000100800 */
[----:B0-----:R-:W-:-:S05]  /*2e2a0*/  FMUL R3, R2, R13 ;  /* 0x0000000d02037220 */ /* 0x001fca0000400000 */
[----:B------:R0:W-:Y:S04]  /*2e2b0*/  STL [R1+0x140], R3 ;  /* 0x0001400301007387 */ /* 0x0001e80000100800 */
[----:B------:R-:W1:Y:S02]  /*2e2c0*/  S2R R16, SR_TID.X ;  /* 0x0000000000107919 */ /* 0x000e640000002100 */
[----:B-1----:R-:W-:-:S04]  /*2e2d0*/  LOP3.LUT R16, R16, 0x1c, RZ, 0xc0, !PT ;  /* 0x0000001c10107812 */ /* 0x002fc800078ec0ff */
[----:B------:R-:W-:Y:S01]  /*2e2e0*/  LEA.HI R16, R16, 0x48, RZ, 0x1e ;  /* 0x0000004810107811 */ /* 0x000fe200078ff0ff */
[C---:B---3--:R-:W-:Y:S02]  /*2e2f0*/  FMUL R13, R2.reuse, R8 ;  /* 0x00000008020d7220 */ /* 0x048fe40000400000 */
[----:B------:R-:W3:Y:S04]  /*2e300*/  LDL.LU R8, [R1+0x600] ;  /* 0x0006000001087983 */ /* 0x000ee80000300800 */
[----:B0-----:R-:W3:Y:S04]  /*2e310*/  LDL.LU R3, [R1+0x604] ;  /* 0x0006040001037983 */ /* 0x001ee80000300800 */
[----:B----4-:R-:W-:Y:S04]  /*2e320*/  STL [R1+0x74], R23 ;  /* 0x0000741701007387 */ /* 0x010fe80000100800 */
[----:B------:R0:W-:Y:S04]  /*2e330*/  STL [R1+0x144], R13 ;  /* 0x0001440d01007387 */ /* 0x0001e80000100800 */
[----:B------:R-:W-:Y:S04]  /*2e340*/  STL [R1+0x70], R20 ;  /* 0x0000701401007387 */ /* 0x000fe80000100800 */
[----:B------:R-:W4:Y:S01]  /*2e350*/  LDL.64 R14, [R1+0x9b0] ;  /* 0x0009b000010e7983 */ /* 0x000f220000100a00 */
[----:B0-----:R-:W-:-:S02]  /*2e360*/  FMUL R13, R2, R12 ;  /* 0x0000000c020d7220 */ /* 0x001fc40000400000 */
[C---:B--2---:R-:W-:Y:S01]  /*2e370*/  FMUL R12, R2.reuse, R7 ;  /* 0x00000007020c7220 */ /* 0x044fe20000400000 */
[----:B------:R-:W-:Y:S04]  /*2e380*/  STL [R1+0x4c], R18 ;  /* 0x00004c1201007387 */ /* 0x000fe80000100800 */
[----:B------:R-:W-:Y:S04]  /*2e390*/  STL [R1+0x130], R13 ;  /* 0x0001300d01007387 */ /* 0x000fe80000100800 */
[----:B------:R-:W2:Y:S04]  /*2e3a0*/  LDL.LU R7, [R1+0x958] ;  /* 0x0009580001077983 */ /* 0x000ea80000300800 */
[----:B------:R-:W-:Y:S04]  /*2e3b0*/  STL [R1+0x48], R17 ;  /* 0x0000481101007387 */ /* 0x000fe80000100800 */
[----:B------:R0:W-:Y:S04]  /*2e3c0*/  STL [R1+0x134], R12 ;  /* 0x0001340c01007387 */ /* 0x0001e80000100800 */
[----:B0-----:R-:W2:Y:S01]  /*2e3d0*/  LDL.64 R12, [R1+0x9a8] ;  /* 0x0009a800010c7983 */ /* 0x001ea20000100a00 */
[----:B------:R-:W-:-:S03]  /*2e3e0*/  FMUL R18, R2, R4 ;  /* 0x0000000402127220 */ /* 0x000fc60000400000 */
[----:B------:R0:W2:Y:S01]  /*2e3f0*/  LDS R4, [R16.X16+0x10000] ;  /* 0x0100000010047984 */ /* 0x0000a2000000c800 */
[----:B------:R-:W-:-:S03]  /*2e400*/  FMUL R17, R2, R11 ;  /* 0x0000000b02117220 */ /* 0x000fc60000400000 */
[----:B------:R-:W-:Y:S04]  /*2e410*/  STL [R1+0x120], R18 ;  /* 0x0001201201007387 */ /* 0x000fe80000100800 */
[----:B------:R-:W-:Y:S01]  /*2e420*/  STL [R1+0x124], R17 ;  /* 0x0001241101007387 */ /* 0x000fe20000100800 */
[----:B0-----:R-:W-:-:S03]  /*2e430*/  FMUL R16, R2, R6 ;  /* 0x0000000602107220 */ /* 0x001fc60000400000 */
[----:B------:R-:W2:Y:S01]  /*2e440*/  LDL.LU R6, [R1+0x678] ;  /* 0x0006780001067983 */ /* 0x000ea20000300800 */
[----:B------:R-:W-:-:S03]  /*2e450*/  FMUL R11, R2, R5 ;  /* 0x00000005020b7220 */ /* 0x000fc60000400000 */
[----:B------:R0:W-:Y:S04]  /*2e460*/  STL [R1+0x110], R16 ;  /* 0x0001101001007387 */ /* 0x0001e80000100800 */
[----:B------:R-:W2:Y:S01]  /*2e470*/  LDL.LU R5, [R1+0x67c] ;  /* 0x00067c0001057983 */ /* 0x000ea20000300800 */
[----:B0-----:R-:W-:-:S03]  /*2e480*/  FMUL R16, R2, R10 ;  /* 0x0000000a02107220 */ /* 0x001fc60000400000 */
[----:B------:R0:W-:Y:S04]  /*2e490*/  STL [R1+0x114], R11 ;  /* 0x0001140b01007387 */ /* 0x0001e80000100800 */
[----:B------:R-:W2:Y:S04]  /*2e4a0*/  LDL.LU R10, [R1+0x668] ;  /* 0x00066800010a7983 */ /* 0x000ea80000300800 */
[----:B------:R-:W-:Y:S01]  /*2e4b0*/  STL [R1+0x100], R16 ;  /* 0x0001001001007387 */ /* 0x000fe20000100800 */
[----:B0-----:R-:W-:-:S03]  /*2e4c0*/  FMUL R11, R2, R9 ;  /* 0x00000009020b7220 */ /* 0x001fc60000400000 */
[----:B------:R-:W2:Y:S04]  /*2e4d0*/  LDL.LU R9, [R1+0x66c] ;  /* 0x00066c0001097983 */ /* 0x000ea80000300800 */
[----:B------:R3:W-:Y:S02]  /*2e4e0*/  STL [R1+0x104], R11 ;  /* 0x0001040b01007387 */ /* 0x0007e40000100800 */
[C---:B---3--:R-:W-:Y:S02]  /*2e4f0*/  FMUL R11, R2.reuse, R8 ;  /* 0x00000008020b7220 */ /* 0x048fe40000400000 */
[----:B------:R-:W-:-:S03]  /*2e500*/  FMUL R8, R2, R3 ;  /* 0x0000000302087220 */ /* 0x000fc60000400000 */
[----:B------:R-:W-:Y:S04]  /*2e510*/  STL [R1+0xf0], R11 ;  /* 0x0000f00b01007387 */ /* 0x000fe80000100800 */
[----:B------:R0:W-:Y:S01]  /*2e520*/  STL [R1+0xf4], R8 ;  /* 0x0000f40801007387 */ /* 0x0001e20000100800 */
[----:B----4-:R-:W-:-:S05]  /*2e530*/  IMAD.WIDE R2, R22, 0x2, R14 ;  /* 0x0000000216027825 */ /* 0x010fca00078e020e */
[----:B------:R1:W3:Y:S01]  /*2e540*/  LDG.E.U16 R14, [R2.64] ;  /* 0x00000006020e7981 */ /* 0x0002e2000c1e1500 */
[----:B--2---:R-:W-:Y:S02]  /*2e550*/  FFMA R7, R0, R7, R4 ;  /* 0x0000000700077223 */ /* 0x004fe40000000004 */
[----:B-1----:R-:W-:Y:S02]  /*2e560*/  IMAD.WIDE R2, R22, 0x2, R12 ;  /* 0x0000000216027825 */ /* 0x002fe400078e020c */
[----:B------:R-:W2:Y:S04]  /*2e570*/  LDL.LU R22, [R1+0x2224] ;  /* 0x0022240001167983 */ /* 0x000ea80000300800 */
[----:B------:R-:W4:Y:S04]  /*2e580*/  LDL.LU R13, [R1+0x658] ;  /* 0x00065800010d7983 */ /* 0x000f280000300800 */
[----:B------:R1:W-:Y:S04]  /*2e590*/  STL [R1+0x958], R7 ;  /* 0x0009580701007387 */ /* 0x0003e80000100800 */
[----:B0-----:R-:W2:Y:S04]  /*2e5a0*/  LDL.LU R8, [R1+0x65c] ;  /* 0x00065c0001087983 */ /* 0x001ea80000300800 */
[----:B------:R0:W3:Y:S04]  /*2e5b0*/  LDG.E.U16 R15, [R2.64] ;  /* 0x00000006020f7981 */ /* 0x0000e8000c1e1500 */
[----:B-1----:R-:W3:Y:S04]  /*2e5c0*/  LDL.LU R7, [R1+0x648] ;  /* 0x0006480001077983 */ /* 0x002ee80000300800 */
[----:B------:R-:W3:Y:S01]  /*2e5d0*/  LDL.LU R4, [R1+0x64c] ;  /* 0x00064c0001047983 */ /* 0x000ee20000300800 */
[----:B0-----:R-:W-:-:S03]  /*2e5e0*/  FMUL R3, R0, R6 ;  /* 0x0000000600037220 */ /* 0x001fc60000400000 */
[----:B------:R-:W3:Y:S01]  /*2e5f0*/  LDL.LU R6, [R1+0x638] ;  /* 0x0006380001067983 */ /* 0x000ee20000300800 */
[----:B------:R-:W-:-:S03]  /*2e600*/  FMUL R2, R0, R5 ;  /* 0x0000000500027220 */ /* 0x000fc60000400000 */
[----:B------:R0:W-:Y:S04]  /*2e610*/  STL [R1+0x168], R3 ;  /* 0x0001680301007387 */ /* 0x0001e80000100800 */
[----:B------:R-:W3:Y:S04]  /*2e620*/  LDL.LU R5, [R1+0x63c] ;  /* 0x00063c0001057983 */ /* 0x000ee80000300800 */
[----:B------:R1:W-:Y:S01]  /*2e630*/  STL [R1+0x16c], R2 ;  /* 0x00016c0201007387 */ /* 0x0003e20000100800 */
[----:B0-----:R-:W-:-:S03]  /*2e640*/  FMUL R3, R0, R10 ;  /* 0x0000000a00037220 */ /* 0x001fc60000400000 */
[----:B------:R-:W3:Y:S01]  /*2e650*/  LDL.LU R12, [R1+0x628] ;  /* 0x00062800010c7983 */ /* 0x000ee20000300800 */
[----:B-1----:R-:W-:-:S03]  /*2e660*/  FMUL R2, R0, R9 ;  /* 0x0000000900027220 */ /* 0x002fc60000400000 */
[----:B------:R0:W-:Y:S04]  /*2e670*/  STL [R1+0x158], R3 ;  /* 0x0001580301007387 */ /* 0x0001e80000100800 */
[----:B------:R-:W3:Y:S04]  /*2e680*/  LDL.LU R11, [R1+0x62c] ;  /* 0x00062c00010b7983 */ /* 0x000ee80000300800 */
[----:B------:R1:W-:Y:S04]  /*2e690*/  STL [R1+0x15c], R2 ;  /* 0x00015c0201007387 */ /* 0x0003e80000100800 */
[----:B------:R-:W3:Y:S04]  /*2e6a0*/  LDL.LU R10, [R1+0x618] ;  /* 0x00061800010a7983 */ /* 0x000ee80000300800 */
[----:B------:R-:W3:Y:S04]  /*2e6b0*/  LDL.LU R9, [R1+0x61c] ;  /* 0x00061c0001097983 */ /* 0x000ee80000300800 */
[----:B0-----:R-:W3:Y:S04]  /*2e6c0*/  LDL.LU R3, [R1+0x608] ;  /* 0x0006080001037983 */ /* 0x001ee80000300800 */
[----:B-1----:R-:W3:Y:S01]  /*2e6d0*/  LDL.LU R2, [R1+0x60c] ;  /* 0x00060c0001027983 */ /* 0x002ee20000300800 */
[----:B----4-:R-:W-:-:S05]  /*2e6e0*/  FMUL R13, R0, R13 ;  /* 0x0000000d000d7220 */ /* 0x010fca0000400000 */
[----:B------:R-:W-:Y:S01]  /*2e6f0*/  STL [R1+0x148], R13 ;  /* 0x0001480d01007387 */ /* 0x000fe20000100800 */
[----:B--2---:R-:W-:-:S03]  /*2e700*/  FMUL R8, R0, R8 ;  /* 0x0000000800087220 */ /* 0x004fc60000400000 */
[----:B---3--:R-:W-:Y:S04]  /*2e710*/  STL [R1+0x44], R14 ;  /* 0x0000440e01007387 */ /* 0x008fe80000100800 */
[----:B------:R0:W-:Y:S01]  /*2e720*/  STL [R1+0x14c], R8 ;  /* 0x00014c0801007387 */ /* 0x0001e20000100800 */
[----:B------:R-:W-:-:S03]  /*2e730*/  FMUL R7, R0, R7 ;  /* 0x0000000700077220 */ /* 0x000fc60000400000 */
[----:B0-----:R-:W2:Y:S01]  /*2e740*/  LDL.LU R8, [R1+0x95c] ;  /* 0x00095c0001087983 */ /* 0x001ea20000300800 */
[----:B------:R-:W-:-:S03]  /*2e750*/  FMUL R4, R0, R4 ;  /* 0x0000000400047220 */ /* 0x000fc60000400000 */
[----:B------:R0:W-:Y:S04]  /*2e760*/  STL [R1+0x138], R7 ;  /* 0x0001380701007387 */ /* 0x0001e80000100800 */
[----:B0-----:R-:W3:Y:S04]  /*2e770*/  LDL.LU R7, [R1+0x730] ;  /* 0x0007300001077983 */ /* 0x001ee80000300800 */
[----:B------:R0:W-:Y:S01]  /*2e780*/  STL [R1+0x13c], R4 ;  /* 0x00013c0401007387 */ /* 0x0001e20000100800 */
[----:B------:R-:W-:-:S03]  /*2e790*/  FMUL R14, R0, R6 ;  /* 0x00000006000e7220 */ /* 0x000fc60000400000 */
[----:B0-----:R-:W4:Y:S01]  /*2e7a0*/  LDL.LU R4, [R1+0x734] ;  /* 0x0007340001047983 */ /* 0x001f220000300800 */
[----:B------:R-:W-:-:S03]  /*2e7b0*/  FMUL R13, R0, R5 ;  /* 0x00000005000d7220 */ /* 0x000fc60000400000 */
[----:B------:R-:W4:Y:S04]  /*2e7c0*/  LDL.LU R6, [R1+0x720] ;  /* 0x0007200001067983 */ /* 0x000f280000300800 */
[----:B------:R-:W-:Y:S04]  /*2e7d0*/  STL [R1+0x40], R15 ;  /* 0x0000400f01007387 */ /* 0x000fe80000100800 */
[----:B------:R-:W-:Y:S04]  /*2e7e0*/  STL [R1+0x128], R14 ;  /* 0x0001280e01007387 */ /* 0x000fe80000100800 */
[----:B------:R-:W4:Y:S04]  /*2e7f0*/  LDL.LU R5, [R1+0x724] ;  /* 0x0007240001057983 */ /* 0x000f280000300800 */
[----:B------:R-:W0:Y:S01]  /*2e800*/  S2R R16, SR_TID.X ;  /* 0x0000000000107919 */ /* 0x000e220000002100 */
[----:B------:R-:W-:-:S02]  /*2e810*/  FMUL R12, R0, R12 ;  /* 0x0000000c000c7220 */ /* 0x000fc40000400000 */
[C---:B------:R-:W-:Y:S02]  /*2e820*/  FMUL R11, R0.reuse, R11 ;  /* 0x0000000b000b7220 */ /* 0x040fe40000400000 */
[C---:B------:R-:W-:Y:S01]  /*2e830*/  FMUL R10, R0.reuse, R10 ;  /* 0x0000000a000a7220 */ /* 0x040fe20000400000 */
[----:B------:R-:W-:Y:S01]  /*2e840*/  STL [R1+0x12c], R13 ;  /* 0x00012c0d01007387 */ /* 0x000fe20000100800 */
[C---:B------:R-:W-:Y:S02]  /*2e850*/  FMUL R9, R0.reuse, R9 ;  /* 0x0000000900097220 */ /* 0x040fe40000400000 */
[C---:B------:R-:W-:Y:S01]  /*2e860*/  FMUL R3, R0.reuse, R3 ;  /* 0x0000000300037220 */ /* 0x040fe20000400000 */
[----:B------:R-:W-:Y:S01]  /*2e870*/  STL [R1+0x118], R12 ;  /* 0x0001180c01007387 */ /* 0x000fe20000100800 */
[----:B------:R-:W-:-:S03]  /*2e880*/  FMUL R0, R0, R2 ;  /* 0x0000000200007220 */ /* 0x000fc60000400000 */
[----:B------:R-:W-:Y:S04]  /*2e890*/  STL [R1+0x11c], R11 ;  /* 0x00011c0b01007387 */ /* 0x000fe80000100800 */
[----:B------:R-:W-:Y:S01]  /*2e8a0*/  STL [R1+0x108], R10 ;  /* 0x0001080a01007387 */ /* 0x000fe20000100800 */
[----:B0-----:R-:W-:-:S03]  /*2e8b0*/  LOP3.LUT R16, R16, 0x1c, RZ, 0xc0, !PT ;  /* 0x0000001c10107812 */ /* 0x001fc600078ec0ff */
[----:B------:R-:W-:Y:S01]  /*2e8c0*/  STL [R1+0x10c], R9 ;  /* 0x00010c0901007387 */ /* 0x000fe20000100800 */
[----:B------:R-:W-:-:S03]  /*2e8d0*/  LEA.HI R18, R16, 0x50, RZ, 0x1e ;  /* 0x0000005010127811 */ /* 0x000fc600078ff0ff */
[----:B------:R0:W-:Y:S04]  /*2e8e0*/  STL [R1+0xf8], R3 ;  /* 0x0000f80301007387 */ /* 0x0001e80000100800 */
[----:B------:R-:W4:Y:S04]  /*2e8f0*/  LDL.LU R2, [R1+0x72c] ;  /* 0x00072c0001027983 */ /* 0x000f280000300800 */
[----:B------:R-:W-:Y:S04]  /*2e900*/  STL [R1+0xfc], R0 ;  /* 0x0000fc0001007387 */ /* 0x000fe80000100800 */
[----:B------:R-:W2:Y:S04]  /*2e910*/  LDS R0, [R18.X16+0x10000] ;  /* 0x0100000012007984 */ /* 0x000ea8000000c800 */
[----:B0-----:R-:W4:Y:S01]  /*2e920*/  LDL.LU R3, [R1+0x6bc] ;  /* 0x0006bc0001037983 */ /* 0x001f220000300800 */
[----:B------:R-:W-:Y:S01]  /*2e930*/  LEA.HI R16, R16, 0x58, RZ, 0x1e ;  /* 0x0000005810107811 */ /* 0x000fe200078ff0ff */
[----:B--2---:R-:W-:-:S04]  /*2e940*/  FFMA R8, R21, R8, R0 ;  /* 0x0000000815087223 */ /* 0x004fc80000000000 */
[----:B------:R-:W0:Y:S04]  /*2e950*/  LDS R0, [R16.X16+0x10000] ;  /* 0x0100000010007984 */ /* 0x000e28000000c800 */
[----:B------:R3:W-:Y:S04]  /*2e960*/  STL [R1+0x95c], R8 ;  /* 0x00095c0801007387 */ /* 0x0007e80000100800 */
[----:B------:R-:W2:Y:S01]  /*2e970*/  LDL.LU R19, [R1+0x6b0] ;  /* 0x0006b00001137983 */ /* 0x000ea20000300800 */
[----:B---3--:R-:W-:-:S05]  /*2e980*/  FMUL R8, R21, R7 ;  /* 0x0000000715087220 */ /* 0x008fca0000400000 */
[----:B------:R1:W-:Y:S01]  /*2e990*/  STL [R1+0xe0], R8 ;  /* 0x0000e00801007387 */ /* 0x0003e20000100800 */
[----:B----4-:R-:W-:-:S03]  /*2e9a0*/  FMUL R7, R21, R4 ;  /* 0x0000000415077220 */ /* 0x010fc60000400000 */
[----:B------:R-:W3:Y:S01]  /*2e9b0*/  LDL.LU R4, [R1+0x6b4] ;  /* 0x0006b40001047983 */ /* 0x000ee20000300800 */
[----:B------:R-:W-:-:S03]  /*2e9c0*/  FMUL R6, R21, R6 ;  /* 0x0000000615067220 */ /* 0x000fc60000400000 */
[----:B------:R4:W-:Y:S04]  /*2e9d0*/  STL [R1+0xe4], R7 ;  /* 0x0000e40701007387 */ /* 0x0009e80000100800 */
[----:B------:R-:W3:Y:S04]  /*2e9e0*/  LDL.LU R18, [R1+0x6a0] ;  /* 0x0006a00001127983 */ /* 0x000ee80000300800 */
[----:B------:R-:W3:Y:S01]  /*2e9f0*/  LDL.LU R17, [R1+0x6a4] ;  /* 0x0006a40001117983 */ /* 0x000ee20000300800 */
[----:B------:R-:W-:-:S03]  /*2ea00*/  FMUL R5, R21, R5 ;  /* 0x0000000515057220 */ /* 0x000fc60000400000 */
[----:B------:R0:W-:Y:S04]  /*2ea10*/  STL [R1+0xd0], R6 ;  /* 0x0000d00601007387 */ /* 0x0001e80000100800 */
[----:B------:R-:W3:Y:S04]  /*2ea20*/  LDL.LU R16, [R1+0x690] ;  /* 0x0006900001107983 */ /* 0x000ee80000300800 */
[----:B------:R0:W-:Y:S04]  /*2ea30*/  STL [R1+0xd4], R5 ;  /* 0x0000d40501007387 */ /* 0x0001e80000100800 */
[----:B------:R-:W3:Y:S04]  /*2ea40*/  LDL.LU R15, [R1+0x694] ;  /* 0x00069400010f7983 */ /* 0x000ee80000300800 */
[----:B------:R-:W3:Y:S04]  /*2ea50*/  LDL.LU R14, [R1+0x750] ;  /* 0x00075000010e7983 */ /* 0x000ee80000300800 */
[----:B------:R-:W3:Y:S04]  /*2ea60*/  LDL.LU R13, [R1+0x754] ;  /* 0x00075400010d7983 */ /* 0x000ee80000300800 */
[----:B------:R-:W3:Y:S04]  /*2ea70*/  LDL.LU R12, [R1+0x740] ;  /* 0x00074000010c7983 */ /* 0x000ee80000300800 */
[----:B------:R-:W3:Y:S04]  /*2ea80*/  LDL.LU R11, [R1+0x744] ;  /* 0x00074400010b7983 */ /* 0x000ee80000300800 */
[----:B------:R-:W3:Y:S04]  /*2ea90*/  LDL.LU R10, [R1+0x680] ;  /* 0x00068000010a7983 */ /* 0x000ee80000300800 */
[----:B------:R-:W3:Y:S04]  /*2eaa0*/  LDL.LU R9, [R1+0x684] ;  /* 0x0006840001097983 */ /* 0x000ee80000300800 */
[----:B-1----:R-:W3:Y:S04]  /*2eab0*/  LDL.LU R8, [R1+0x960] ;  /* 0x0009600001087983 */ /* 0x002ee80000300800 */
[----:B----4-:R-:W4:Y:S04]  /*2eac0*/  LDL.LU R7, [R1+0x738] ;  /* 0x0007380001077983 */ /* 0x010f280000300800 */
[----:B0-----:R-:W4:Y:S04]  /*2ead0*/  LDL.LU R6, [R1+0x73c] ;  /* 0x00073c0001067983 */ /* 0x001f280000300800 */
[----:B------:R-:W4:Y:S01]  /*2eae0*/  LDL.LU R5, [R1+0x728] ;  /* 0x0007280001057983 */ /* 0x000f220000300800 */
[----:B--2---:R-:W-:-:S02]  /*2eaf0*/  FMUL R20, R21, R19 ;  /* 0x0000001315147220 */ /* 0x004fc40000400000 */
[C---:B---3--:R-:W-:Y:S02]  /*2eb00*/  FMUL R19, R21.reuse, R4 ;  /* 0x0000000415137220 */ /* 0x048fe40000400000 */
[----:B------:R-:W2:Y:S01]  /*2eb10*/  LDL.LU R4, [R1+0x6b8] ;  /* 0x0006b80001047983 */ /* 0x000ea20000300800 */
[----:B------:R-:W-:-:S03]  /*2eb20*/  FMUL R18, R21, R18 ;  /* 0x0000001215127220 */ /* 0x000fc60000400000 */
[----:B------:R-:W-:Y:S01]  /*2eb30*/  STL [R1+0xc0], R20 ;  /* 0x0000c01401007387 */ /* 0x000fe20000100800 */
[----:B------:R-:W-:-:S03]  /*2eb40*/  FMUL R17, R21, R17 ;  /* 0x0000001115117220 */ /* 0x000fc60000400000 */
[----:B------:R-:W-:Y:S04]  /*2eb50*/  STL [R1+0xc4], R19 ;  /* 0x0000c41301007387 */ /* 0x000fe80000100800 */
        /* <DEDUP_REMOVED lines=17> */
[----:B------:R-:W-:-:S03]  /*2ec70*/  FFMA R8, R22, R8, R0 ;  /* 0x0000000816087223 */ /* 0x000fc60000000000 */
[----:B------:R-:W-:Y:S01]  /*2ec80*/  STL [R1+0x54], R9 ;  /* 0x0000540901007387 */ /* 0x000fe20000100800 */
[----:B----4-:R-:W-:-:S03]  /*2ec90*/  FMUL R0, R22, R7 ;  /* 0x0000000716007220 */ /* 0x010fc60000400000 */
[----:B------:R-:W-:Y:S01]  /*2eca0*/  STL [R1+0x960], R8 ;  /* 0x0009600801007387 */ /* 0x000fe20000100800 */
[----:B------:R-:W-:-:S03]  /*2ecb0*/  FMUL R6, R22, R6 ;  /* 0x0000000616067220 */ /* 0x000fc60000400000 */
[----:B------:R0:W-:Y:S04]  /*2ecc0*/  STL [R1+0xe8], R0 ;  /* 0x0000e80001007387 */ /* 0x0001e80000100800 */
[----:B------:R-:W-:Y:S01]  /*2ecd0*/  STL [R1+0xec], R6 ;  /* 0x0000ec0601007387 */ /* 0x000fe20000100800 */
[----:B0-----:R-:W-:-:S03]  /*2ece0*/  FMUL R0, R22, R2 ;  /* 0x0000000216007220 */ /* 0x001fc60000400000 */
[----:B------:R-:W3:Y:S01]  /*2ecf0*/  LDL.LU R2, [R1+0x6a8] ;  /* 0x0006a80001027983 */ /* 0x000ee20000300800 */
[----:B------:R-:W-:-:S05]  /*2ed00*/  FMUL R5, R22, R5 ;  /* 0x0000000516057220 */ /* 0x000fca0000400000 */
[----:B------:R-:W-:Y:S04]  /*2ed10*/  STL [R1+0xd8], R5 ;  /* 0x0000d80501007387 */ /* 0x000fe80000100800 */
[----:B------:R0:W-:Y:S04]  /*2ed20*/  STL [R1+0xdc], R0 ;  /* 0x0000dc0001007387 */ /* 0x0001e80000100800 */
[----:B0-----:R-:W4:Y:S01]  /*2ed30*/  LDL.LU R0, [R1+0x6ac] ;  /* 0x0006ac0001007983 */ /* 0x001f220000300800 */
[C---:B------:R-:W-:Y:S02]  /*2ed40*/  FMUL R3, R22.reuse, R3 ;  /* 0x0000000316037220 */ /* 0x040fe40000400000 */
[----:B--2---:R-:W-:-:S05]  /*2ed50*/  FMUL R4, R22, R4 ;  /* 0x0000000416047220 */ /* 0x004fca0000400000 */
[----:B------:R-:W-:Y:S04]  /*2ed60*/  STL [R1+0xc8], R4 ;  /* 0x0000c80401007387 */ /* 0x000fe80000100800 */
[----:B------:R-:W2:Y:S04]  /*2ed70*/  LDL.LU R21, [R1+0x698] ;  /* 0x0006980001157983 */ /* 0x000ea80000300800 */
[----:B------:R0:W-:Y:S04]  /*2ed80*/  STL [R1+0xcc], R3 ;  /* 0x0000cc0301007387 */ /* 0x0001e80000100800 */
[----:B------:R-:W2:Y:S04]  /*2ed90*/  LDL.LU R20, [R1+0x69c] ;  /* 0x00069c0001147983 */ /* 0x000ea80000300800 */
[----:B------:R-:W2:Y:S04]  /*2eda0*/  LDL.LU R14, [R1+0x758] ;  /* 0x00075800010e7983 */ /* 0x000ea80000300800 */
[----:B------:R-:W2:Y:S04]  /*2edb0*/  LDL.LU R11, [R1+0x75c] ;  /* 0x00075c00010b7983 */ /* 0x000ea80000300800 */
[----:B------:R-:W2:Y:S04]  /*2edc0*/  LDL.LU R10, [R1+0x748] ;  /* 0x00074800010a7983 */ /* 0x000ea80000300800 */
[----:B0-----:R-:W2:Y:S04]  /*2edd0*/  LDL.LU R3, [R1+0x74c] ;  /* 0x00074c0001037983 */ /* 0x001ea80000300800 */
        /* <DEDUP_REMOVED lines=10> */
[----:B------:R-:W2:Y:S01]  /*2ee80*/  LDL.LU R12, [R1+0x1c] ;  /* 0x00001c00010c7983 */ /* 0x000ea20000300800 */
[----:B---3--:R-:W-:-:S03]  /*2ee90*/  FMUL R15, R22, R2 ;  /* 0x00000002160f7220 */ /* 0x008fc60000400000 */
[----:B------:R-:W3:Y:S04]  /*2eea0*/  LDL.LU R19, [R1+0x24] ;  /* 0x0000240001137983 */ /* 0x000ee80000300800 */
[----:B------:R-:W3:Y:S04]  /*2eeb0*/  LDL.LU R25, [R1+0x550] ;  /* 0x0005500001197983 */ /* 0x000ee80000300800 */
[----:B------:R-:W3:Y:S04]  /*2eec0*/  LDL.LU R18, [R1+0x554] ;  /* 0x0005540001127983 */ /* 0x000ee80000300800 */
[----:B------:R-:W3:Y:S01]  /*2eed0*/  LDL.LU R2, [R1+0x688] ;  /* 0x0006880001027983 */ /* 0x000ee20000300800 */
[----:B----4-:R-:W-:-:S03]  /*2eee0*/  FMUL R13, R22, R0 ;  /* 0x00000000160d7220 */ /* 0x010fc60000400000 */
[----:B------:R0:W-:Y:S04]  /*2eef0*/  STL [R1+0xb8], R15 ;  /* 0x0000b80f01007387 */ /* 0x0001e80000100800 */
[----:B------:R-:W4:Y:S01]  /*2ef00*/  LDL.LU R0, [R1+0x68c] ;  /* 0x00068c0001007983 */ /* 0x000f220000300800 */
[----:B0-----:R-:W-:-:S03]  /*2ef10*/  LEA.HI R15, R29, 0x60, RZ, 0x1e ;  /* 0x000000601d0f7811 */ /* 0x001fc600078ff0ff */
[----:B------:R0:W-:Y:S04]  /*2ef20*/  STL [R1+0xbc], R13 ;  /* 0x0000bc0d01007387 */ /* 0x0001e80000100800 */
[----:B------:R-:W4:Y:S04]  /*2ef30*/  LDL.LU R24, [R1+0x540] ;  /* 0x0005400001187983 */ /* 0x000f280000300800 */
[----:B------:R-:W1:Y:S04]  /*2ef40*/  LDS R15, [R15.X16+0x10000] ;  /* 0x010000000f0f7984 */ /* 0x000e68000000c800 */
[----:B0-----:R-:W4:Y:S04]  /*2ef50*/  LDL.LU R13, [R1+0x544] ;  /* 0x00054400010d7983 */ /* 0x001f280000300800 */
[----:B------:R-:W4:Y:S04]  /*2ef60*/  LDL.LU R16, [R1+0x520] ;  /* 0x0005200001107983 */ /* 0x000f280000300800 */
[----:B------:R-:W4:Y:S01]  /*2ef70*/  LDL.LU R29, [R1+0x524] ;  /* 0x00052400011d7983 */ /* 0x000f220000300800 */
[----:B--2---:R-:W-:-:S02]  /*2ef80*/  FMUL R21, R22, R21 ;  /* 0x0000001516157220 */ /* 0x004fc40000400000 */
[----:B------:R-:W-:-:S03]  /*2ef90*/  FMUL R20, R22, R20 ;  /* 0x0000001416147220 */ /* 0x000fc60000400000 */
[----:B------:R-:W-:Y:S01]  /*2efa0*/  STL [R1+0xa8], R21 ;  /* 0x0000a81501007387 */ /* 0x000fe20000100800 */
[----:B------:R-:W-:-:S03]  /*2efb0*/  FMUL R14, R22, R14 ;  /* 0x0000000e160e7220 */ /* 0x000fc60000400000 */
[----:B------:R0:W-:Y:S01]  /*2efc0*/  STL [R1+0xac], R20 ;  /* 0x0000ac1401007387 */ /* 0x0001e20000100800 */
[----:B------:R-:W-:-:S03]  /*2efd0*/  FMUL R11, R22, R11 ;  /* 0x0000000b160b7220 */ /* 0x000fc60000400000 */
[----:B-1----:R-:W-:Y:S01]  /*2efe0*/  STL [R1+0x3c], R15 ;  /* 0x00003c0f01007387 */ /* 0x002fe20000100800 */
[----:B------:R-:W-:-:S03]  /*2eff0*/  FMUL R10, R22, R10 ;  /* 0x0000000a160a7220 */ /* 0x000fc60000400000 */
[----:B------:R-:W-:Y:S01]  /*2f000*/  STL [R1+0x98], R14 ;  /* 0x0000980e01007387 */ /* 0x000fe20000100800 */
[----:B------:R-:W-:-:S03]  /*2f010*/  FMUL R3, R22, R3 ;  /* 0x0000000316037220 */ /* 0x000fc60000400000 */
[----:B------:R-:W-:Y:S04]  /*2f020*/  STL [R1+0x9c], R11 ;  /* 0x00009c0b01007387 */ /* 0x000fe80000100800 */
[----:B0-----:R-:W2:Y:S04]  /*2f030*/  LDL.LU R20, [R1+0x510] ;  /* 0x0005100001147983 */ /* 0x001ea80000300800 */
[----:B------:R0:W-:Y:S04]  /*2f040*/  STL [R1+0x68], R10 ;  /* 0x0000680a01007387 */ /* 0x0001e80000100800 */
[----:B------:R-:W2:Y:S04]  /*2f050*/  LDL.LU R23, [R1+0x514] ;  /* 0x0005140001177983 */ /* 0x000ea80000300800 */
[----:B------:R-:W-:Y:S04]  /*2f060*/  STL [R1+0x6c], R3 ;  /* 0x00006c0301007387 */ /* 0x000fe80000100800 */
[----:B0-----:R-:W2:Y:S04]  /*2f070*/  LDL.LU R10, [R1+0x530] ;  /* 0x00053000010a7983 */ /* 0x001ea80000300800 */
[----:B------:R-:W2:Y:S04]  /*2f080*/  LDL.LU R15, [R1+0x534] ;  /* 0x00053400010f7983 */ /* 0x000ea80000300800 */
[----:B------:R-:W2:Y:S01]  /*2f090*/  LDL.LU R11, [R1+0x528] ;  /* 0x00052800010b7983 */ /* 0x000ea20000300800 */
[----:B---3--:R-:W-:-:S05]  /*2f0a0*/  FMUL R2, R22, R2 ;  /* 0x0000000216027220 */ /* 0x008fca0000400000 */
[----:B------:R0:W-:Y:S04]  /*2f0b0*/  STL [R1+0x58], R2 ;  /* 0x0000580201007387 */ /* 0x0001e80000100800 */
[----:B------:R-:W3:Y:S01]  /*2f0c0*/  LDL.LU R14, [R1+0x52c] ;  /* 0x00052c00010e7983 */ /* 0x000ee20000300800 */
[----:B----4-:R-:W-:Y:S01]  /*2f0d0*/  FMUL R0, R22, R0 ;  /* 0x0000000016007220 */ /* 0x010fe20000400000 */
[----:B------:R-:W-:Y:S02]  /*2f0e0*/  F2FP.PACK_AB R27, R8, R27 ;  /* 0x0000001b081b723e */ /* 0x000fe400000000ff */
[----:B0-----:R-:W-:Y:S02]  /*2f0f0*/  F2FP.PACK_AB R2, R4, R5 ;  /* 0x000000050402723e */ /* 0x001fe400000000ff */
[----:B------:R0:W-:Y:S01]  /*2f100*/  STL [R1+0x5c], R0 ;  /* 0x00005c0001007387 */ /* 0x0001e20000100800 */
[----:B------:R-:W-:-:S03]  /*2f110*/  F2FP.PACK_AB R26, R9, R26 ;  /* 0x0000001a091a723e */ /* 0x000fc600000000ff */
[----:B------:R1:W-:Y:S01]  /*2f120*/  STL [R1+0x38], R2 ;  /* 0x0000380201007387 */ /* 0x0003e20000100800 */
[----:B0-----:R-:W-:-:S03]  /*2f130*/  F2FP.PACK_AB R0, R6, R7 ;  /* 0x000000070600723e */ /* 0x001fc600000000ff */
[----:B------:R-:W-:Y:S01]  /*2f140*/  STL [R1+0x21a8], R27 ;  /* 0x0021a81b01007387 */ /* 0x000fe20000100800 */
[----:B-1----:R-:W-:-:S03]  /*2f150*/  F2FP.PACK_AB R2, R17, R28 ;  /* 0x0000001c1102723e */ /* 0x002fc600000000ff */
[----:B------:R0:W-:Y:S04]  /*2f160*/  STL [R1+0x34], R0 ;  /* 0x0000340001007387 */ /* 0x0001e80000100800 */
[----:B------:R1:W-:Y:S01]  /*2f170*/  STL [R1+0x21ac], R26 ;  /* 0x0021ac1a01007387 */ /* 0x0003e20000100800 */
[----:B0-----:R-:W-:-:S03]  /*2f180*/  F2FP.PACK_AB R0, R12, R19 ;  /* 0x000000130c00723e */ /* 0x001fc600000000ff */
[----:B------:R-:W4:Y:S04]  /*2f190*/  LDL.LU R12, [R1+0x500] ;  /* 0x00050000010c7983 */ /* 0x000f280000300800 */
[----:B------:R-:W-:Y:S04]  /*2f1a0*/  STL [R1+0x28], R2 ;  /* 0x0000280201007387 */ /* 0x000fe80000100800 */
[----:B------:R-:W4:Y:S01]  /*2f1b0*/  LDL.LU R19, [R1+0x508] ;  /* 0x0005080001137983 */ /* 0x000f220000300800 */
[----:B------:R-:W-:-:S03]  /*2f1c0*/  F2FP.PACK_AB R25, R25, R18 ;  /* 0x000000121919723e */ /* 0x000fc600000000ff */
[----:B------:R-:W-:Y:S04]  /*2f1d0*/  STL [R1+0x24], R0 ;  /* 0x0000240001007387 */ /* 0x000fe80000100800 */
[----:B------:R-:W4:Y:S04]  /*2f1e0*/  LDL.LU R9, [R1+0x4f0] ;  /* 0x0004f00001097983 */ /* 0x000f280000300800 */
[----:B------:R-:W4:Y:S01]  /*2f1f0*/  LDL.LU R18, [R1+0x4f4] ;  /* 0x0004f40001127983 */ /* 0x000f220000300800 */
[----:B------:R-:W-:-:S03]  /*2f200*/  F2FP.PACK_AB R24, R24, R13 ;  /* 0x0000000d1818723e */ /* 0x000fc600000000ff */
[----:B------:R-:W-:Y:S01]  /*2f210*/  STL [R1+0x21b0], R25 ;  /* 0x0021b01901007387 */ /* 0x000fe20000100800 */
[----:B-1----:R-:W-:-:S03]  /*2f220*/  F2FP.PACK_AB R26, R16, R29 ;  /* 0x0000001d101a723e */ /* 0x002fc600000000ff */
[----:B------:R0:W-:Y:S04]  /*2f230*/  STL [R1+0x21b4], R24 ;  /* 0x0021b41801007387 */ /* 0x0001e80000100800 */
[----:B------:R-:W4:Y:S04]  /*2f240*/  LDL.LU R6, [R1+0x518] ;  /* 0x0005180001067983 */ /* 0x000f280000300800 */
[----:B------:R-:W4:Y:S04]  /*2f250*/  LDL.LU R13, [R1+0x51c] ;  /* 0x00051c00010d7983 */ /* 0x000f280000300800 */
[----:B------:R-:W4:Y:S04]  /*2f260*/  LDL.LU R7, [R1+0x504] ;  /* 0x0005040001077983 */ /* 0x000f280000300800 */
[----:B------:R-:W4:Y:S04]  /*2f270*/  LDL.LU R29, [R1+0x50c] ;  /* 0x00050c00011d7983 */ /* 0x000f280000300800 */
[----:B------:R-:W4:Y:S04]  /*2f280*/  LDL.LU R28, [R1+0x4e0] ;  /* 0x0004e000011c7983 */ /* 0x000f280000300800 */
[----:B------:R-:W4:Y:S04]  /*2f290*/  LDL.LU R16, [R1+0x4e8] ;  /* 0x0004e80001107983 */ /* 0x000f280000300800 */
[----:B------:R1:W-:Y:S01]  /*2f2a0*/  STL [R1+0x21b8], R26 ;  /* 0x0021b81a01007387 */ /* 0x0003e20000100800 */
[----:B--2---:R-:W-:-:S05]  /*2f2b0*/  F2FP.PACK_AB R27, R20, R23 ;  /* 0x00000017141b723e */ /* 0x004fca00000000ff */
[----:B------:R-:W-:Y:S04]  /*2f2c0*/  STL [R1+0x21bc], R27 ;  /* 0x0021bc1b01007387 */ /* 0x000fe80000100800 */
[----:B------:R-:W2:Y:S01]  /*2f2d0*/  LDL.LU R5, [R1+0x4d0] ;  /* 0x0004d00001057983 */ /* 0x000ea20000300800 */
[----:B------:R-:W-:-:S03]  /*2f2e0*/  F2FP.PACK_AB R15, R10, R15 ;  /* 0x0000000f0a0f723e */ /* 0x000fc600000000ff */
[----:B------:R-:W2:Y:S04]  /*2f2f0*/  LDL.LU R23, [R1+0x4d4] ;  /* 0x0004d40001177983 */ /* 0x000ea80000300800 */
[----:B------:R-:W-:Y:S04]  /*2f300*/  STL [R1+0x21c0], R15 ;  /* 0x0021c00f01007387 */ /* 0x000fe80000100800 */
[----:B0-----:R-:W2:Y:S04]  /*2f310*/  LDL.LU R24, [R1+0x4f8] ;  /* 0x0004f80001187983 */ /* 0x001ea80000300800 */
[----:B------:R-:W2:Y:S04]  /*2f320*/  LDL.LU R22, [R1+0x4fc] ;  /* 0x0004fc0001167983 */ /* 0x000ea80000300800 */
[----:B------:R-:W2:Y:S04]  /*2f330*/  LDL.LU R21, [R1+0x4e4] ;  /* 0x0004e40001157983 */ /* 0x000ea80000300800 */
[----:B------:R-:W2:Y:S04]  /*2f340*/  LDL.LU R3, [R1+0x4ec] ;  /* 0x0004ec0001037983 */ /* 0x000ea80000300800 */
[----:B------:R-:W2:Y:S04]  /*2f350*/  LDL.LU R4, [R1+0x4c0] ;  /* 0x0004c00001047983 */ /* 0x000ea80000300800 */
[----:B------:R-:W2:Y:S04]  /*2f360*/  LDL.LU R20, [R1+0x4c8] ;  /* 0x0004c80001147983 */ /* 0x000ea80000300800 */
[----:B------:R-:W2:Y:S01]  /*2f370*/  LDL.LU R17, [R1+0x4b0] ;  /* 0x0004b00001117983 */ /* 0x000ea20000300800 */
[----:B---3--:R-:W-:-:S03]  /*2f380*/  F2FP.PACK_AB R14, R11, R14 ;  /* 0x0000000e0b0e723e */ /* 0x008fc600000000ff */
[----:B------:R-:W3:Y:S04]  /*2f390*/  LDL.LU R11, [R1+0x4b8] ;  /* 0x0004b800010b7983 */ /* 0x000ee80000300800 */
[----:B------:R-:W-:Y:S04]  /*2f3a0*/  STL [R1+0x21c4], R14 ;  /* 0x0021c40e01007387 */ /* 0x000fe80000100800 */
[----:B------:R-:W3:Y:S01]  /*2f3b0*/  LDL.LU R10, [R1+0x4d8] ;  /* 0x0004d800010a7983 */ /* 0x000ee20000300800 */
[----:B----4-:R-:W-:-:S03]  /*2f3c0*/  F2FP.PACK_AB R19, R12, R19 ;  /* 0x000000130c13723e */ /* 0x010fc600000000ff */
[----:B------:R-:W4:Y:S04]  /*2f3d0*/  LDL.LU R12, [R1+0x4dc] ;  /* 0x0004dc00010c7983 */ /* 0x000f280000300800 */
[----:B------:R-:W-:Y:S04]  /*2f3e0*/  STL [R1+0x21c8], R19 ;  /* 0x0021c81301007387 */ /* 0x000fe80000100800 */
[----:B------:R-:W4:Y:S01]  /*2f3f0*/  LDL.LU R0, [R1+0x4c4] ;  /* 0x0004c40001007983 */ /* 0x000f220000300800 */
[----:B------:R-:W-:-:S03]  /*2f400*/  F2FP.PACK_AB R18, R9, R18 ;  /* 0x000000120912723e */ /* 0x000fc600000000ff */
[----:B------:R-:W4:Y:S04]  /*2f410*/  LDL.LU R9, [R1+0x4cc] ;  /* 0x0004cc0001097983 */ /* 0x000f280000300800 */
[----:B------:R-:W4:Y:S04]  /*2f420*/  LDL.LU R2, [R1+0x494] ;  /* 0x0004940001027983 */ /* 0x000f280000300800 */
[----:B------:R-:W4:Y:S01]  /*2f430*/  LDL.LU R8, [R1+0x4a4] ;  /* 0x0004a40001087983 */ /* 0x000f220000300800 */
[----:B------:R-:W-:-:S03]  /*2f440*/  F2FP.PACK_AB R13, R6, R13 ;  /* 0x0000000d060d723e */ /* 0x000fc600000000ff */
[----:B------:R-:W-:Y:S01]  /*2f450*/  STL [R1+0x21cc], R18 ;  /* 0x0021cc1201007387 */ /* 0x000fe20000100800 */
[----:B------:R-:W-:-:S03]  /*2f460*/  F2FP.PACK_AB R29, R7, R29 ;  /* 0x0000001d071d723e */ /* 0x000fc600000000ff */
[----:B------:R-:W-:Y:S04]  /*2f470*/  STL [R1+0x21d0], R13 ;  /* 0x0021d00d01007387 */ /* 0x000fe80000100800 */
[----:B------:R-:W-:Y:S04]  /*2f480*/  STL [R1+0x21d4], R29 ;  /* 0x0021d41d01007387 */ /* 0x000fe80000100800 */
[----:B-1----:R-:W4:Y:S01]  /*2f490*/  LDL.LU R26, [R1+0x478] ;  /* 0x00047800011a7983 */ /* 0x002f220000300800 */
[----:B------:R-:W-:-:S03]  /*2f4a0*/  F2FP.PACK_AB R28, R28, R16 ;  /* 0x000000101c1c723e */ /* 0x000fc600000000ff */
[----:B------:R-:W4:Y:S04]  /*2f4b0*/  LDL.LU R7, [R1+0x47c] ;  /* 0x00047c0001077983 */ /* 0x000f280000300800 */
[----:B------:R-:W4:Y:S04]  /*2f4c0*/  LDL.LU R6, [R1+0x4b4] ;  /* 0x0004b40001067983 */ /* 0x000f280000300800 */
[----:B------:R-:W4:Y:S04]  /*2f4d0*/  LDL.LU R16, [R1+0x4bc] ;  /* 0x0004bc0001107983 */ /* 0x000f280000300800 */
[----:B------:R-:W-:Y:S04]  /*2f4e0*/  STL [R1+0x21d8], R28 ;  /* 0x0021d81c01007387 */ /* 0x000fe80000100800 */
[----:B------:R-:W4:Y:S01]  /*2f4f0*/  LDL.LU R25, [R1+0x470] ;  /* 0x0004700001197983 */ /* 0x000f220000300800 */
[----:B--2---:R-:W-:-:S03]  /*2f500*/  F2FP.PACK_AB R23, R5, R23 ;  /* 0x000000170517723e */ /* 0x004fc600000000ff */
[----:B------:R-:W2:Y:S04]  /*2f510*/  LDL.LU R5, [R1+0x498] ;  /* 0x0004980001057983 */ /* 0x000ea80000300800 */
[----:B------:R-:W-:Y:S01]  /*2f520*/  STL [R1+0x21dc], R23 ;  /* 0x0021dc1701007387 */ /* 0x000fe20000100800 */
[----:B------:R-:W-:Y:S02]  /*2f530*/  F2FP.PACK_AB R22, R24, R22 ;  /* 0x000000161816723e */ /* 0x000fe400000000ff */
[----:B------:R-:W-:-:S03]  /*2f540*/  F2FP.PACK_AB R21, R21, R3 ;  /* 0x000000031515723e */ /* 0x000fc600000000ff */
[----:B------:R0:W-:Y:S01]  /*2f550*/  STL [R1+0x21e4], R22 ;  /* 0x0021e41601007387 */ /* 0x0001e20000100800 */
[----:B------:R-:W-:-:S03]  /*2f560*/  F2FP.PACK_AB R20, R4, R20 ;  /* 0x000000140414723e */ /* 0x000fc600000000ff */
[----:B------:R-:W-:Y:S04]  /*2f570*/  STL [R1+0x21e8], R21 ;  /* 0x0021e81501007387 */ /* 0x000fe80000100800 */
[----:B------:R-:W-:Y:S04]  /*2f580*/  STL [R1+0x21ec], R20 ;  /* 0x0021ec1401007387 */ /* 0x000fe80000100800 */
[----:B------:R-:W2:Y:S01]  /*2f590*/  LDL.LU R4, [R1+0x428] ;  /* 0x0004280001047983 */ /* 0x000ea20000300800 */
[----:B---3--:R-:W-:-:S03]  /*2f5a0*/  F2FP.PACK_AB R11, R17, R11 ;  /* 0x0000000b110b723e */ /* 0x008fc600000000ff */
[----:B------:R-:W3:Y:S04]  /*2f5b0*/  LDL.LU R17, [R1+0x430] ;  /* 0x0004300001117983 */ /* 0x000ee80000300800 */
[----:B------:R-:W-:Y:S04]  /*2f5c0*/  STL [R1+0x21f0], R11 ;  /* 0x0021f00b01007387 */ /* 0x000fe80000100800 */
[----:B------:R-:W3:Y:S01]  /*2f5d0*/  LDL.LU R3, [R1+0x394] ;  /* 0x0003940001037983 */ /* 0x000ee20000300800 */
[----:B----4-:R-:W-:-:S03]  /*2f5e0*/  F2FP.PACK_AB R10, R10, R12 ;  /* 0x0000000c0a0a723e */ /* 0x010fc600000000ff */
[----:B------:R-:W4:Y:S04]  /*2f5f0*/  LDL.LU R12, [R1+0x404] ;  /* 0x00040400010c7983 */ /* 0x000f280000300800 */
[----:B------:R-:W-:Y:S01]  /*2f600*/  STL [R1+0x21f4], R10 ;  /* 0x0021f40a01007387 */ /* 0x000fe20000100800 */
[----:B------:R-:W-:-:S05]  /*2f610*/  F2FP.PACK_AB R9, R0, R9 ;  /* 0x000000090009723e */ /* 0x000fca00000000ff */
[----:B------:R-:W-:Y:S01]  /*2f620*/  STL [R1+0x21f8], R9 ;  /* 0x0021f80901007387 */ /* 0x000fe20000100800 */
[----:B------:R-:W-:-:S03]  /*2f630*/  F2FP.PACK_AB R8, R2, R8 ;  /* 0x000000080208723e */ /* 0x000fc600000000ff */
[----:B0-----:R-:W4:Y:S04]  /*2f640*/  LDL.LU R22, [R1+0x438] ;  /* 0x0004380001167983 */ /* 0x001f280000300800 */
[----:B------:R-:W4:Y:S04]  /*2f650*/  LDL.LU R2, [R1+0x43c] ;  /* 0x00043c0001027983 */ /* 0x000f280000300800 */
[----:B------:R-:W4:Y:S04]  /*2f660*/  LDL.LU R14, [R1+0x400] ;  /* 0x00040000010e7983 */ /* 0x000f280000300800 */
[----:B------:R-:W4:Y:S04]  /*2f670*/  LDL.LU R0, [R1+0x40c] ;  /* 0x00040c0001007983 */ /* 0x000f280000300800 */
[----:B------:R-:W4:Y:S04]  /*2f680*/  LDL.LU R27, [R1+0x3c] ;  /* 0x00003c00011b7983 */ /* 0x000f280000300800 */
[----:B------:R-:W4:Y:S01]  /*2f690*/  LDL R24, [R1+0x358] ;  /* 0x0003580001187983 */ /* 0x000f220000100800 */
[----:B------:R-:W-:-:S03]  /*2f6a0*/  F2FP.PACK_AB R7, R26, R7 ;  /* 0x000000071a07723e */ /* 0x000fc600000000ff */
[----:B------:R-:W-:Y:S01]  /*2f6b0*/  STL [R1+0x21fc], R8 ;  /* 0x0021fc0801007387 */ /* 0x000fe20000100800 */
[----:B------:R-:W-:-:S03]  /*2f6c0*/  F2FP.PACK_AB R6, R6, R16 ;  /* 0x000000100606723e */ /* 0x000fc600000000ff */
[----:B------:R-:W-:Y:S04]  /*2f6d0*/  STL [R1+0x2200], R7 ;  /* 0x0022000701007387 */ /* 0x000fe80000100800 */
[----:B------:R0:W-:Y:S04]  /*2f6e0*/  STL [R1+0x2204], R6 ;  /* 0x0022040601007387 */ /* 0x0001e80000100800 */
[----:B0-----:R-:W4:Y:S04]  /*2f6f0*/  LDL.LU R6, [R1+0x964] ;  /* 0x0009640001067983 */ /* 0x001f280000300800 */
[----:B------:R-:W4:Y:S04]  /*2f700*/  LDL.LU R23, [R1+0x918] ;  /* 0x0009180001177983 */ /* 0x000f280000300800 */
[----:B------:R-:W4:Y:S04]  /*2f710*/  LDL.LU R28, [R1+0x908] ;  /* 0x00090800011c7983 */ /* 0x000f280000300800 */
[----:B------:R-:W4:Y:S04]  /*2f720*/  LDL.LU R29, [R1+0x8f8] ;  /* 0x0008f800011d7983 */ /* 0x000f280000300800 */
[----:B------:R-:W4:Y:S04]  /*2f730*/  LDL.LU R13, [R1+0x8e8] ;  /* 0x0008e800010d7983 */ /* 0x000f280000300800 */
[----:B------:R-:W4:Y:S04]  /*2f740*/  LDL.LU R18, [R1+0x8d8] ;  /* 0x0008d80001127983 */ /* 0x000f280000300800 */
[----:B------:R-:W4:Y:S04]  /*2f750*/  LDL.LU R19, [R1+0x8c8] ;  /* 0x0008c80001137983 */ /* 0x000f280000300800 */
[----:B------:R-:W4:Y:S01]  /*2f760*/  LDL.LU R15, [R1+0x8b8] ;  /* 0x0008b800010f7983 */ /* 0x000f220000300800 */
[----:B--2---:R-:W-:-:S05]  /*2f770*/  F2FP.PACK_AB R5, R25, R5 ;  /* 0x000000051905723e */ /* 0x004fca00000000ff */
[----:B------:R0:W-:Y:S01]  /*2f780*/  STL [R1+0x2208], R5 ;  /* 0x0022080501007387 */ /* 0x0001e20000100800 */
[----:B---3--:R-:W-:-:S03]  /*2f790*/  F2FP.PACK_AB R4, R4, R17 ;  /* 0x000000110404723e */ /* 0x008fc600000000ff */
[----:B------:R-:W2:Y:S04]  /*2f7a0*/  LDL.LU R17, [R1+0x8a8] ;  /* 0x0008a80001117983 */ /* 0x000ea80000300800 */
[----:B0-----:R-:W3:Y:S04]  /*2f7b0*/  LDL R5, [R1+0x6c0] ;  /* 0x0006c00001057983 */ /* 0x001ee80000100800 */
[----:B------:R-:W0:Y:S04]  /*2f7c0*/  S2R R16, SR_TID.X ;  /* 0x0000000000107919 */ /* 0x000e280000002100 */
[----:B------:R-:W-:Y:S04]  /*2f7d0*/  STL [R1+0x220c], R4 ;  /* 0x00220c0401007387 */ /* 0x000fe80000100800 */
[----:B------:R-:W2:Y:S04]  /*2f7e0*/  LDL.LU R25, [R1+0x898] ;  /* 0x0008980001197983 */ /* 0x000ea80000300800 */
[----:B------:R-:W2:Y:S01]  /*2f7f0*/  LDL.LU R26, [R1+0x888] ;  /* 0x00088800011a7983 */ /* 0x000ea20000300800 */
[----:B----4-:R-:W-:-:S02]  /*2f800*/  F2FP.PACK_AB R3, R3, R12 ;  /* 0x0000000c0303723e */ /* 0x010fc400000000ff */
[----:B0-----:R-:W-:-:S03]  /*2f810*/  LOP3.LUT R12, R16, 0x1c, RZ, 0xc0, !PT ;  /* 0x0000001c100c7812 */ /* 0x001fc600078ec0ff */
[----:B------:R-:W-:Y:S04]  /*2f820*/  STL [R1+0x2210], R3 ;  /* 0x0022100301007387 */ /* 0x000fe80000100800 */
[----:B------:R-:W-:Y:S01]  /*2f830*/  STL [R1+0x2214], R16 ;  /* 0x0022141001007387 */ /* 0x000fe20000100800 */
[----:B------:R-:W-:Y:S02]  /*2f840*/  F2FP.PACK_AB R2, R22, R2 ;  /* 0x000000021602723e */ /* 0x000fe400000000ff */
[----:B------:R-:W-:-:S03]  /*2f850*/  F2FP.PACK_AB R0, R14, R0 ;  /* 0x000000000e00723e */ /* 0x000fc600000000ff */
[----:B------:R-:W-:Y:S04]  /*2f860*/  STL [R1+0x2218], R2 ;  /* 0x0022180201007387 */ /* 0x000fe80000100800 */
[----:B------:R-:W-:Y:S04]  /*2f870*/  STL [R1+0x221c], R0 ;  /* 0x00221c0001007387 */ /* 0x000fe80000100800 */
[----:B------:R-:W0:Y:S04]  /*2f880*/  LDS R0, [R12.X4+0x10680] ;  /* 0x010680000c007984 */ /* 0x000e280000004800 */
[----:B------:R-:W1:Y:S01]  /*2f890*/  LDS R2, [R12.X4+0x10700] ;  /* 0x010700000c027984 */ /* 0x000e620000004800 */
[----:B------:R-:W-:-:S03]  /*2f8a0*/  FFMA R6, R24, R6, R27 ;  /* 0x0000000618067223 */ /* 0x000fc6000000001b */
[----:B------:R-:W4:Y:S04]  /*2f8b0*/  LDL.LU R24, [R1+0x778] ;  /* 0x0007780001187983 */ /* 0x000f280000300800 */
[----:B------:R-:W-:Y:S04]  /*2f8c0*/  STL [R1+0x964], R6 ;  /* 0x0009640601007387 */ /* 0x000fe80000100800 */
[----:B0-----:R-:W-:Y:S04]  /*2f8d0*/  STL [R1+0x928], R0 ;  /* 0x0009280001007387 */ /* 0x001fe80000100800 */
[----:B------:R-:W0:Y:S04]  /*2f8e0*/  LDS R0, [R12.X4+0x10780] ;  /* 0x010780000c007984 */ /* 0x000e280000004800 */
[----:B------:R-:W-:Y:S06]  /*2f8f0*/  BAR.SYNC.DEFER_BLOCKING 0x0 ;  /* 0x0000000000007b1d */ /* 0x000fec0000010000 */
[----:B------:R-:W4:Y:S04]  /*2f900*/  LDL.LU R14, [R1+0x4a0] ;  /* 0x0004a000010e7983 */ /* 0x000f280000300800 */
[----:B-1----:R-:W-:Y:S04]  /*2f910*/  STL [R1+0x924], R2 ;  /* 0x0009240201007387 */ /* 0x002fe80000100800 */
[----:B------:R-:W4:Y:S04]  /*2f920*/  LDL.LU R27, [R1+0x45c] ;  /* 0x00045c00011b7983 */ /* 0x000f280000300800 */
[----:B0-----:R-:W-:Y:S04]  /*2f930*/  STL [R1+0x920], R0 ;  /* 0x0009200001007387 */ /* 0x001fe80000100800 */
[----:B------:R-:W-:Y:S04]  /*2f940*/  STL [R1+0x2220], R12 ;  /* 0x0022200c01007387 */ /* 0x000fe80000100800 */
[----:B------:R-:W4:Y:S04]  /*2f950*/  LDL.LU R16, [R1+0x434] ;  /* 0x0004340001107983 */ /* 0x000f280000300800 */
[----:B------:R-:W4:Y:S04]  /*2f960*/  LDL.LU R3, [R1+0x408] ;  /* 0x0004080001037983 */ /* 0x000f280000300800 */
[----:B------:R-:W4:Y:S04]  /*2f970*/  LDL.LU R4, [R1+0x36c] ;  /* 0x00036c0001047983 */ /* 0x000f280000300800 */
[----:B------:R-:W4:Y:S04]  /*2f980*/  LDL.LU R6, [R1+0x34c] ;  /* 0x00034c0001067983 */ /* 0x000f280000300800 */
[----:B---3--:R-:W-:Y:S04]  /*2f990*/  STS.U16 [R5+0x10000], R23 ;  /* 0x0100001705007388 */ /* 0x008fe80000000400 */
[----:B------:R-:W-:Y:S04]  /*2f9a0*/  STS.U16 [R5+0x10400], R28 ;  /* 0x0104001c05007388 */ /* 0x000fe80000000400 */
[----:B------:R-:W-:Y:S04]  /*2f9b0*/  STS.U16 [R5+0x10800], R29 ;  /* 0x0108001d05007388 */ /* 0x000fe80000000400 */
[----:B------:R-:W-:Y:S04]  /*2f9c0*/  STS.U16 [R5+0x10c00], R13 ;  /* 0x010c000d05007388 */ /* 0x000fe80000000400 */
[----:B------:R-:W-:Y:S04]  /*2f9d0*/  STS.U16 [R5+0x11000], R18 ;  /* 0x0110001205007388 */ /* 0x000fe80000000400 */
[----:B------:R-:W-:Y:S04]  /*2f9e0*/  STS.U16 [R5+0x11400], R19 ;  /* 0x0114001305007388 */ /* 0x000fe80000000400 */
[----:B------:R-:W-:Y:S04]  /*2f9f0*/  STS.U16 [R5+0x11800], R15 ;  /* 0x0118000f05007388 */ /* 0x000fe80000000400 */
[----:B--2---:R0:W-:Y:S04]  /*2fa00*/  STS.U16 [R5+0x11c00], R17 ;  /* 0x011c001105007388 */ /* 0x0041e80000000400 */
[----:B0-----:R-:W2:Y:S04]  /*2fa10*/  LDL.LU R17, [R1+0x33c] ;  /* 0x00033c0001117983 */ /* 0x001ea80000300800 */
[----:B------:R0:W-:Y:S04]  /*2fa20*/  STS.U16 [R5+0x12000], R25 ;  /* 0x0120001905007388 */ /* 0x0001e80000000400 */
[----:B0-----:R-:W3:Y:S04]  /*2fa30*/  LDL.LU R25, [R1+0x32c] ;  /* 0x00032c0001197983 */ /* 0x001ee80000300800 */
[----:B------:R-:W3:Y:S04]  /*2fa40*/  LDL.LU R7, [R1+0x31c] ;  /* 0x00031c0001077983 */ /* 0x000ee80000300800 */
[----:B------:R-:W3:Y:S04]  /*2fa50*/  LDL.LU R8, [R1+0x30c] ;  /* 0x00030c0001087983 */ /* 0x000ee80000300800 */
[----:B------:R-:W3:Y:S04]  /*2fa60*/  LDL.LU R9, [R1+0x2fc] ;  /* 0x0002fc0001097983 */ /* 0x000ee80000300800 */
[----:B------:R-:W3:Y:S04]  /*2fa70*/  LDL.LU R10, [R1+0x2ec] ;  /* 0x0002ec00010a7983 */ /* 0x000ee80000300800 */
[----:B------:R-:W3:Y:S04]  /*2fa80*/  LDL.LU R11, [R1+0x2dc] ;  /* 0x0002dc00010b7983 */ /* 0x000ee80000300800 */
[----:B------:R-:W3:Y:S04]  /*2fa90*/  LDL.LU R20, [R1+0x2bc] ;  /* 0x0002bc0001147983 */ /* 0x000ee80000300800 */
[----:B------:R0:W-:Y:S04]  /*2faa0*/  STS.U16 [R5+0x12400], R26 ;  /* 0x0124001a05007388 */ /* 0x0001e80000000400 */
[----:B------:R-:W3:Y:S04]  /*2fab0*/  LDL.LU R21, [R1+0x2ac] ;  /* 0x0002ac0001157983 */ /* 0x000ee80000300800 */
[----:B0-----:R-:W3:Y:S04]  /*2fac0*/  LDL.LU R26, [R1+0x29c] ;  /* 0x00029c00011a7983 */ /* 0x001ee80000300800 */
[----:B------:R-:W3:Y:S04]  /*2fad0*/  LDL.LU R15, [R1+0x18c] ;  /* 0x00018c00010f7983 */ /* 0x000ee80000300800 */
[----:B----4-:R0:W-:Y:S04]  /*2fae0*/  STS.U16 [R5+0x12800], R24 ;  /* 0x0128001805007388 */ /* 0x0101e80000000400 */
[----:B0-----:R-:W4:Y:S04]  /*2faf0*/  LDL.LU R24, [R1+0x17c] ;  /* 0x00017c0001187983 */ /* 0x001f280000300800 */
[----:B------:R-:W4:Y:S04]  /*2fb00*/  LDL.LU R22, [R1+0x8c] ;  /* 0x00008c0001167983 */ /* 0x000f280000300800 */
[----:B------:R-:W4:Y:S04]  /*2fb10*/  LDL.LU R23, [R1+0x88] ;  /* 0x0000880001177983 */ /* 0x000f280000300800 */
[----:B------:R-:W4:Y:S04]  /*2fb20*/  LDL.LU R28, [R1+0x84] ;  /* 0x00008400011c7983 */ /* 0x000f280000300800 */
[----:B------:R-:W4:Y:S04]  /*2fb30*/  LDL.LU R29, [R1+0x914] ;  /* 0x00091400011d7983 */ /* 0x000f280000300800 */
[----:B------:R-:W4:Y:S04]  /*2fb40*/  LDL.LU R13, [R1+0x904] ;  /* 0x00090400010d7983 */ /* 0x000f280000300800 */
[----:B------:R-:W4:Y:S04]  /*2fb50*/  LDL.LU R18, [R1+0x8f4] ;  /* 0x0008f40001127983 */ /* 0x000f280000300800 */
[----:B------:R0:W-:Y:S04]  /*2fb60*/  STS.U16 [R5+0x12c00], R14 ;  /* 0x012c000e05007388 */ /* 0x0001e80000000400 */
[----:B------:R-:W4:Y:S04]  /*2fb70*/  LDL.LU R19, [R1+0x8e4] ;  /* 0x0008e40001137983 */ /* 0x000f280000300800 */
[----:B------:R1:W-:Y:S04]  /*2fb80*/  STS.U16 [R5+0x13000], R27 ;  /* 0x0130001b05007388 */ /* 0x0003e80000000400 */
[----:B0-----:R-:W4:Y:S04]  /*2fb90*/  LDL.LU R14, [R1+0x8d4] ;  /* 0x0008d400010e7983 */ /* 0x001f280000300800 */
[----:B-1----:R-:W4:Y:S04]  /*2fba0*/  LDL.LU R27, [R1+0x8c4] ;  /* 0x0008c400011b7983 */ /* 0x002f280000300800 */
[----:B------:R-:W4:Y:S04]  /*2fbb0*/  LDL R2, [R1+0xdac] ;  /* 0x000dac0001027983 */ /* 0x000f280000100800 */
[----:B------:R-:W-:Y:S04]  /*2fbc0*/  STS.U16 [R5+0x13400], R16 ;  /* 0x0134001005007388 */ /* 0x000fe80000000400 */
[----:B------:R-:W-:Y:S04]  /*2fbd0*/  STS.U16 [R5+0x13800], R3 ;  /* 0x0138000305007388 */ /* 0x000fe80000000400 */
[----:B------:R-:W-:Y:S04]  /*2fbe0*/  STS.U16 [R5+0x13c00], R4 ;  /* 0x013c000405007388 */ /* 0x000fe80000000400 */
[----:B------:R-:W-:Y:S04]  /*2fbf0*/  STS.U16 [R5+0x14000], R6 ;  /* 0x0140000605007388 */ /* 0x000fe80000000400 */
[----:B--2---:R0:W-:Y:S04]  /*2fc00*/  STS.U16 [R5+0x14400], R17 ;  /* 0x0144001105007388 */ /* 0x0041e80000000400 */
[----:B0-----:R-:W2:Y:S04]  /*2fc10*/  LDL.LU R17, [R1+0x8b4] ;  /* 0x0008b40001117983 */ /* 0x001ea80000300800 */
[----:B---3--:R0:W-:Y:S04]  /*2fc20*/  STS.U16 [R5+0x14800], R25 ;  /* 0x0148001905007388 */ /* 0x0081e80000000400 */
[----:B------:R-:W-:Y:S04]  /*2fc30*/  STS.U16 [R5+0x14c00], R7 ;  /* 0x014c000705007388 */ /* 0x000fe80000000400 */
[----:B------:R-:W-:Y:S04]  /*2fc40*/  STS.U16 [R5+0x15000], R8 ;  /* 0x0150000805007388 */ /* 0x000fe80000000400 */
[----:B------:R-:W-:Y:S04]  /*2fc50*/  STS.U16 [R5+0x15400], R9 ;  /* 0x0154000905007388 */ /* 0x000fe80000000400 */
[----:B------:R-:W-:Y:S04]  /*2fc60*/  STS.U16 [R5+0x15800], R10 ;  /* 0x0158000a05007388 */ /* 0x000fe80000000400 */
[----:B------:R-:W-:Y:S04]  /*2fc70*/  STS.U16 [R5+0x15c00], R11 ;  /* 0x015c000b05007388 */ /* 0x000fe80000000400 */
[----:B------:R-:W-:Y:S04]  /*2fc80*/  STS.U16 [R5+0x16000], R20 ;  /* 0x0160001405007388 */ /* 0x000fe80000000400 */
[----:B0-----:R-:W3:Y:S04]  /*2fc90*/  LDL.LU R25, [R1+0x8a4] ;  /* 0x0008a40001197983 */ /* 0x001ee80000300800 */
[----:B------:R-:W-:Y:S04]  /*2fca0*/  STS.U16 [R5+0x16400], R21 ;  /* 0x0164001505007388 */ /* 0x000fe80000000400 */
[----:B------:R0:W-:Y:S04]  /*2fcb0*/  STS.U16 [R5+0x16800], R26 ;  /* 0x0168001a05007388 */ /* 0x0001e80000000400 */
[----:B0-----:R-:W3:Y:S04]  /*2fcc0*/  LDL.LU R26, [R1+0x894] ;  /* 0x00089400011a7983 */ /* 0x001ee80000300800 */
[----:B------:R0:W-:Y:S04]  /*2fcd0*/  STS.U16 [R5+0x16c00], R15 ;  /* 0x016c000f05007388 */ /* 0x0001e80000000400 */
[----:B0-----:R-:W3:Y:S04]  /*2fce0*/  LDL.LU R15, [R1+0x884] ;  /* 0x00088400010f7983 */ /* 0x001ee80000300800 */
[----:B----4-:R0:W-:Y:S04]  /*2fcf0*/  STS.U16 [R5+0x17000], R24 ;  /* 0x0170001805007388 */ /* 0x0101e80000000400 */
[----:B------:R-:W-:Y:S04]  /*2fd00*/  STS.U16 [R5+0x17400], R22 ;  /* 0x0174001605007388 */ /* 0x000fe80000000400 */
[----:B------:R-:W-:Y:S04]  /*2fd10*/  STS.U16 [R5+0x17800], R23 ;  /* 0x0178001705007388 */ /* 0x000fe80000000400 */
[----:B0-----:R-:W4:Y:S04]  /*2fd20*/  LDL.LU R24, [R1+0x774] ;  /* 0x0007740001187983 */ /* 0x001f280000300800 */
[----:B------:R0:W-:Y:S04]  /*2fd30*/  STS.U16 [R5+0x17c00], R28 ;  /* 0x017c001c05007388 */ /* 0x0001e80000000400 */
[----:B------:R-:W4:Y:S04]  /*2fd40*/  LDL.LU R16, [R1+0x49c] ;  /* 0x00049c0001107983 */ /* 0x000f280000300800 */
[----:B------:R-:W4:Y:S04]  /*2fd50*/  LDL.LU R3, [R1+0x458] ;  /* 0x0004580001037983 */ /* 0x000f280000300800 */
[----:B------:R-:W4:Y:S04]  /*2fd60*/  LDL.LU R4, [R1+0x42c] ;  /* 0x00042c0001047983 */ /* 0x000f280000300800 */
[----:B0-----:R-:W4:Y:S04]  /*2fd70*/  LDL.LU R5, [R1+0x39c] ;  /* 0x00039c0001057983 */ /* 0x001f280000300800 */
[----:B------:R-:W4:Y:S04]  /*2fd80*/  LDL.LU R6, [R1+0x368] ;  /* 0x0003680001067983 */ /* 0x000f280000300800 */
[----:B------:R-:W4:Y:S04]  /*2fd90*/  LDL.LU R7, [R1+0x348] ;  /* 0x0003480001077983 */ /* 0x000f280000300800 */
        /* <DEDUP_REMOVED lines=8> */
[----:B------:R-:W2:Y:S04]  /*2fe20*/  LDL.LU R8, [R1+0x328] ;  /* 0x0003280001087983 */ /* 0x000ea80000300800 */
[----:B------:R-:W2:Y:S04]  /*2fe30*/  LDL.LU R9, [R1+0x318] ;  /* 0x0003180001097983 */ /* 0x000ea80000300800 */
[----:B------:R-:W2:Y:S04]  /*2fe40*/  LDL.LU R10, [R1+0x308] ;  /* 0x00030800010a7983 */ /* 0x000ea80000300800 */
[----:B------:R-:W2:Y:S04]  /*2fe50*/  LDL.LU R11, [R1+0x2f8] ;  /* 0x0002f800010b7983 */ /* 0x000ea80000300800 */
[----:B------:R-:W2:Y:S04]  /*2fe60*/  LDL.LU R20, [R1+0x2e8] ;  /* 0x0002e80001147983 */ /* 0x000ea80000300800 */
[----:B------:R-:W2:Y:S04]  /*2fe70*/  LDL.LU R21, [R1+0x2d8] ;  /* 0x0002d80001157983 */ /* 0x000ea80000300800 */
[----:B---3--:R0:W-:Y:S04]  /*2fe80*/  STS.U16 [R2+0x11d00], R25 ;  /* 0x011d001902007388 */ /* 0x0081e80000000400 */
[----:B------:R-:W3:Y:S04]  /*2fe90*/  LDL.LU R22, [R1+0x2b8] ;  /* 0x0002b80001167983 */ /* 0x000ee80000300800 */
[----:B0-----:R-:W3:Y:S04]  /*2fea0*/  LDL.LU R25, [R1+0x2a8] ;  /* 0x0002a80001197983 */ /* 0x001ee80000300800 */
[----:B------:R0:W-:Y:S04]  /*2feb0*/  STS.U16 [R2+0x12100], R26 ;  /* 0x0121001a02007388 */ /* 0x0001e80000000400 */
[----:B------:R-:W3:Y:S04]  /*2fec0*/  LDL.LU R27, [R1+0x298] ;  /* 0x00029800011b7983 */ /* 0x000ee80000300800 */
        /* <DEDUP_REMOVED lines=9> */
[----:B----4-:R1:W-:Y:S04]  /*2ff60*/  STS.U16 [R2+0x12900], R24 ;  /* 0x0129001802007388 */ /* 0x0103e80000000400 */
[----:B0-----:R-:W4:Y:S04]  /*2ff70*/  LDL.LU R15, [R1+0x8e0] ;  /* 0x0008e000010f7983 */ /* 0x001f280000300800 */
[----:B-1----:R-:W4:Y:S04]  /*2ff80*/  LDL.LU R24, [R1+0x8d0] ;  /* 0x0008d00001187983 */ /* 0x002f280000300800 */
[----:B------:R-:W4:Y:S04]  /*2ff90*/  LDL R0, [R1+0xda8] ;  /* 0x000da80001007983 */ /* 0x000f280000100800 */
        /* <DEDUP_REMOVED lines=8> */
[----:B------:R-:W-:Y:S04]  /*30020*/  STS.U16 [R2+0x14900], R8 ;  /* 0x0149000802007388 */ /* 0x000fe80000000400 */
[----:B------:R-:W-:Y:S04]  /*30030*/  STS.U16 [R2+0x14d00], R9 ;  /* 0x014d000902007388 */ /* 0x000fe80000000400 */
[----:B------:R-:W-:Y:S04]  /*30040*/  STS.U16 [R2+0x15100], R10 ;  /* 0x0151000a02007388 */ /* 0x000fe80000000400 */
[----:B------:R-:W-:Y:S04]  /*30050*/  STS.U16 [R2+0x15500], R11 ;  /* 0x0155000b02007388 */ /* 0x000fe80000000400 */
[----:B------:R-:W-:Y:S04]  /*30060*/  STS.U16 [R2+0x15900], R20 ;  /* 0x0159001402007388 */ /* 0x000fe80000000400 */
[----:B------:R-:W-:Y:S04]  /*30070*/  STS.U16 [R2+0x15d00], R21 ;  /* 0x015d001502007388 */ /* 0x000fe80000000400 */
[----:B---3--:R-:W-:Y:S04]  /*30080*/  STS.U16 [R2+0x16100], R22 ;  /* 0x0161001602007388 */ /* 0x008fe80000000400 */
[----:B------:R0:W-:Y:S04]  /*30090*/  STS.U16 [R2+0x16500], R25 ;  /* 0x0165001902007388 */ /* 0x0001e80000000400 */
[----:B------:R1:W-:Y:S04]  /*300a0*/  STS.U16 [R2+0x16900], R27 ;  /* 0x0169001b02007388 */ /* 0x0003e80000000400 */
[----:B0-----:R-:W3:Y:S04]  /*300b0*/  LDL.LU R25, [R1+0x8b0] ;  /* 0x0008b00001197983 */ /* 0x001ee80000300800 */
[----:B------:R0:W-:Y:S04]  /*300c0*/  STS.U16 [R2+0x16d00], R26 ;  /* 0x016d001a02007388 */ /* 0x0001e80000000400 */
[----:B------:R-:W-:Y:S04]  /*300d0*/  STS.U16 [R2+0x17100], R23 ;  /* 0x0171001702007388 */ /* 0x000fe80000000400 */
[----:B------:R-:W-:Y:S04]  /*300e0*/  STS.U16 [R2+0x17500], R28 ;  /* 0x0175001c02007388 */ /* 0x000fe80000000400 */
[----:B-1----:R-:W3:Y:S04]  /*300f0*/  LDL.LU R27, [R1+0x8a0] ;  /* 0x0008a000011b7983 */ /* 0x002ee80000300800 */
[----:B------:R-:W-:Y:S04]  /*30100*/  STS.U16 [R2+0x17900], R29 ;  /* 0x0179001d02007388 */ /* 0x000fe80000000400 */
[----:B0-----:R-:W3:Y:S04]  /*30110*/  LDL.LU R26, [R1+0x890] ;  /* 0x00089000011a7983 */ /* 0x001ee80000300800 */
[----:B------:R0:W-:Y:S04]  /*30120*/  STS.U16 [R2+0x17d00], R13 ;  /* 0x017d000d02007388 */ /* 0x0001e80000000400 */
[----:B0-----:R-:W3:Y:S04]  /*30130*/  LDL.LU R2, [R1+0x880] ;  /* 0x0008800001027983 */ /* 0x001ee80000300800 */
[----:B------:R-:W3:Y:S04]  /*30140*/  LDL.LU R16, [R1+0x4ac] ;  /* 0x0004ac0001107983 */ /* 0x000ee80000300800 */
[----:B------:R-:W3:Y:S04]  /*30150*/  LDL.LU R3, [R1+0x490] ;  /* 0x0004900001037983 */ /* 0x000ee80000300800 */
[----:B------:R-:W3:Y:S04]  /*30160*/  LDL.LU R4, [R1+0x454] ;  /* 0x0004540001047983 */ /* 0x000ee80000300800 */
[----:B----4-:R-:W-:Y:S04]  /*30170*/  STS.U16 [R0+0x10200], R18 ;  /* 0x0102001200007388 */ /* 0x010fe80000000400 */
[----:B------:R-:W4:Y:S04]  /*30180*/  LDL.LU R5, [R1+0x424] ;  /* 0x0004240001057983 */ /* 0x000f280000300800 */
[----:B------:R-:W-:Y:S04]  /*30190*/  STS.U16 [R0+0x10600], R19 ;  /* 0x0106001300007388 */ /* 0x000fe80000000400 */
[----:B------:R-:W4:Y:S04]  /*301a0*/  LDL.LU R6, [R1+0x398] ;  /* 0x0003980001067983 */ /* 0x000f280000300800 */
[----:B------:R0:W-:Y:S04]  /*301b0*/  STS.U16 [R0+0x10a00], R14 ;  /* 0x010a000e00007388 */ /* 0x0001e80000000400 */
[----:B------:R-:W4:Y:S04]  /*301c0*/  LDL.LU R7, [R1+0x364] ;  /* 0x0003640001077983 */ /* 0x000f280000300800 */
[----:B0-----:R-:W4:Y:S04]  /*301d0*/  LDL.LU R14, [R1+0x344] ;  /* 0x00034400010e7983 */ /* 0x001f280000300800 */
[----:B------:R-:W4:Y:S04]  /*301e0*/  LDL.LU R8, [R1+0x334] ;  /* 0x0003340001087983 */ /* 0x000f280000300800 */
[----:B------:R-:W4:Y:S04]  /*301f0*/  LDL.LU R9, [R1+0x324] ;  /* 0x0003240001097983 */ /* 0x000f280000300800 */
[----:B------:R-:W4:Y:S04]  /*30200*/  LDL.LU R10, [R1+0x314] ;  /* 0x00031400010a7983 */ /* 0x000f280000300800 */
[----:B------:R-:W4:Y:S04]  /*30210*/  LDL.LU R11, [R1+0x304] ;  /* 0x00030400010b7983 */ /* 0x000f280000300800 */
[----:B------:R-:W-:Y:S04]  /*30220*/  STS.U16 [R0+0x10e00], R15 ;  /* 0x010e000f00007388 */ /* 0x000fe80000000400 */
[----:B------:R-:W4:Y:S04]  /*30230*/  LDL.LU R20, [R1+0x2f4] ;  /* 0x0002f40001147983 */ /* 0x000f280000300800 */
[----:B------:R-:W-:Y:S04]  /*30240*/  STS.U16 [R0+0x11200], R24 ;  /* 0x0112001800007388 */ /* 0x000fe80000000400 */
[----:B------:R-:W4:Y:S04]  /*30250*/  LDL.LU R21, [R1+0x2e4] ;  /* 0x0002e40001157983 */ /* 0x000f280000300800 */
[----:B------:R-:W4:Y:S04]  /*30260*/  LDL.LU R22, [R1+0x2d4] ;  /* 0x0002d40001167983 */ /* 0x000f280000300800 */
[----:B--2---:R0:W-:Y:S04]  /*30270*/  STS.U16 [R0+0x11600], R17 ;  /* 0x0116001100007388 */ /* 0x0041e80000000400 */
[----:B0-----:R-:W2:Y:S04]  /*30280*/  LDL.LU R17, [R1+0x2b4] ;  /* 0x0002b40001117983 */ /* 0x001ea80000300800 */
[----:B------:R-:W2:Y:S04]  /*30290*/  LDL.LU R24, [R1+0x2a4] ;  /* 0x0002a40001187983 */ /* 0x000ea80000300800 */
[----:B---3--:R0:W-:Y:S04]  /*302a0*/  STS.U16 [R0+0x11a00], R25 ;  /* 0x011a001900007388 */ /* 0x0081e80000000400 */
[----:B0-----:R-:W3:Y:S04]  /*302b0*/  LDL.LU R25, [R1+0x294] ;  /* 0x0002940001197983 */ /* 0x001ee80000300800 */
[----:B------:R-:W3:Y:S04]  /*302c0*/  LDL.LU R23, [R1+0x184] ;  /* 0x0001840001177983 */ /* 0x000ee80000300800 */
[----:B------:R-:W3:Y:S04]  /*302d0*/  LDL.LU R28, [R1+0x174] ;  /* 0x00017400011c7983 */ /* 0x000ee80000300800 */
[----:B------:R0:W-:Y:S04]  /*302e0*/  STS.U16 [R0+0x11e00], R27 ;  /* 0x011e001b00007388 */ /* 0x0001e80000000400 */
[----:B------:R-:W3:Y:S04]  /*302f0*/  LDL.LU R29, [R1+0x7c] ;  /* 0x00007c00011d7983 */ /* 0x000ee80000300800 */
[----:B------:R1:W-:Y:S04]  /*30300*/  STS.U16 [R0+0x12200], R26 ;  /* 0x0122001a00007388 */ /* 0x0003e80000000400 */
[----:B------:R-:W3:Y:S04]  /*30310*/  LDL.LU R13, [R1+0x70] ;  /* 0x00007000010d7983 */ /* 0x000ee80000300800 */
[----:B------:R-:W3:Y:S04]  /*30320*/  LDL.LU R18, [R1+0x44] ;  /* 0x0000440001127983 */ /* 0x000ee80000300800 */
[----:B------:R-:W-:Y:S04]  /*30330*/  STS.U16 [R0+0x12600], R2 ;  /* 0x0126000200007388 */ /* 0x000fe80000000400 */
[----:B------:R-:W-:Y:S04]  /*30340*/  STS.U16 [R0+0x12a00], R16 ;  /* 0x012a001000007388 */ /* 0x000fe80000000400 */
[----:B------:R-:W-:Y:S04]  /*30350*/  STS.U16 [R0+0x12e00], R3 ;  /* 0x012e000300007388 */ /* 0x000fe80000000400 */
[----:B------:R-:W-:Y:S04]  /*30360*/  STS.U16 [R0+0x13200], R4 ;  /* 0x0132000400007388 */ /* 0x000fe80000000400 */
[----:B----4-:R-:W-:Y:S04]  /*30370*/  STS.U16 [R0+0x13600], R5 ;  /* 0x0136000500007388 */ /* 0x010fe80000000400 */
[----:B------:R-:W4:Y:S04]  /*30380*/  LDL.LU R19, [R1+0x90c] ;  /* 0x00090c0001137983 */ /* 0x000f280000300800 */
[----:B------:R-:W-:Y:S04]  /*30390*/  STS.U16 [R0+0x13a00], R6 ;  /* 0x013a000600007388 */ /* 0x000fe80000000400 */
[----:B------:R-:W4:Y:S04]  /*303a0*/  LDL.LU R15, [R1+0x8fc] ;  /* 0x0008fc00010f7983 */ /* 0x000f280000300800 */
[----:B------:R-:W-:Y:S04]  /*303b0*/  STS.U16 [R0+0x13e00], R7 ;  /* 0x013e000700007388 */ /* 0x000fe80000000400 */
[----:B0-----:R-:W4:Y:S04]  /*303c0*/  LDL.LU R27, [R1+0x8ec] ;  /* 0x0008ec00011b7983 */ /* 0x001f280000300800 */
[----:B------:R0:W-:Y:S04]  /*303d0*/  STS.U16 [R0+0x14200], R14 ;  /* 0x0142000e00007388 */ /* 0x0001e80000000400 */
[----:B------:R-:W-:Y:S04]  /*303e0*/  STS.U16 [R0+0x14600], R8 ;  /* 0x0146000800007388 */ /* 0x000fe80000000400 */
[----:B------:R-:W-:Y:S04]  /*303f0*/  STS.U16 [R0+0x14a00], R9 ;  /* 0x014a000900007388 */ /* 0x000fe80000000400 */
[----:B------:R-:W-:Y:S04]  /*30400*/  STS.U16 [R0+0x14e00], R10 ;  /* 0x014e000a00007388 */ /* 0x000fe80000000400 */
[----:B-1----:R-:W4:Y:S04]  /*30410*/  LDL.LU R26, [R1+0x8dc] ;  /* 0x0008dc00011a7983 */ /* 0x002f280000300800 */
[----:B------:R-:W-:Y:S04]  /*30420*/  STS.U16 [R0+0x15200], R11 ;  /* 0x0152000b00007388 */ /* 0x000fe80000000400 */
[----:B0-----:R-:W4:Y:S04]  /*30430*/  LDL R14, [R1+0x9a4] ;  /* 0x0009a400010e7983 */ /* 0x001f280000100800 */
[----:B------:R-:W-:Y:S04]  /*30440*/  STS.U16 [R0+0x15600], R20 ;  /* 0x0156001400007388 */ /* 0x000fe80000000400 */
[----:B------:R-:W-:Y:S04]  /*30450*/  STS.U16 [R0+0x15a00], R21 ;  /* 0x015a001500007388 */ /* 0x000fe80000000400 */
[----:B------:R-:W-:Y:S04]  /*30460*/  STS.U16 [R0+0x15e00], R22 ;  /* 0x015e001600007388 */ /* 0x000fe80000000400 */
[----:B--2---:R0:W-:Y:S04]  /*30470*/  STS.U16 [R0+0x16200], R17 ;  /* 0x0162001100007388 */ /* 0x0041e80000000400 */
[----:B0-----:R-:W2:Y:S04]  /*30480*/  LDL.LU R17, [R1+0x8cc] ;  /* 0x0008cc0001117983 */ /* 0x001ea80000300800 */
[----:B------:R0:W-:Y:S04]  /*30490*/  STS.U16 [R0+0x16600], R24 ;  /* 0x0166001800007388 */ /* 0x0001e80000000400 */
[----:B0-----:R-:W2:Y:S04]  /*304a0*/  LDL.LU R24, [R1+0x8bc] ;  /* 0x0008bc0001187983 */ /* 0x001ea80000300800 */
[----:B---3--:R0:W-:Y:S04]  /*304b0*/  STS.U16 [R0+0x16a00], R25 ;  /* 0x016a001900007388 */ /* 0x0081e80000000400 */
[----:B------:R-:W-:Y:S04]  /*304c0*/  STS.U16 [R0+0x16e00], R23 ;  /* 0x016e001700007388 */ /* 0x000fe80000000400 */
[----:B------:R-:W-:Y:S04]  /*304d0*/  STS.U16 [R0+0x17200], R28 ;  /* 0x0172001c00007388 */ /* 0x000fe80000000400 */
[----:B0-----:R-:W3:Y:S04]  /*304e0*/  LDL.LU R25, [R1+0x8ac] ;  /* 0x0008ac0001197983 */ /* 0x001ee80000300800 */
[----:B------:R-:W-:Y:S04]  /*304f0*/  STS.U16 [R0+0x17600], R29 ;  /* 0x0176001d00007388 */ /* 0x000fe80000000400 */
[----:B------:R-:W3:Y:S04]  /*30500*/  LDL.LU R12, [R1+0x89c] ;  /* 0x00089c00010c7983 */ /* 0x000ee80000300800 */
[----:B------:R-:W-:Y:S04]  /*30510*/  STS.U16 [R0+0x17a00], R13 ;  /* 0x017a000d00007388 */ /* 0x000fe80000000400 */
        /* <DEDUP_REMOVED lines=16> */
[----:B----4-:R-:W-:Y:S04]  /*30620*/  STS.U16 [R14+0x10300], R19 ;  /* 0x010300130e007388 */ /* 0x010fe80000000400 */
[----:B------:R-:W-:Y:S04]  /*30630*/  STS.U16 [R14+0x10700], R15 ;  /* 0x0107000f0e007388 */ /* 0x000fe80000000400 */
[----:B------:R-:W-:Y:S04]  /*30640*/  STS.U16 [R14+0x10b00], R27 ;  /* 0x010b001b0e007388 */ /* 0x000fe80000000400 */
[----:B------:R-:W-:Y:S04]  /*30650*/  STS.U16 [R14+0x10f00], R26 ;  /* 0x010f001a0e007388 */ /* 0x000fe80000000400 */
[----:B------:R-:W4:Y:S04]  /*30660*/  LDL.LU R29, [R1+0x2d0] ;  /* 0x0002d000011d7983 */ /* 0x000f280000300800 */
        /* <DEDUP_REMOVED lines=8> */
[----:B------:R0:W-:Y:S04]  /*306f0*/  STS.U16 [R14+0x11700], R24 ;  /* 0x011700180e007388 */ /* 0x0001e80000000400 */
[----:B------:R-:W2:Y:S04]  /*30700*/  LDL.LU R27, [R1+0x38] ;  /* 0x00003800011b7983 */ /* 0x000ea80000300800 */
[----:B---3--:R1:W-:Y:S04]  /*30710*/  STS.U16 [R14+0x11b00], R25 ;  /* 0x011b00190e007388 */ /* 0x0083e80000000400 */
[----:B------:R-:W3:Y:S04]  /*30720*/  LDL.LU R26, [R1+0x34] ;  /* 0x00003400011a7983 */ /* 0x000ee80000300800 */
[----:B0-----:R-:W3:Y:S04]  /*30730*/  LDL.LU R24, [R1+0x28] ;  /* 0x0000280001187983 */ /* 0x001ee80000300800 */
[----:B------:R0:W-:Y:S04]  /*30740*/  STS.U16 [R14+0x11f00], R12 ;  /* 0x011f000c0e007388 */ /* 0x0001e80000000400 */
[----:B-1----:R-:W3:Y:S04]  /*30750*/  LDL.LU R25, [R1+0x24] ;  /* 0x0000240001197983 */ /* 0x002ee80000300800 */
[----:B0-----:R-:W3:Y:S04]  /*30760*/  LDL.LU R12, [R1+0x2220] ;  /* 0x00222000010c7983 */ /* 0x001ee80000300800 */
[----:B------:R0:W-:Y:S04]  /*30770*/  STS.U16 [R14+0x12300], R0 ;  /* 0x012300000e007388 */ /* 0x0001e80000000400 */
[----:B------:R1:W-:Y:S04]  /*30780*/  STS.U16 [R14+0x12700], R2 ;  /* 0x012700020e007388 */ /* 0x0003e80000000400 */
[----:B------:R1:W-:Y:S04]  /*30790*/  STS.U16 [R14+0x12b00], R16 ;  /* 0x012b00100e007388 */ /* 0x0003e80000000400 */
[----:B0-----:R-:W3:Y:S04]  /*307a0*/  LDL.LU R0, [R1+0x221c] ;  /* 0x00221c0001007983 */ /* 0x001ee80000300800 */
[----:B-1----:R-:W3:Y:S04]  /*307b0*/  LDL.LU R2, [R1+0x2218] ;  /* 0x0022180001027983 */ /* 0x002ee80000300800 */
[----:B------:R0:W-:Y:S04]  /*307c0*/  STS.U16 [R14+0x12f00], R3 ;  /* 0x012f00030e007388 */ /* 0x0001e80000000400 */
[----:B------:R-:W3:Y:S04]  /*307d0*/  LDL.LU R16, [R1+0x2214] ;  /* 0x0022140001107983 */ /* 0x000ee80000300800 */
        /* <DEDUP_REMOVED lines=22> */
[----:B----4-:R-:W-:Y:S04]  /*30940*/  STS.U16 [R14+0x15f00], R29 ;  /* 0x015f001d0e007388 */ /* 0x010fe80000000400 */
[----:B-1----:R-:W4:Y:S04]  /*30950*/  LDL.LU R22, [R1+0x21e4] ;  /* 0x0021e40001167983 */ /* 0x002f280000300800 */
[----:B--2---:R0:W-:Y:S04]  /*30960*/  STS.U16 [R14+0x16300], R17 ;  /* 0x016300110e007388 */ /* 0x0041e80000000400 */
[----:B0-----:R-:W2:Y:S04]  /*30970*/  LDL.LU R17, [R1+0x21e0] ;  /* 0x0021e00001117983 */ /* 0x001ea80000300800 */
[----:B------:R-:W0:Y:S04]  /*30980*/  S2R R29, SR_TID.X ;  /* 0x00000000001d7919 */ /* 0x000e280000002100 */
[----:B------:R0:W-:Y:S02]  /*30990*/  STS.U16 [R14+0x16700], R13 ;  /* 0x0167000d0e007388 */ /* 0x0001e40000000400 */
[----:B0-----:R-:W-:-:S04]  /*309a0*/  LOP3.LUT R13, R29, 0x60, RZ, 0xc0, !PT ;  /* 0x000000601d0d7812 */ /* 0x001fc800078ec0ff */
[----:B------:R-:W-:Y:S01]  /*309b0*/  SHF.R.U32.HI R13, RZ, 0x1, R13 ;  /* 0x00000001ff0d7819 */ /* 0x000fe2000001160d */
[----:B--2---:R0:W-:Y:S02]  /*309c0*/  STS.U16 [R14+0x16b00], R17 ;  /* 0x016b00110e007388 */ /* 0x0041e40000000400 */
[C---:B0-----:R-:W-:Y:S01]  /*309d0*/  LOP3.LUT R17, R29.reuse, 0x1c, RZ, 0xc0, !PT ;  /* 0x0000001c1d117812 */ /* 0x041fe200078ec0ff */
[----:B------:R-:W-:-:S05]  /*309e0*/  IMAD.SHL.U32 R29, R29, 0x4, RZ ;  /* 0x000000041d1d7824 */ /* 0x000fca00078e00ff */
[----:B------:R-:W-:Y:S01]  /*309f0*/  LOP3.LUT R29, R29, 0x7c, RZ, 0xc0, !PT ;  /* 0x0000007c1d1d7812 */ /* 0x000fe200078ec0ff */
[----:B------:R0:W-:Y:S03]  /*30a00*/  STS.U16 [R14+0x16f00], R23 ;  /* 0x016f00170e007388 */ /* 0x0001e60000000400 */
[----:B------:R-:W-:Y:S01]  /*30a10*/  LEA R17, R17, R29, 0x5 ;  /* 0x0000001d11117211 */ /* 0x000fe200078e28ff */
[----:B------:R1:W-:Y:S03]  /*30a20*/  STS.U16 [R14+0x17300], R28 ;  /* 0x0173001c0e007388 */ /* 0x0003e60000000400 */
[----:B------:R-:W-:Y:S01]  /*30a30*/  LOP3.LUT R17, R17, R13, RZ, 0x3c, !PT ;  /* 0x0000000d11117212 */ /* 0x000fe200078e3cff */
[----:B0-----:R-:W2:Y:S04]  /*30a40*/  LDL.LU R23, [R1+0x21dc] ;  /* 0x0021dc0001177983 */ /* 0x001ea80000300800 */
[----:B-1----:R-:W2:Y:S04]  /*30a50*/  LDL.LU R28, [R1+0x21d8] ;  /* 0x0021d800011c7983 */ /* 0x002ea80000300800 */
[----:B------:R-:W2:Y:S04]  /*30a60*/  LDL.LU R29, [R1+0x21d4] ;  /* 0x0021d400011d7983 */ /* 0x000ea80000300800 */
[----:B------:R-:W2:Y:S04]  /*30a70*/  LDL.LU R13, [R1+0x21d0] ;  /* 0x0021d000010d7983 */ /* 0x000ea80000300800 */
[----:B------:R0:W-:Y:S04]  /*30a80*/  STS.U16 [R14+0x17700], R18 ;  /* 0x017700120e007388 */ /* 0x0001e80000000400 */
[----:B------:R1:W-:Y:S04]  /*30a90*/  STS.U16 [R14+0x17b00], R19 ;  /* 0x017b00130e007388 */ /* 0x0003e80000000400 */
[----:B------:R3:W-:Y:S04]  /*30aa0*/  STS.U16 [R14+0x17f00], R15 ;  /* 0x017f000f0e007388 */ /* 0x0007e80000000400 */
[----:B0-----:R-:W2:Y:S04]  /*30ab0*/  LDL.LU R18, [R1+0x21cc] ;  /* 0x0021cc0001127983 */ /* 0x001ea80000300800 */
[----:B-1----:R-:W2:Y:S04]  /*30ac0*/  LDL.LU R19, [R1+0x21c8] ;  /* 0x0021c80001137983 */ /* 0x002ea80000300800 */
[----:B---3--:R-:W3:Y:S04]  /*30ad0*/  LDL.LU R14, [R1+0x21c4] ;  /* 0x0021c400010e7983 */ /* 0x008ee80000300800 */
[----:B------:R-:W2:Y:S04]  /*30ae0*/  LDL.LU R15, [R1+0x21c0] ;  /* 0x0021c000010f7983 */ /* 0x000ea80000300800 */
[----:B------:R0:W-:Y:S04]  /*30af0*/  STS [R17+0x18000], R27 ;  /* 0x0180001b11007388 */ /* 0x0001e80000000800 */
[----:B------:R1:W-:Y:S04]  /*30b00*/  STS [R17+0x18400], R26 ;  /* 0x0184001a11007388 */ /* 0x0003e80000000800 */
[----:B0-----:R-:W2:Y:S04]  /*30b10*/  LDL.LU R27, [R1+0x21bc] ;  /* 0x0021bc00011b7983 */ /* 0x001ea80000300800 */
[----:B-1----:R-:W2:Y:S04]  /*30b20*/  LDL.LU R26, [R1+0x21b8] ;  /* 0x0021b800011a7983 */ /* 0x002ea80000300800 */
[----:B------:R0:W-:Y:S04]  /*30b30*/  STS [R17+0x18800], R24 ;  /* 0x0188001811007388 */ /* 0x0001e80000000800 */
[----:B------:R1:W-:Y:S04]  /*30b40*/  STS [R17+0x18c00], R25 ;  /* 0x018c001911007388 */ /* 0x0003e80000000800 */
[----:B0-----:R-:W3:Y:S04]  /*30b50*/  LDL.LU R24, [R1+0x21b4] ;  /* 0x0021b40001187983 */ /* 0x001ee80000300800 */
[----:B-1----:R-:W3:Y:S01]  /*30b60*/  LDL.LU R25, [R1+0x21b0] ;  /* 0x0021b00001197983 */ /* 0x002ee20000300800 */
[----:B------:R-:W-:-:S04]  /*30b70*/  LOP3.LUT R16, R16, 0x60, RZ, 0xc0, !PT ;  /* 0x0000006010107812 */ /* 0x000fc800078ec0ff */
[----:B------:R-:W-:Y:S01]  /*30b80*/  SHF.R.U32.HI R16, RZ, 0x1, R16 ;  /* 0x00000001ff107819 */ /* 0x000fe20000011610 */
[----:B--2---:R0:W-:Y:S04]  /*30b90*/  STS [R17+0x19000], R26 ;  /* 0x0190001a11007388 */ /* 0x0041e80000000800 */
[----:B------:R1:W-:Y:S04]  /*30ba0*/  STS [R17+0x19400], R27 ;  /* 0x0194001b11007388 */ /* 0x0003e80000000800 */
[----:B------:R-:W-:Y:S04]  /*30bb0*/  STS [R17+0x19800], R19 ;  /* 0x0198001311007388 */ /* 0x000fe80000000800 */
[----:B------:R-:W-:Y:S04]  /*30bc0*/  STS [R17+0x19c00], R18 ;  /* 0x019c001211007388 */ /* 0x000fe80000000800 */
[----:B------:R2:W-:Y:S04]  /*30bd0*/  STS [R17+0x1a000], R28 ;  /* 0x01a0001c11007388 */ /* 0x0005e80000000800 */
[----:B0-----:R-:W3:Y:S04]  /*30be0*/  LDL.LU R26, [R1+0x21ac] ;  /* 0x0021ac00011a7983 */ /* 0x001ee80000300800 */
[----:B-1----:R-:W3:Y:S04]  /*30bf0*/  LDL.LU R27, [R1+0x21a8] ;  /* 0x0021a800011b7983 */ /* 0x002ee80000300800 */
[----:B--2---:R-:W0:Y:S04]  /*30c00*/  S2R R28, SR_TID.X ;  /* 0x00000000001c7919 */ /* 0x004e280000002100 */
[----:B------:R-:W2:Y:S04]  /*30c10*/  LDL.LU R19, [R1+0x21a4] ;  /* 0x0021a40001137983 */ /* 0x000ea80000300800 */
[----:B------:R-:W2:Y:S04]  /*30c20*/  LDL.LU R18, [R1+0x21a0] ;  /* 0x0021a00001127983 */ /* 0x000ea80000300800 */
[----:B------:R-:W2:Y:S01]  /*30c30*/  LDL.LU R17, [R1+0x219c] ;  /* 0x00219c0001117983 */ /* 0x000ea20000300800 */
[----:B0-----:R-:W-:-:S04]  /*30c40*/  SHF.L.U32 R28, R28, 0x2, RZ ;  /* 0x000000021c1c7819 */ /* 0x001fc800000006ff */
[----:B------:R-:W-:-:S05]  /*30c50*/  LOP3.LUT R28, R28, 0x7c, RZ, 0xc0, !PT ;  /* 0x0000007c1c1c7812 */ /* 0x000fca00078ec0ff */
[----:B------:R-:W-:-:S05]  /*30c60*/  IMAD R28, R12, 0x20, R28 ;  /* 0x000000200c1c7824 */ /* 0x000fca00078e021c */
[----:B------:R-:W-:Y:S02]  /*30c70*/  LOP3.LUT R28, R28, R16, RZ, 0x3c, !PT ;  /* 0x000000101c1c7212 */ /* 0x000fe400078e3cff */
[----:B------:R-:W2:Y:S04]  /*30c80*/  LDL.LU R16, [R1+0x2198] ;  /* 0x0021980001107983 */ /* 0x000ea80000300800 */
[----:B------:R-:W-:Y:S04]  /*30c90*/  STS [R28+0x1a400], R23 ;  /* 0x01a400171c007388 */ /* 0x000fe80000000800 */
[----:B------:R-:W-:Y:S04]  /*30ca0*/  STS [R28+0x1a800], R20 ;  /* 0x01a800141c007388 */ /* 0x000fe80000000800 */
[----:B------:R-:W-:Y:S04]  /*30cb0*/  STS [R28+0x1ac00], R11 ;  /* 0x01ac000b1c007388 */ /* 0x000fe80000000800 */
[----:B------:R0:W-:Y:S04]  /*30cc0*/  STS [R28+0x1b000], R8 ;  /* 0x01b000081c007388 */ /* 0x0001e80000000800 */
[----:B0-----:R-:W2:Y:S04]  /*30cd0*/  LDL R8, [R1+0x70c] ;  /* 0x00070c0001087983 */ /* 0x001ea80000100800 */
[----:B------:R-:W0:Y:S04]  /*30ce0*/  S2R R20, SR_TID.X ;  /* 0x0000000000147919 */ /* 0x000e280000002100 */
[----:B------:R-:W1:Y:S01]  /*30cf0*/  S2R R23, SR_TID.X ;  /* 0x0000000000177919 */ /* 0x000e620000002100 */
[----:B0-----:R-:W-:-:S02]  /*30d00*/  SHF.L.U32 R20, R20, 0x2, RZ ;  /* 0x0000000214147819 */ /* 0x001fc400000006ff */
[----:B-1----:R-:W-:Y:S02]  /*30d10*/  LOP3.LUT R23, R23, 0x60, RZ, 0xc0, !PT ;  /* 0x0000006017177812 */ /* 0x002fe400078ec0ff */
[----:B------:R-:W-:Y:S02]  /*30d20*/  LOP3.LUT R20, R20, 0x7c, RZ, 0xc0, !PT ;  /* 0x0000007c14147812 */ /* 0x000fe400078ec0ff */
[----:B------:R-:W-:Y:S02]  /*30d30*/  SHF.R.U32.HI R23, RZ, 0x1, R23 ;  /* 0x00000001ff177819 */ /* 0x000fe40000011617 */
[----:B------:R-:W-:-:S04]  /*30d40*/  LEA R12, R12, R20, 0x5 ;  /* 0x000000140c0c7211 */ /* 0x000fc800078e28ff */
[----:B------:R-:W-:Y:S01]  /*30d50*/  LOP3.LUT R12, R12, R23, RZ, 0x3c, !PT ;  /* 0x000000170c0c7212 */ /* 0x000fe200078e3cff */
[----:B------:R-:W-:Y:S03]  /*30d60*/  STS [R28+0x1b400], R7 ;  /* 0x01b400071c007388 */ /* 0x000fe60000000800 */
[----:B------:R-:W-:Y:S01]  /*30d70*/  LOP3.LUT R12, R12, 0x40, RZ, 0x3c, !PT ;  /* 0x000000400c0c7812 */ /* 0x000fe200078e3cff */
[----:B------:R-:W-:Y:S04]  /*30d80*/  STS [R28+0x1b800], R4 ;  /* 0x01b800041c007388 */ /* 0x000fe80000000800 */
[----:B------:R-:W-:Y:S04]  /*30d90*/  STS [R28+0x1bc00], R3 ;  /* 0x01bc00031c007388 */ /* 0x000fe80000000800 */
[----:B---3--:R-:W-:Y:S04]  /*30da0*/  STS [R12+0x18000], R27 ;  /* 0x0180001b0c007388 */ /* 0x008fe80000000800 */
[----:B------:R-:W-:Y:S04]  /*30db0*/  STS [R12+0x18400], R26 ;  /* 0x0184001a0c007388 */ /* 0x000fe80000000800 */
[----:B------:R-:W-:Y:S04]  /*30dc0*/  STS [R12+0x18800], R25 ;  /* 0x018800190c007388 */ /* 0x000fe80000000800 */
[----:B------:R-:W-:Y:S04]  /*30dd0*/  STS [R12+0x18c00], R24 ;  /* 0x018c00180c007388 */ /* 0x000fe80000000800 */
[----:B------:R0:W-:Y:S04]  /*30de0*/  STS [R12+0x19000], R15 ;  /* 0x0190000f0c007388 */ /* 0x0001e80000000800 */
[----:B------:R-:W-:Y:S04]  /*30df0*/  STS [R12+0x19400], R14 ;  /* 0x0194000e0c007388 */ /* 0x000fe80000000800 */
[----:B------:R1:W-:Y:S04]  /*30e00*/  STS [R12+0x19800], R13 ;  /* 0x0198000d0c007388 */ /* 0x0003e80000000800 */
[----:B------:R-:W-:Y:S04]  /*30e10*/  STS [R12+0x19c00], R29 ;  /* 0x019c001d0c007388 */ /* 0x000fe80000000800 */
[----:B----4-:R-:W-:Y:S04]  /*30e20*/  STS [R12+0x1a000], R22 ;  /* 0x01a000160c007388 */ /* 0x010fe80000000800 */
[----:B------:R-:W-:Y:S04]  /*30e30*/  STS [R12+0x1a400], R21 ;  /* 0x01a400150c007388 */ /* 0x000fe80000000800 */
[----:B------:R-:W-:Y:S04]  /*30e40*/  STS [R12+0x1a800], R10 ;  /* 0x01a8000a0c007388 */ /* 0x000fe80000000800 */
[----:B------:R-:W-:Y:S04]  /*30e50*/  STS [R12+0x1ac00], R9 ;  /* 0x01ac00090c007388 */ /* 0x000fe80000000800 */
[----:B------:R-:W-:Y:S04]  /*30e60*/  STS [R12+0x1b000], R6 ;  /* 0x01b000060c007388 */ /* 0x000fe80000000800 */
[----:B------:R-:W-:Y:S04]  /*30e70*/  STS [R12+0x1b400], R5 ;  /* 0x01b400050c007388 */ /* 0x000fe80000000800 */
[----:B------:R-:W-:Y:S04]  /*30e80*/  STS [R12+0x1b800], R2 ;  /* 0x01b800020c007388 */ /* 0x000fe80000000800 */
[----:B------:R-:W-:Y:S04]  /*30e90*/  STS [R12+0x1bc00], R0 ;  /* 0x01bc00000c007388 */ /* 0x000fe80000000800 */
[----:B------:R-:W-:Y:S06]  /*30ea0*/  BAR.SYNC.DEFER_BLOCKING 0x0 ;  /* 0x0000000000007b1d */ /* 0x000fec0000010000 */
[----:B0-----:R-:W1:Y:S04]  /*30eb0*/  S2R R15, SR_TID.X ;  /* 0x00000000000f7919 */ /* 0x001e680000002100 */
[----:B--2---:R-:W0:Y:S04]  /*30ec0*/  LDSM.16.M88.4 R4, [R8+0x11000] ;  /* 0x011000000804783b */ /* 0x004e280000000200 */
[----:B------:R-:W-:Y:S01]  /*30ed0*/  LDSM.16.M88.4 R24, [R8+0x14000] ;  /* 0x014000000818783b */ /* 0x000fe20000000200 */
[C---:B-1----:R-:W-:Y:S01]  /*30ee0*/  LOP3.LUT R13, R15.reuse, 0x7, RZ, 0xc0, !PT ;  /* 0x000000070f0d7812 */ /* 0x042fe200078ec0ff */
[----:B------:R-:W-:-:S03]  /*30ef0*/  IMAD.SHL.U32 R14, R15, 0x80, RZ ;  /* 0x000000800f0e7824 */ /* 0x000fc600078e00ff */
[----:B------:R-:W-:-:S04]  /*30f00*/  SHF.L.U32 R28, R13, 0x4, RZ ;  /* 0x000000040d1c7819 */ /* 0x000fc800000006ff */
[----:B------:R-:W-:-:S04]  /*30f10*/  LOP3.LUT R28, R28, 0x780, R14, 0xf8, !PT ;  /* 0x000007801c1c7812 */ /* 0x000fc800078ef80e */
[----:B------:R-:W-:Y:S02]  /*30f20*/  LOP3.LUT R28, R28, 0x10, R15, 0x78, !PT ;  /* 0x000000101c1c7812 */ /* 0x000fe400078e780f */
[----:B------:R-:W1:Y:S04]  /*30f30*/  LDSM.16.M88.4 R12, [R8+0x10000] ;  /* 0x01000000080c783b */ /* 0x000e680000000200 */
[----:B------:R-:W-:Y:S04]  /*30f40*/  LDSM.16.M88.4 R20, [R28+0x18000] ;  /* 0x018000001c14783b */ /* 0x000fe80000000200 */
[----:B0-----:R-:W-:Y:S01]  /*30f50*/  STL.64 [R1+0x10], R4 ;  /* 0x0000100401007387 */ /* 0x001fe20000100a00 */
[----:B------:R-:W-:-:S03]  /*30f60*/  MOV R3, R5 ;  /* 0x0000000500037202 */ /* 0x000fc60000000f00 */
[----:B------:R-:W-:Y:S04]  /*30f70*/  STL.64 [R1+0x18], R6 ;  /* 0x0000180601007387 */ /* 0x000fe80000100a00 */
[----:B------:R-:W0:Y:S04]  /*30f80*/  LDSM.16.M88.4 R4, [R8+0x12000] ;  /* 0x012000000804783b */ /* 0x000e280000000200 */
[----:B-1----:R-:W-:Y:S04]  /*30f90*/  STL.64 [R1+0x20], R12 ;  /* 0x0000200c01007387 */ /* 0x002fe80000100a00 */
[----:B------:R-:W-:Y:S04]  /*30fa0*/  STL.64 [R1+0x28], R14 ;  /* 0x0000280e01007387 */ /* 0x000fe80000100a00 */
[----:B0-----:R-:W-:Y:S04]  /*30fb0*/  STL.64 [R1], R4 ;  /* 0x0000000401007387 */ /* 0x001fe80000100a00 */
[----:B------:R-:W-:Y:S04]  /*30fc0*/  STL.64 [R1+0x8], R6 ;  /* 0x0000080601007387 */ /* 0x000fe80000100a00 */
[----:B------:R-:W-:Y:S04]  /*30fd0*/  STL.64 [R1+0x40], R24 ;  /* 0x0000401801007387 */ /* 0x000fe80000100a00 */
[----:B------:R-:W-:Y:S04]  /*30fe0*/  STL.64 [R1+0x48], R26 ;  /* 0x0000481a01007387 */ /* 0x000fe80000100a00 */
[----:B------:R-:W0:Y:S04]  /*30ff0*/  LDSM.16.M88.4 R24, [R8+0x15000] ;  /* 0x015000000818783b */ /* 0x000e280000000200 */
[----:B------:R-:W-:Y:S04]  /*31000*/  LDSM.16.M88.4 R4, [R8+0x13000] ;  /* 0x013000000804783b */ /* 0x000fe80000000200 */
[----:B0-----:R-:W-:Y:S04]  /*31010*/  STL.64 [R1+0x30], R24 ;  /* 0x0000301801007387 */ /* 0x001fe80000100a00 */
[----:B------:R-:W-:Y:S04]  /*31020*/  STL.64 [R1+0x38], R26 ;  /* 0x0000381a01007387 */ /* 0x000fe80000100a00 */
[----:B------:R-:W0:Y:S04]  /*31030*/  LDSM.16.M88.4 R24, [R8+0x16000] ;  /* 0x016000000818783b */ /* 0x000e280000000200 */
[----:B0-----:R-:W-:Y:S01]  /*31040*/  STL.64 [R1+0x70], R24 ;  /* 0x0000701801007387 */ /* 0x001fe20000100a00 */
[----:B------:R-:W-:Y:S01]  /*31050*/  IMAD.MOV.U32 R2, RZ, RZ, R24 ;  /* 0x000000ffff027224 */ /* 0x000fe200078e0018 */
[----:B------:R-:W-:-:S02]  /*31060*/  MOV R0, R25 ;  /* 0x0000001900007202 */ /* 0x000fc40000000f00 */
[----:B------:R-:W-:Y:S04]  /*31070*/  STL.64 [R1+0x78], R26 ;  /* 0x0000781a01007387 */ /* 0x000fe80000100a00 */
[----:B------:R-:W-:Y:S04]  /*31080*/  LDSM.16.M88.4 R24, [R8+0x17000] ;  /* 0x017000000818783b */ /* 0x000fe80000000200 */
[----:B------:R-:W0:Y:S01]  /*31090*/  LDSM.16.M88.4 R8, [R28+0x18800] ;  /* 0x018800001c08783b */ /* 0x000e220000000200 */
[----:B------:R-:W-:Y:S03]  /*310a0*/  HMMA.16816.F32 R16, R20, R12, R16 ;  /* 0x0000000c1410723c */ /* 0x000fe60000001810 */
[----:B0-----:R-:W-:Y:S04]  /*310b0*/  STL.64 [R1+0x2140], R10 ;  /* 0x0021400a01007387 */ /* 0x001fe80000100a00 */
[----:B------:R0:W-:Y:S04]  /*310c0*/  STL.64 [R1+0x2138], R8 ;  /* 0x0021380801007387 */ /* 0x0001e80000100a00 */
[----:B0-----:R-:W2:Y:S04]  /*310d0*/  LDL.LU R8, [R1+0x190] ;  /* 0x0001900001087983 */ /* 0x001ea80000300800 */
[----:B------:R-:W2:Y:S04]  /*310e0*/  LDL.LU R9, [R1+0x194] ;  /* 0x0001940001097983 */ /* 0x000ea80000300800 */
[----:B------:R-:W2:Y:S04]  /*310f0*/  LDL.LU R10, [R1+0x198] ;  /* 0x00019800010a7983 */ /* 0x000ea80000300800 */
[----:B------:R-:W2:Y:S04]  /*31100*/  LDL.LU R11, [R1+0x19c] ;  /* 0x00019c00010b7983 */ /* 0x000ea80000300800 */
[----:B------:R-:W3:Y:S04]  /*31110*/  LDL.LU.64 R14, [R1+0x2190] ;  /* 0x00219000010e7983 */ /* 0x000ee80000300a00 */
[----:B------:R-:W4:Y:S04]  /*31120*/  LDL.LU.64 R12, [R1+0x2188] ;  /* 0x00218800010c7983 */ /* 0x000f280000300a00 */
[----:B------:R4:W-:Y:S01]  /*31130*/  STL.64 [R1+0x180], R16 ;  /* 0x0001801001007387 */ /* 0x0009e20000100a00 */
[----:B------:R-:W-:-:S03]  /*31140*/  MOV R29, R19 ;  /* 0x00000013001d7202 */ /* 0x000fc60000000f00 */
[----:B------:R0:W-:Y:S01]  /*31150*/  STL [R1+0x188], R18 ;  /* 0x0001881201007387 */ /* 0x0001e20000100800 */
[----:B----4-:R-:W-:Y:S01]  /*31160*/  IMAD.MOV.U32 R16, RZ, RZ, R13 ;  /* 0x000000ffff107224 */ /* 0x010fe200078e000d */
[----:B------:R-:W-:Y:S02]  /*31170*/  MOV R17, R12 ;  /* 0x0000000c00117202 */ /* 0x000fe40000000f00 */
[----:B------:R-:W3:Y:S04]  /*31180*/  LDL.LU R13, [R1+0x2184] ;  /* 0x00218400010d7983 */ /* 0x000ee80000300800 */
[----:B------:R-:W3:Y:S04]  /*31190*/  LDL.LU R12, [R1+0x2180] ;  /* 0x00218000010c7983 */ /* 0x000ee80000300800 */
[----:B0-----:R-:W4:Y:S04]  /*311a0*/  LDL.LU R18, [R1+0x1a8] ;  /* 0x0001a80001127983 */ /* 0x001f280000300800 */
[----:B------:R-:W4:Y:S04]  /*311b0*/  LDL.LU R19, [R1+0x1ac] ;  /* 0x0001ac0001137983 */ /* 0x000f280000300800 */
[----:B------:R-:W-:Y:S04]  /*311c0*/  STL.64 [R1+0x80], R24 ;  /* 0x0000801801007387 */ /* 0x000fe80000100a00 */
[----:B------:R-:W-:Y:S04]  /*311d0*/  STL.64 [R1+0x88], R26 ;  /* 0x0000881a01007387 */ /* 0x000fe80000100a00 */
[----:B------:R0:W-:Y:S04]  /*311e0*/  STL.64 [R1+0x2148], R24 ;  /* 0x0021481801007387 */ /* 0x0001e80000100a00 */
[----:B0-----:R-:W3:Y:S01]  /*311f0*/  LDL R24, [R1+0x10] ;  /* 0x0000100001187983 */ /* 0x001ee20000100800 */
[----:B------:R-:W-:-:S03]  /*31200*/  MOV R25, R3 ;  /* 0x0000000300197202 */ /* 0x000fc60000000f00 */
[----:B------:R-:W-:Y:S04]  /*31210*/  STL [R1+0x1df8], R29 ;  /* 0x001df81d01007387 */ /* 0x000fe80000100800 */
[C---:B---3--:R-:W-:Y:S01]  /*31220*/  HMMA.16816.F32 R24, R20.reuse, R24, R12 ;  /* 0x000000181418723c */ /* 0x048fe2000000180c */
[----:B------:R-:W2:Y:S11]  /*31230*/  LDL.64 R12, [R1] ;  /* 0x00000000010c7983 */ /* 0x000eb60000100a00 */
[----:B------:R-:W-:Y:S11]  /*31240*/  @!UPT UIADD3 URZ, URZ, URZ, URZ ;  /* 0x0000003f3f3ff290 */ /* 0x000ff6000fffe03f */
[----:B------:R-:W-:Y:S04]  /*31250*/  STL.64 [R1+0x170], R24 ;  /* 0x0001701801007387 */ /* 0x000fe80000100a00 */
[----:B------:R2:W-:Y:S02]  /*31260*/  STL.64 [R1+0x178], R26 ;  /* 0x0001781a01007387 */ /* 0x0005e40000100a00 */
[----:B--2---:R-:W-:Y:S01]  /*31270*/  HMMA.16816.F32 R24, R20, R12, R8 ;  /* 0x0000000c1418723c */ /* 0x004fe20000001808 */
[----:B------:R-:W-:-:S06]  /*31280*/  MOV R3, R13 ;  /* 0x0000000d00037202 */ /* 0x000fcc0000000f00 */
[----:B------:R-:W-:Y:S02]  /*31290*/  IMAD.MOV.U32 R8, RZ, RZ, R12 ;  /* 0x000000ffff087224 */ /* 0x000fe400078e000c */
[----:B----4-:R-:W-:Y:S11]  /*312a0*/  HMMA.16816.F32 R12, R20, R4, R16 ;  /* 0x00000004140c723c */ /* 0x010ff60000001810 */
[----:B------:R-:W-:Y:S04]  /*312b0*/  @!UPT UIADD3 URZ, URZ, URZ, URZ ;  /* 0x0000003f3f3ff290 */ /* 0x000fe8000fffe03f */
[----:B------:R-:W-:Y:S01]  /*312c0*/  MOV R29, R27 ;  /* 0x0000001b001d7202 */ /* 0x000fe20000000f00 */
[----:B------:R-:W-:Y:S04]  /*312d0*/  STL.64 [R1+0x190], R24 ;  /* 0x0001901801007387 */ /* 0x000fe80000100a00 */
[----:B------:R-:W-:Y:S04]  /*312e0*/  STL [R1+0x198], R26 ;  /* 0x0001981a01007387 */ /* 0x000fe80000100800 */
[----:B------:R-:W-:Y:S04]  /*312f0*/  STL [R1+0x1e38], R29 ;  /* 0x001e381d01007387 */ /* 0x000fe80000100800 */
[----:B------:R-:W-:Y:S04]  /*31300*/  STL.64 [R1+0x20f8], R6 ;  /* 0x0020f80601007387 */ /* 0x000fe80000100a00 */
[----:B------:R0:W-:Y:S04]  /*31310*/  STL.64 [R1+0x20f0], R4 ;  /* 0x0020f00401007387 */ /* 0x0001e80000100a00 */
[----:B------:R-:W-:Y:S04]  /*31320*/  STL.64 [R1+0x1a0], R12 ;  /* 0x0001a00c01007387 */ /* 0x000fe80000100a00 */
[----:B------:R-:W-:Y:S01]  /*31330*/  STL.64 [R1+0x1a8], R14 ;  /* 0x0001a80e01007387 */ /* 0x000fe20000100a00 */
[----:B0-----:R-:W-:-:S03]  /*31340*/  IMAD.MOV.U32 R4, RZ, RZ, R8 ;  /* 0x000000ffff047224 */ /* 0x001fc600078e0008 */
[----:B------:R-:W2:Y:S04]  /*31350*/  LDL.64 R16, [R1+0x40] ;  /* 0x0000400001107983 */ /* 0x000ea80000100a00 */
[----:B------:R-:W3:Y:S04]  /*31360*/  LDL.LU R8, [R1+0x220] ;  /* 0x0002200001087983 */ /* 0x000ee80000300800 */
[----:B------:R-:W3:Y:S04]  /*31370*/  LDL.LU R9, [R1+0x224] ;  /* 0x0002240001097983 */ /* 0x000ee80000300800 */
[----:B------:R-:W4:Y:S04]  /*31380*/  LDL.LU R10, [R1+0x228] ;  /* 0x00022800010a7983 */ /* 0x000f280000300800 */
[----:B------:R-:W4:Y:S01]  /*31390*/  LDL.LU R11, [R1+0x22c] ;  /* 0x00022c00010b7983 */ /* 0x000f220000300800 */
[----:B------:R-:W-:Y:S01]  /*313a0*/  MOV R24, R2 ;  /* 0x0000000200187202 */ /* 0x000fe20000000f00 */
[----:B------:R-:W-:-:S02]  /*313b0*/  IMAD.MOV.U32 R25, RZ, RZ, R0 ;  /* 0x000000ffff197224 */ /* 0x000fc400078e0000 */
[----:B------:R-:W0:Y:S04]  /*313c0*/  LDSM.16.M88.4 R12, [R28+0x19000] ;  /* 0x019000001c0c783b */ /* 0x000e280000000200 */
[----:B----4-:R-:W-:Y:S04]  /*313d0*/  STL.64 [R1+0x2158], R10 ;  /* 0x0021580a01007387 */ /* 0x010fe80000100a00 */
[----:B---3--:R-:W-:Y:S04]  /*313e0*/  STL.64 [R1+0x2150], R8 ;  /* 0x0021500801007387 */ /* 0x008fe80000100a00 */
[----:B------:R1:W-:Y:S04]  /*313f0*/  STL.64 [R1+0x2160], R24 ;  /* 0x0021601801007387 */ /* 0x0003e80000100a00 */
[----:B-1----:R-:W3:Y:S04]  /*31400*/  LDL.64 R24, [R1+0x30] ;  /* 0x0000300001187983 */ /* 0x002ee80000100a00 */
[----:B---3--:R1:W-:Y:S04]  /*31410*/  STL.64 [R1+0x2178], R24 ;  /* 0x0021781801007387 */ /* 0x0083e80000100a00 */
[----:B-1----:R-:W3:Y:S04]  /*31420*/  LDL.LU R24, [R1+0x1b0] ;  /* 0x0001b00001187983 */ /* 0x002ee80000300800 */
[----:B------:R-:W3:Y:S04]  /*31430*/  LDL.LU R25, [R1+0x1b4] ;  /* 0x0001b40001197983 */ /* 0x000ee80000300800 */
[----:B------:R-:W3:Y:S04]  /*31440*/  LDL.LU R26, [R1+0x1b8] ;  /* 0x0001b800011a7983 */ /* 0x000ee80000300800 */
[----:B------:R-:W3:Y:S04]  /*31450*/  LDL.LU R27, [R1+0x1bc] ;  /* 0x0001bc00011b7983 */ /* 0x000ee80000300800 */
[----:B------:R-:W4:Y:S04]  /*31460*/  LDL.LU R8, [R1+0x210] ;  /* 0x0002100001087983 */ /* 0x000f280000300800 */
[----:B------:R-:W4:Y:S04]  /*31470*/  LDL.LU R9, [R1+0x214] ;  /* 0x0002140001097983 */ /* 0x000f280000300800 */
[----:B------:R-:W3:Y:S04]  /*31480*/  LDL.LU R10, [R1+0x218] ;  /* 0x00021800010a7983 */ /* 0x000ee80000300800 */
[----:B------:R-:W3:Y:S01]  /*31490*/  LDL.LU R11, [R1+0x21c] ;  /* 0x00021c00010b7983 */ /* 0x000ee20000300800 */
[----:B------:R-:W-:-:S02]  /*314a0*/  MOV R5, R3 ;  /* 0x0000000300057202 */ /* 0x000fc40000000f00 */
[----:B--2---:R-:W-:Y:S02]  /*314b0*/  MOV R2, R16 ;  /* 0x0000001000027202 */ /* 0x004fe40000000f00 */
[----:B------:R-:W-:Y:S01]  /*314c0*/  MOV R0, R17 ;  /* 0x0000001100007202 */ /* 0x000fe20000000f00 */
[----:B---3--:R-:W-:Y:S04]  /*314d0*/  STL.64 [R1+0x2170], R10 ;  /* 0x0021700a01007387 */ /* 0x008fe80000100a00 */
[----:B----4-:R1:W-:Y:S04]  /*314e0*/  STL.64 [R1+0x2168], R8 ;  /* 0x0021680801007387 */ /* 0x0103e80000100a00 */
[----:B-1----:R-:W2:Y:S04]  /*314f0*/  LDL.LU R8, [R1+0x1f0] ;  /* 0x0001f00001087983 */ /* 0x002ea80000300800 */
[----:B------:R-:W2:Y:S04]  /*31500*/  LDL.LU R9, [R1+0x1f4] ;  /* 0x0001f40001097983 */ /* 0x000ea80000300800 */
[----:B------:R-:W2:Y:S04]  /*31510*/  LDL.LU R10, [R1+0x1f8] ;  /* 0x0001f800010a7983 */ /* 0x000ea80000300800 */
[----:B------:R-:W2:Y:S04]  /*31520*/  LDL.LU R11, [R1+0x1fc] ;  /* 0x0001fc00010b7983 */ /* 0x000ea80000300800 */
[----:B------:R1:W-:Y:S04]  /*31530*/  STL.64 [R1+0x2110], R4 ;  /* 0x0021100401007387 */ /* 0x0003e80000100a00 */
[----:B-1----:R-:W3:Y:S04]  /*31540*/  LDL.64 R4, [R1+0x10] ;  /* 0x0000100001047983 */ /* 0x002ee80000100a00 */
[----:B0-----:R-:W-:Y:S04]  /*31550*/  STL.64 [R1+0x20d0], R14 ;  /* 0x0020d00e01007387 */ /* 0x001fe80000100a00 */
[----:B------:R0:W-:Y:S04]  /*31560*/  STL.64 [R1+0x20c8], R12 ;  /* 0x0020c80c01007387 */ /* 0x0001e80000100a00 */
[----:B0-----:R-:W4:Y:S04]  /*31570*/  LDL.LU R12, [R1+0x1c0] ;  /* 0x0001c000010c7983 */ /* 0x001f280000300800 */
[----:B------:R-:W4:Y:S04]  /*31580*/  LDL.LU R13, [R1+0x1c4] ;  /* 0x0001c400010d7983 */ /* 0x000f280000300800 */
[----:B------:R-:W2:Y:S04]  /*31590*/  LDL.LU R14, [R1+0x1c8] ;  /* 0x0001c800010e7983 */ /* 0x000ea80000300800 */
[----:B------:R-:W2:Y:S01]  /*315a0*/  LDL.LU R15, [R1+0x1cc] ;  /* 0x0001cc00010f7983 */ /* 0x000ea20000300800 */
[----:B------:R-:W-:Y:S03]  /*315b0*/  HMMA.16816.F32 R24, R20, R16, R24 ;  /* 0x000000101418723c */ /* 0x000fe60000001818 */
[----:B------:R-:W0:Y:S04]  /*315c0*/  LDSM.16.M88.4 R16, [R28+0x19800] ;  /* 0x019800001c10783b */ /* 0x000e280000000200 */
[----:B--2---:R-:W-:Y:S04]  /*315d0*/  STL.64 [R1+0x2120], R14 ;  /* 0x0021200e01007387 */ /* 0x004fe80000100a00 */
[----:B----4-:R1:W-:Y:S04]  /*315e0*/  STL.64 [R1+0x2118], R12 ;  /* 0x0021180c01007387 */ /* 0x0103e80000100a00 */
[----:B-1----:R-:W2:Y:S08]  /*315f0*/  LDL.64 R12, [R1+0x20] ;  /* 0x00002000010c7983 */ /* 0x002eb00000100a00 */
[----:B------:R1:W-:Y:S04]  /*31600*/  STL.64 [R1+0x1b0], R24 ;  /* 0x0001b01801007387 */ /* 0x0003e80000100a00 */
[----:B------:R-:W-:Y:S04]  /*31610*/  STL.64 [R1+0x1b8], R26 ;  /* 0x0001b81a01007387 */ /* 0x000fe80000100a00 */
[----:B-1----:R-:W4:Y:S04]  /*31620*/  LDL.LU.64 R24, [R1+0x2178] ;  /* 0x0021780001187983 */ /* 0x002f280000300a00 */
[----:B0-----:R-:W-:Y:S04]  /*31630*/  STL.64 [R1+0x2040], R18 ;  /* 0x0020401201007387 */ /* 0x001fe80000100a00 */
[----:B------:R0:W-:Y:S02]  /*31640*/  STL.64 [R1+0x2038], R16 ;  /* 0x0020381001007387 */ /* 0x0001e40000100a00 */
[----:B0-----:R-:W-:Y:S01]  /*31650*/  IMAD.MOV.U32 R16, RZ, RZ, R2 ;  /* 0x000000ffff107224 */ /* 0x001fe200078e0002 */
[----:B------:R-:W-:-:S05]  /*31660*/  MOV R17, R0 ;  /* 0x0000000000117202 */ /* 0x000fca0000000f00 */
[----:B------:R0:W-:Y:S04]  /*31670*/  STL.64 [R1+0x20e8], R16 ;  /* 0x0020e81001007387 */ /* 0x0001e80000100a00 */
[----:B0-----:R-:W2:Y:S04]  /*31680*/  LDL.LU R16, [R1+0x1e0] ;  /* 0x0001e00001107983 */ /* 0x001ea80000300800 */
[----:B------:R-:W2:Y:S04]  /*31690*/  LDL.LU R17, [R1+0x1e4] ;  /* 0x0001e40001117983 */ /* 0x000ea80000300800 */
[----:B------:R-:W2:Y:S04]  /*316a0*/  LDL.LU R18, [R1+0x1e8] ;  /* 0x0001e80001127983 */ /* 0x000ea80000300800 */
[----:B------:R-:W2:Y:S01]  /*316b0*/  LDL.LU R19, [R1+0x1ec] ;  /* 0x0001ec0001137983 */ /* 0x000ea20000300800 */
[C---:B----4-:R-:W-:Y:S01]  /*316c0*/  HMMA.16816.F32 R8, R20.reuse, R24, R8 ;  /* 0x000000181408723c */ /* 0x050fe20000001808 */
[----:B------:R-:W-:Y:S01]  /*316d0*/  MOV R6, R24 ;  /* 0x0000001800067202 */ /* 0x000fe20000000f00 */
[----:B------:R-:W-:Y:S01]  /*316e0*/  IMAD.MOV.U32 R3, RZ, RZ, R25 ;  /* 0x000000ffff037224 */ /* 0x000fe200078e0019 */
[----:B--2---:R-:W-:Y:S04]  /*316f0*/  STL.64 [R1+0x2108], R18 ;  /* 0x0021081201007387 */ /* 0x004fe80000100a00 */
[----:B------:R0:W-:Y:S04]  /*31700*/  STL.64 [R1+0x2100], R16 ;  /* 0x0021001001007387 */ /* 0x0001e80000100a00 */
[----:B0-----:R-:W2:Y:S04]  /*31710*/  LDL.LU R16, [R1+0x1d0] ;  /* 0x0001d00001107983 */ /* 0x001ea80000300800 */
[----:B------:R-:W2:Y:S04]  /*31720*/  LDL.LU R17, [R1+0x1d4] ;  /* 0x0001d40001117983 */ /* 0x000ea80000300800 */
[----:B------:R-:W2:Y:S04]  /*31730*/  LDL.LU R18, [R1+0x1d8] ;  /* 0x0001d80001127983 */ /* 0x000ea80000300800 */
[----:B------:R-:W2:Y:S04]  /*31740*/  LDL.LU R19, [R1+0x1dc] ;  /* 0x0001dc0001137983 */ /* 0x000ea80000300800 */
[----:B------:R-:W-:Y:S04]  /*31750*/  STL.64 [R1+0x360], R8 ;  /* 0x0003600801007387 */ /* 0x000fe80000100a00 */
[----:B------:R0:W-:Y:S04]  /*31760*/  STL.64 [R1+0x368], R10 ;  /* 0x0003680a01007387 */ /* 0x0001e80000100a00 */
[----:B0-----:R-:W4:Y:S04]  /*31770*/  LDL.LU.64 R10, [R1+0x2170] ;  /* 0x00217000010a7983 */ /* 0x001f280000300a00 */
[----:B------:R-:W4:Y:S04]  /*31780*/  LDL.LU.64 R8, [R1+0x2168] ;  /* 0x0021680001087983 */ /* 0x000f280000300a00 */
[----:B------:R-:W4:Y:S02]  /*31790*/  LDL.LU.64 R24, [R1+0x2160] ;  /* 0x0021600001187983 */ /* 0x000f240000300a00 */
[C---:B----4-:R-:W-:Y:S02]  /*317a0*/  HMMA.16816.F32 R24, R20.reuse, R24, R8 ;  /* 0x000000181418723c */ /* 0x050fe40000001808 */
[----:B------:R-:W4:Y:S04]  /*317b0*/  LDL.LU.64 R10, [R1+0x2158] ;  /* 0x00215800010a7983 */ /* 0x000f280000300a00 */
[----:B------:R-:W4:Y:S11]  /*317c0*/  LDL.LU.64 R8, [R1+0x2150] ;  /* 0x0021500001087983 */ /* 0x000f360000300a00 */
[----:B------:R-:W-:Y:S06]  /*317d0*/  @!UPT UIADD3 URZ, URZ, URZ, URZ ;  /* 0x0000003f3f3ff290 */ /* 0x000fec000fffe03f */
[----:B------:R0:W-:Y:S04]  /*317e0*/  STL.64 [R1+0x390], R24 ;  /* 0x0003901801007387 */ /* 0x0001e80000100a00 */
[----:B------:R1:W-:Y:S04]  /*317f0*/  STL.64 [R1+0x398], R26 ;  /* 0x0003981a01007387 */ /* 0x0003e80000100a00 */
[----:B0-----:R-:W4:Y:S02]  /*31800*/  LDL.LU.64 R24, [R1+0x2148] ;  /* 0x0021480001187983 */ /* 0x001f240000300a00 */
[----:B----4-:R-:W-:Y:S02]  /*31810*/  HMMA.16816.F32 R20, R20, R24, R8 ;  /* 0x000000181414723c */ /* 0x010fe40000001808 */
[----:B------:R-:W4:Y:S04]  /*31820*/  LDL.LU.64 R10, [R1+0x2140] ;  /* 0x00214000010a7983 */ /* 0x000f280000300a00 */
[----:B------:R-:W4:Y:S04]  /*31830*/  LDL.LU.64 R8, [R1+0x2138] ;  /* 0x0021380001087983 */ /* 0x000f280000300a00 */
[----:B-1----:R-:W4:Y:S04]  /*31840*/  LDL.LU.64 R26, [R1+0x2130] ;  /* 0x00213000011a7983 */ /* 0x002f280000300a00 */
[----:B------:R-:W4:Y:S01]  /*31850*/  LDL.LU.64 R24, [R1+0x2128] ;  /* 0x0021280001187983 */ /* 0x000f220000300a00 */
[----:B------:R-:W-:-:S08]  /*31860*/  MOV R2, R12 ;  /* 0x0000000c00027202 */ /* 0x000fd00000000f00 */
[----:B------:R0:W-:Y:S04]  /*31870*/  STL.64 [R1+0x340], R20 ;  /* 0x0003401401007387 */ /* 0x0001e80000100a00 */
[----:B------:R1:W-:Y:S01]  /*31880*/  STL.64 [R1+0x348], R22 ;  /* 0x0003481601007387 */ /* 0x0003e20000100a00 */
[----:B------:R-:W-:-:S03]  /*31890*/  MOV R0, R13 ;  /* 0x0000000d00007202 */ /* 0x000fc60000000f00 */
[----:B0-----:R-:W2:Y:S04]  /*318a0*/  LDL.LU R20, [R1+0x200] ;  /* 0x0002000001147983 */ /* 0x001ea80000300800 */
[----:B------:R-:W2:Y:S04]  /*318b0*/  LDL.LU R21, [R1+0x204] ;  /* 0x0002040001157983 */ /* 0x000ea80000300800 */
[----:B-1----:R-:W2:Y:S04]  /*318c0*/  LDL.LU R22, [R1+0x208] ;  /* 0x0002080001167983 */ /* 0x002ea80000300800 */
[----:B------:R-:W2:Y:S01]  /*318d0*/  LDL.LU R23, [R1+0x20c] ;  /* 0x00020c0001177983 */ /* 0x000ea20000300800 */
[C---:B----4-:R-:W-:Y:S11]  /*318e0*/  HMMA.16816.F32 R24, R8.reuse, R12, R24 ;  /* 0x0000000c0818723c */ /* 0x050ff60000001818 */
[----:B------:R-:W-:Y:S11]  /*318f0*/  @!UPT UIADD3 URZ, URZ, URZ, URZ ;  /* 0x0000003f3f3ff290 */ /* 0x000ff6000fffe03f */
[----:B------:R-:W-:Y:S01]  /*31900*/  @!UPT UIADD3 URZ, URZ, URZ, URZ ;  /* 0x0000003f3f3ff290 */ /* 0x000fe2000fffe03f */
[----:B------:R0:W-:Y:S04]  /*31910*/  STL.64 [R1+0x330], R24 ;  /* 0x0003301801007387 */ /* 0x0001e80000100a00 */
[----:B------:R-:W-:Y:S04]  /*31920*/  STL.64 [R1+0x338], R26 ;  /* 0x0003381a01007387 */ /* 0x000fe80000100a00 */
[----:B------:R-:W4:Y:S04]  /*31930*/  LDL.LU.64 R14, [R1+0x2120] ;  /* 0x00212000010e7983 */ /* 0x000f280000300a00 */
[----:B------:R-:W4:Y:S01]  /*31940*/  LDL.LU.64 R12, [R1+0x2118] ;  /* 0x00211800010c7983 */ /* 0x000f220000300a00 */
[----:B0-----:R-:W-:Y:S01]  /*31950*/  MOV R25, R3 ;  /* 0x0000000300197202 */ /* 0x001fe20000000f00 */
[----:B---3--:R-:W-:Y:S01]  /*31960*/  IMAD.MOV.U32 R3, RZ, RZ, R5 ;  /* 0x000000ffff037224 */ /* 0x008fe200078e0005 */
[----:B----4-:R-:W-:Y:S11]  /*31970*/  HMMA.16816.F32 R12, R8, R4, R12 ;  /* 0x00000004080c723c */ /* 0x010ff6000000180c */
[----:B------:R-:W-:Y:S11]  /*31980*/  @!UPT UIADD3 URZ, URZ, URZ, URZ ;  /* 0x0000003f3f3ff290 */ /* 0x000ff6000fffe03f */
[----:B------:R-:W-:Y:S01]  /*31990*/  @!UPT UIADD3 URZ, URZ, URZ, URZ ;  /* 0x0000003f3f3ff290 */ /* 0x000fe2000fffe03f */
[----:B------:R0:W-:Y:S04]  /*319a0*/  STL.64 [R1+0x320], R12 ;  /* 0x0003200c01007387 */ /* 0x0001e80000100a00 */
[----:B------:R-:W-:Y:S01]  /*319b0*/  STL.64 [R1+0x328], R14 ;  /* 0x0003280e01007387 */ /* 0x000fe20000100a00 */
[----:B0-----:R-:W-:-:S03]  /*319c0*/  MOV R12, R4 ;  /* 0x00000004000c7202 */ /* 0x001fc60000000f00 */
[----:B------:R-:W2:Y:S01]  /*319d0*/  LDL.LU.64 R4, [R1+0x2110] ;  /* 0x0021100001047983 */ /* 0x000ea20000300a00 */
[----:B------:R-:W-:Y:S02]  /*319e0*/  IMAD.MOV.U32 R24, RZ, RZ, R6 ;  /* 0x000000ffff187224 */ /* 0x000fe400078e0006 */
[C---:B--2---:R-:W-:Y:S01]  /*319f0*/  HMMA.16816.F32 R4, R8.reuse, R4, R16 ;  /* 0x000000040804723c */ /* 0x044fe20000001810 */
[----:B------:R-:W2:Y:S04]  /*31a00*/  LDL.LU.64 R18, [R1+0x2108] ;  /* 0x0021080001127983 */ /* 0x000ea80000300a00 */
[----:B------:R-:W2:Y:S11]  /*31a10*/  LDL.LU.64 R16, [R1+0x2100] ;  /* 0x0021000001107983 */ /* 0x000eb60000300a00 */
[----:B------:R-:W-:Y:S07]  /*31a20*/  @!UPT UIADD3 URZ, URZ, URZ, URZ ;  /* 0x0000003f3f3ff290 */ /* 0x000fee000fffe03f */
[----:B------:R-:W-:Y:S04]  /*31a30*/  STL.64 [R1+0x310], R4 ;  /* 0x0003100401007387 */ /* 0x000fe80000100a00 */
[----:B------:R0:W-:Y:S04]  /*31a40*/  STL.64 [R1+0x318], R6 ;  /* 0x0003180601007387 */ /* 0x0001e80000100a00 */
[----:B0-----:R-:W3:Y:S04]  /*31a50*/  LDL.LU.64 R6, [R1+0x20f8] ;  /* 0x0020f80001067983 */ /* 0x001ee80000300a00 */
[----:B------:R-:W2:Y:S02]  /*31a60*/  LDL.LU.64 R4, [R1+0x20f0] ;  /* 0x0020f00001047983 */ /* 0x000ea40000300a00 */
[C---:B--2---:R-:W-:Y:S11]  /*31a70*/  HMMA.16816.F32 R16, R8.reuse, R4, R16 ;  /* 0x000000040810723c */ /* 0x044ff60000001810 */
[----:B------:R-:W-:Y:S11]  /*31a80*/  @!UPT UIADD3 URZ, URZ, URZ, URZ ;  /* 0x0000003f3f3ff290 */ /* 0x000ff6000fffe03f */
[----:B------:R-:W-:Y:S01]  /*31a90*/  @!UPT UIADD3 URZ, URZ, URZ, URZ ;  /* 0x0000003f3f3ff290 */ /* 0x000fe2000fffe03f */
[----:B------:R0:W-:Y:S04]  /*31aa0*/  STL.64 [R1+0x300], R16 ;  /* 0x0003001001007387 */ /* 0x0001e80000100a00 */
[----:B------:R-:W-:Y:S04]  /*31ab0*/  STL.64 [R1+0x308], R18 ;  /* 0x0003081201007387 */ /* 0x000fe80000100a00 */
[----:B0-----:R-:W2:Y:S04]  /*31ac0*/  LDL.LU.64 R16, [R1+0x20e8] ;  /* 0x0020e80001107983 */ /* 0x001ea80000300a00 */
[----:B---3--:R-:W-:Y:S04]  /*31ad0*/  STL.64 [R1+0x2090], R6 ;  /* 0x0020900601007387 */ /* 0x008fe80000100a00 */
[----:B------:R0:W-:Y:S04]  /*31ae0*/  STL.64 [R1+0x2088], R4 ;  /* 0x0020880401007387 */ /* 0x0001e80000100a00 */
[----:B0-----:R-:W3:Y:S04]  /*31af0*/  LDL.LU R4, [R1+0x240] ;  /* 0x0002400001047983 */ /* 0x001ee80000300800 */
[----:B------:R-:W3:Y:S04]  /*31b00*/  LDL.LU R5, [R1+0x244] ;  /* 0x0002440001057983 */ /* 0x000ee80000300800 */
[----:B------:R-:W3:Y:S04]  /*31b10*/  LDL.LU R6, [R1+0x248] ;  /* 0x0002480001067983 */ /* 0x000ee80000300800 */
[----:B------:R-:W3:Y:S01]  /*31b20*/  LDL.LU R7, [R1+0x24c] ;  /* 0x00024c0001077983 */ /* 0x000ee20000300800 */
[C---:B--2---:R-:W-:Y:S03]  /*31b30*/  HMMA.16816.F32 R16, R8.reuse, R16, R20 ;  /* 0x000000100810723c */ /* 0x044fe60000001814 */
[----:B------:R-:W0:Y:S11]  /*31b40*/  LDSM.16.M88.4 R20, [R28+0x1a000] ;  /* 0x01a000001c14783b */ /* 0x000e360000000200 */
[----:B------:R-:W-:Y:S09]  /*31b50*/  @!UPT UIADD3 URZ, URZ, URZ, URZ ;  /* 0x0000003f3f3ff290 */ /* 0x000ff2000fffe03f */
[----:B------:R1:W-:Y:S04]  /*31b60*/  STL.64 [R1+0x2f0], R16 ;  /* 0x0002f01001007387 */ /* 0x0003e80000100a00 */
[----:B------:R2:W-:Y:S04]  /*31b70*/  STL.64 [R1+0x2f8], R18 ;  /* 0x0002f81201007387 */ /* 0x0005e80000100a00 */
[----:B-1----:R-:W4:Y:S04]  /*31b80*/  LDL.LU R16, [R1+0x3e0] ;  /* 0x0003e00001107983 */ /* 0x002f280000300800 */
[----:B------:R-:W4:Y:S04]  /*31b90*/  LDL.LU R17, [R1+0x3e4] ;  /* 0x0003e40001117983 */ /* 0x000f280000300800 */
[----:B--2---:R-:W2:Y:S04]  /*31ba0*/  LDL.LU R18, [R1+0x3e8] ;  /* 0x0003e80001127983 */ /* 0x004ea80000300800 */
[----:B------:R-:W2:Y:S01]  /*31bb0*/  LDL.LU R19, [R1+0x3ec] ;  /* 0x0003ec0001137983 */ /* 0x000ea20000300800 */
[----:B---3--:R-:W-:Y:S03]  /*31bc0*/  HMMA.16816.F32 R24, R8, R24, R4 ;  /* 0x000000180818723c */ /* 0x008fe60000001804 */
[----:B------:R-:W1:Y:S04]  /*31bd0*/  S2R R28, SR_TID.X ;  /* 0x00000000001c7919 */ /* 0x000e680000002100 */
[----:B--2---:R-:W-:Y:S04]  /*31be0*/  STL.64 [R1+0x2050], R18 ;  /* 0x0020501201007387 */ /* 0x004fe80000100a00 */
[----:B----4-:R2:W-:Y:S04]  /*31bf0*/  STL.64 [R1+0x2048], R16 ;  /* 0x0020481001007387 */ /* 0x0105e80000100a00 */
[----:B--2---:R-:W2:Y:S04]  /*31c00*/  LDL.64 R16, [R1+0x70] ;  /* 0x0000700001107983 */ /* 0x004ea80000100a00 */
[----:B0-----:R0:W-:Y:S04]  /*31c10*/  STL.64 [R1+0x1fc0], R22 ;  /* 0x001fc01601007387 */ /* 0x0011e80000100a00 */
[----:B------:R-:W-:Y:S04]  /*31c20*/  STL.64 [R1+0x1fb8], R20 ;  /* 0x001fb81401007387 */ /* 0x000fe80000100a00 */
[----:B------:R-:W3:Y:S01]  /*31c30*/  LDL.64 R4, [R1] ;  /* 0x0000000001047983 */ /* 0x000ee20000100a00 */
[----:B-1----:R-:W-:-:S02]  /*31c40*/  LOP3.LUT R15, R28, 0x7, RZ, 0xc0, !PT ;  /* 0x000000071c0f7812 */ /* 0x002fc400078ec0ff */
[----:B------:R-:W-:Y:S02]  /*31c50*/  SHF.L.U32 R29, R28, 0x7, RZ ;  /* 0x000000071c1d7819 */ /* 0x000fe400000006ff */
[----:B0-----:R-:W-:-:S04]  /*31c60*/  SHF.L.U32 R23, R15, 0x4, RZ ;  /* 0x000000040f177819 */ /* 0x001fc800000006ff */
[----:B------:R-:W-:-:S04]  /*31c70*/  LOP3.LUT R23, R23, 0x780, R29, 0xf8, !PT ;  /* 0x0000078017177812 */ /* 0x000fc800078ef81d */
[----:B------:R-:W-:Y:S01]  /*31c80*/  LOP3.LUT R23, R23, 0x10, R28, 0x78, !PT ;  /* 0x0000001017177812 */ /* 0x000fe200078e781c */
[----:B---3--:R0:W-:Y:S04]  /*31c90*/  STL.64 [R1+0x20a8], R4 ;  /* 0x0020a80401007387 */ /* 0x0081e80000100a00 */
[----:B------:R-:W-:Y:S04]  /*31ca0*/  STL.64 [R1+0x2e0], R24 ;  /* 0x0002e01801007387 */ /* 0x000fe80000100a00 */
[----:B------:R-:W-:Y:S01]  /*31cb0*/  STL.64 [R1+0x2e8], R26 ;  /* 0x0002e81a01007387 */ /* 0x000fe20000100a00 */
[----:B0-----:R-:W-:Y:S01]  /*31cc0*/  IMAD.MOV.U32 R4, RZ, RZ, R12 ;  /* 0x000000ffff047224 */ /* 0x001fe200078e000c */
[----:B------:R-:W-:-:S02]  /*31cd0*/  MOV R5, R3 ;  /* 0x0000000300057202 */ /* 0x000fc40000000f00 */
[----:B------:R-:W0:Y:S04]  /*31ce0*/  LDSM.16.M88.4 R24, [R23+0x1a800] ;  /* 0x01a800001718783b */ /* 0x000e280000000200 */
[----:B------:R-:W-:Y:S04]  /*31cf0*/  STL.64 [R1+0x20c0], R4 ;  /* 0x0020c00401007387 */ /* 0x000fe80000100a00 */
[----:B------:R1:W-:Y:S04]  /*31d00*/  STL [R1+0x2058], R23 ;  /* 0x0020581701007387 */ /* 0x0003e80000100800 */
[----:B------:R-:W3:Y:S04]  /*31d10*/  LDL.LU R20, [R1+0x3b0] ;  /* 0x0003b00001147983 */ /* 0x000ee80000300800 */
[----:B------:R-:W3:Y:S04]  /*31d20*/  LDL.LU R21, [R1+0x3b4] ;  /* 0x0003b40001157983 */ /* 0x000ee80000300800 */
[----:B------:R-:W4:Y:S04]  /*31d30*/  LDL.LU R22, [R1+0x3b8] ;  /* 0x0003b80001167983 */ /* 0x000f280000300800 */
[----:B-1----:R-:W4:Y:S04]  /*31d40*/  LDL.LU R23, [R1+0x3bc] ;  /* 0x0003bc0001177983 */ /* 0x002f280000300800 */
[----:B------:R-:W2:Y:S04]  /*31d50*/  LDL.LU R4, [R1+0x230] ;  /* 0x0002300001047983 */ /* 0x000ea80000300800 */
        /* <DEDUP_REMOVED lines=13> */
[----:B----4-:R-:W-:Y:S04]  /*31e30*/  STL.64 [R1+0x2068], R22 ;  /* 0x0020681601007387 */ /* 0x010fe80000100a00 */
[----:B---3--:R1:W-:Y:S04]  /*31e40*/  STL.64 [R1+0x2060], R20 ;  /* 0x0020601401007387 */ /* 0x0083e80000100a00 */
[----:B-1----:R-:W3:Y:S04]  /*31e50*/  LDL.64 R20, [R1+0x30] ;  /* 0x0000300001147983 */ /* 0x002ee80000100a00 */
[----:B---3--:R1:W-:Y:S04]  /*31e60*/  STL.64 [R1+0x2078], R20 ;  /* 0x0020781401007387 */ /* 0x0083e80000100a00 */
[----:B-1----:R-:W3:Y:S04]  /*31e70*/  LDL.64 R20, [R1+0x40] ;  /* 0x0000400001147983 */ /* 0x002ee80000100a00 */
[----:B---3--:R1:W-:Y:S04]  /*31e80*/  STL.64 [R1+0x2080], R20 ;  /* 0x0020801401007387 */ /* 0x0083e80000100a00 */
[----:B-1----:R-:W3:Y:S04]  /*31e90*/  LDL.LU R20, [R1+0x2c0] ;  /* 0x0002c00001147983 */ /* 0x002ee80000300800 */
[----:B------:R-:W3:Y:S04]  /*31ea0*/  LDL.LU R21, [R1+0x2c4] ;  /* 0x0002c40001157983 */ /* 0x000ee80000300800 */
[----:B------:R-:W4:Y:S04]  /*31eb0*/  LDL.LU R22, [R1+0x2c8] ;  /* 0x0002c80001167983 */ /* 0x000f280000300800 */
[----:B------:R-:W4:Y:S04]  /*31ec0*/  LDL.LU R23, [R1+0x2cc] ;  /* 0x0002cc0001177983 */ /* 0x000f280000300800 */
[----:B----4-:R-:W-:Y:S04]  /*31ed0*/  STL.64 [R1+0x20a0], R22 ;  /* 0x0020a01601007387 */ /* 0x010fe80000100a00 */
[----:B---3--:R1:W-:Y:S04]  /*31ee0*/  STL.64 [R1+0x2098], R20 ;  /* 0x0020981401007387 */ /* 0x0083e80000100a00 */
[----:B-1----:R-:W3:Y:S04]  /*31ef0*/  LDL.LU R20, [R1+0x260] ;  /* 0x0002600001147983 */ /* 0x002ee80000300800 */
[----:B------:R-:W3:Y:S04]  /*31f00*/  LDL.LU R21, [R1+0x264] ;  /* 0x0002640001157983 */ /* 0x000ee80000300800 */
[----:B------:R-:W4:Y:S04]  /*31f10*/  LDL.LU R22, [R1+0x268] ;  /* 0x0002680001167983 */ /* 0x000f280000300800 */
[----:B------:R-:W4:Y:S01]  /*31f20*/  LDL.LU R23, [R1+0x26c] ;  /* 0x00026c0001177983 */ /* 0x000f220000300800 */
[C---:B--2---:R-:W-:Y:S03]  /*31f30*/  HMMA.16816.F32 R4, R8.reuse, R16, R4 ;  /* 0x000000100804723c */ /* 0x044fe60000001804 */
[----:B----4-:R-:W-:Y:S04]  /*31f40*/  STL.64 [R1+0x20b8], R22 ;  /* 0x0020b81601007387 */ /* 0x010fe80000100a00 */
[----:B---3--:R1:W-:Y:S04]  /*31f50*/  STL.64 [R1+0x20b0], R20 ;  /* 0x0020b01401007387 */ /* 0x0083e80000100a00 */
[----:B-1----:R-:W2:Y:S04]  /*31f60*/  LDL.LU R20, [R1+0x250] ;  /* 0x0002500001147983 */ /* 0x002ea80000300800 */
[----:B------:R-:W2:Y:S04]  /*31f70*/  LDL.LU R21, [R1+0x254] ;  /* 0x0002540001157983 */ /* 0x000ea80000300800 */
[----:B------:R-:W2:Y:S04]  /*31f80*/  LDL.LU R22, [R1+0x258] ;  /* 0x0002580001167983 */ /* 0x000ea80000300800 */
[----:B------:R-:W2:Y:S04]  /*31f90*/  LDL.LU R23, [R1+0x25c] ;  /* 0x00025c0001177983 */ /* 0x000ea80000300800 */
[----:B0-----:R-:W-:Y:S04]  /*31fa0*/  STL.64 [R1+0x1f38], R26 ;  /* 0x001f381a01007387 */ /* 0x001fe80000100a00 */
[----:B------:R0:W-:Y:S04]  /*31fb0*/  STL.64 [R1+0x1f30], R24 ;  /* 0x001f301801007387 */ /* 0x0001e80000100a00 */
[----:B0-----:R-:W3:Y:S04]  /*31fc0*/  LDL.64 R24, [R1+0x80] ;  /* 0x0000800001187983 */ /* 0x001ee80000100a00 */
[----:B------:R-:W-:Y:S04]  /*31fd0*/  STL.64 [R1+0x2d0], R4 ;  /* 0x0002d00401007387 */ /* 0x000fe80000100a00 */
[----:B------:R0:W-:Y:S04]  /*31fe0*/  STL.64 [R1+0x2d8], R6 ;  /* 0x0002d80601007387 */ /* 0x0001e80000100a00 */
[----:B0-----:R-:W4:Y:S04]  /*31ff0*/  LDL.LU.64 R6, [R1+0x20e0] ;  /* 0x0020e00001067983 */ /* 0x001f280000300a00 */
[----:B------:R-:W4:Y:S04]  /*32000*/  LDL.LU.64 R4, [R1+0x20d8] ;  /* 0x0020d80001047983 */ /* 0x000f280000300a00 */
[----:B------:R0:W-:Y:S04]  /*32010*/  STL.64 [R1+0x2070], R16 ;  /* 0x0020701001007387 */ /* 0x0001e80000100a00 */
[----:B0-----:R-:W2:Y:S04]  /*32020*/  LDL.LU R16, [R1+0x3a0] ;  /* 0x0003a00001107983 */ /* 0x001ea80000300800 */
[----:B------:R-:W2:Y:S04]  /*32030*/  LDL.LU R17, [R1+0x3a4] ;  /* 0x0003a40001117983 */ /* 0x000ea80000300800 */
[----:B------:R-:W2:Y:S04]  /*32040*/  LDL.LU R18, [R1+0x3a8] ;  /* 0x0003a80001127983 */ /* 0x000ea80000300800 */
[----:B------:R-:W2:Y:S01]  /*32050*/  LDL.LU R19, [R1+0x3ac] ;  /* 0x0003ac0001137983 */ /* 0x000ea20000300800 */
[----:B---3--:R-:W-:Y:S03]  /*32060*/  HMMA.16816.F32 R8, R8, R24, R12 ;  /* 0x000000180808723c */ /* 0x008fe6000000180c */
[----:B------:R-:W4:Y:S04]  /*32070*/  LDL.LU.64 R14, [R1+0x20d0] ;  /* 0x0020d000010e7983 */ /* 0x000f280000300a00 */
[----:B------:R-:W4:Y:S11]  /*32080*/  LDL.LU.64 R12, [R1+0x20c8] ;  /* 0x0020c800010c7983 */ /* 0x000f360000300a00 */
[----:B------:R-:W-:Y:S05]  /*32090*/  @!UPT UIADD3 URZ, URZ, URZ, URZ ;  /* 0x0000003f3f3ff290 */ /* 0x000fea000fffe03f */
[----:B------:R0:W-:Y:S02]  /*320a0*/  STL.64 [R1+0x2b0], R8 ;  /* 0x0002b00801007387 */ /* 0x0001e40000100a00 */
[----:B0-----:R-:W-:Y:S01]  /*320b0*/  MOV R8, R2 ;  /* 0x0000000200087202 */ /* 0x001fe20000000f00 */
[----:B------:R-:W-:Y:S01]  /*320c0*/  IMAD.MOV.U32 R9, RZ, RZ, R0 ;  /* 0x000000ffff097224 */ /* 0x000fe200078e0000 */
[----:B------:R-:W-:Y:S06]  /*320d0*/  STL.64 [R1+0x2b8], R10 ;  /* 0x0002b80a01007387 */ /* 0x000fec0000100a00 */
[C---:B----4-:R-:W-:Y:S11]  /*320e0*/  HMMA.16816.F32 R4, R12.reuse, R8, R4 ;  /* 0x000000080c04723c */ /* 0x050ff60000001804 */
[----:B------:R-:W-:Y:S11]  /*320f0*/  @!UPT UIADD3 URZ, URZ, URZ, URZ ;  /* 0x0000003f3f3ff290 */ /* 0x000ff6000fffe03f */
[----:B------:R-:W-:Y:S01]  /*32100*/  @!UPT UIADD3 URZ, URZ, URZ, URZ ;  /* 0x0000003f3f3ff290 */ /* 0x000fe2000fffe03f */
[----:B------:R0:W-:Y:S04]  /*32110*/  STL.64 [R1+0x2a0], R4 ;  /* 0x0002a00401007387 */ /* 0x0001e80000100a00 */
[----:B------:R2:W-:Y:S04]  /*32120*/  STL.64 [R1+0x2a8], R6 ;  /* 0x0002a80601007387 */ /* 0x0005e80000100a00 */
[----:B0-----:R-:W2:Y:S02]  /*32130*/  LDL.LU.64 R4, [R1+0x20c0] ;  /* 0x0020c00001047983 */ /* 0x001ea40000300a00 */
[C---:B--2---:R-:W-:Y:S02]  /*32140*/  HMMA.16816.F32 R4, R12.reuse, R4, R20 ;  /* 0x000000040c04723c */ /* 0x044fe40000001814 */
[----:B------:R-:W2:Y:S04]  /*32150*/  LDL.LU.64 R22, [R1+0x20b8] ;  /* 0x0020b80001167983 */ /* 0x000ea80000300a00 */
[----:B------:R-:W2:Y:S11]  /*32160*/  LDL.LU.64 R20, [R1+0x20b0] ;  /* 0x0020b00001147983 */ /* 0x000eb60000300a00 */
[----:B------:R-:W-:Y:S06]  /*32170*/  @!UPT UIADD3 URZ, URZ, URZ, URZ ;  /* 0x0000003f3f3ff290 */ /* 0x000fec000fffe03f */
[----:B------:R0:W-:Y:S04]  /*32180*/  STL.64 [R1+0x290], R4 ;  /* 0x0002900401007387 */ /* 0x0001e80000100a00 */
[----:B------:R-:W-:Y:S04]  /*32190*/  STL.64 [R1+0x298], R6 ;  /* 0x0002980601007387 */ /* 0x000fe80000100a00 */
[----:B0-----:R-:W2:Y:S02]  /*321a0*/  LDL.LU.64 R4, [R1+0x20a8] ;  /* 0x0020a80001047983 */ /* 0x001ea40000300a00 */
[----:B--2---:R-:W-:Y:S01]  /*321b0*/  HMMA.16816.F32 R20, R12, R4, R20 ;  /* 0x000000040c14723c */ /* 0x004fe20000001814 */
[----:B------:R-:W-:-:S02]  /*321c0*/  MOV R2, R4 ;  /* 0x0000000400027202 */ /* 0x000fc40000000f00 */
[----:B------:R-:W-:Y:S11]  /*321d0*/  MOV R0, R5 ;  /* 0x0000000500007202 */ /* 0x000ff60000000f00 */
[----:B------:R-:W-:Y:S09]  /*321e0*/  @!UPT UIADD3 URZ, URZ, URZ, URZ ;  /* 0x0000003f3f3ff290 */ /* 0x000ff2000fffe03f */
[----:B------:R-:W-:Y:S04]  /*321f0*/  STL.64 [R1+0x280], R20 ;  /* 0x0002801401007387 */ /* 0x000fe80000100a00 */
[----:B------:R0:W-:Y:S04]  /*32200*/  STL.64 [R1+0x288], R22 ;  /* 0x0002881601007387 */ /* 0x0001e80000100a00 */
[----:B0-----:R-:W2:Y:S04]  /*32210*/  LDL.LU.64 R22, [R1+0x20a0] ;  /* 0x0020a00001167983 */ /* 0x001ea80000300a00 */
[----:B------:R-:W2:Y:S04]  /*32220*/  LDL.LU.64 R20, [R1+0x2098] ;  /* 0x0020980001147983 */ /* 0x000ea80000300a00 */
[----:B------:R-:W3:Y:S04]  /*32230*/  LDL.LU.64 R6, [R1+0x2090] ;  /* 0x0020900001067983 */ /* 0x000ee80000300a00 */
        /* <DEDUP_REMOVED lines=9> */
[----:B0-----:R-:W2:Y:S04]  /*322d0*/  LDL.LU R4, [R1+0x380] ;  /* 0x0003800001047983 */ /* 0x001ea80000300800 */
[----:B------:R-:W2:Y:S04]  /*322e0*/  LDL.LU R5, [R1+0x384] ;  /* 0x0003840001057983 */ /* 0x000ea80000300800 */
[----:B------:R-:W2:Y:S04]  /*322f0*/  LDL.LU R6, [R1+0x388] ;  /* 0x0003880001067983 */ /* 0x000ea80000300800 */
[----:B------:R-:W2:Y:S02]  /*32300*/  LDL.LU R7, [R1+0x38c] ;  /* 0x00038c0001077983 */ /* 0x000ea40000300800 */
[C---:B--2---:R-:W-:Y:S11]  /*32310*/  HMMA.16816.F32 R4, R12.reuse, R20, R4 ;  /* 0x000000140c04723c */ /* 0x044ff60000001804 */
[----:B------:R-:W-:Y:S11]  /*32320*/  @!UPT UIADD3 URZ, URZ, URZ, URZ ;  /* 0x0000003f3f3ff290 */ /* 0x000ff6000fffe03f */
[----:B------:R-:W-:Y:S01]  /*32330*/  @!UPT UIADD3 URZ, URZ, URZ, URZ ;  /* 0x0000003f3f3ff290 */ /* 0x000fe2000fffe03f */
[----:B------:R0:W-:Y:S04]  /*32340*/  STL.64 [R1+0x2c0], R4 ;  /* 0x0002c00401007387 */ /* 0x0001e80000100a00 */
[----:B------:R1:W-:Y:S01]  /*32350*/  STL.64 [R1+0x2c8], R6 ;  /* 0x0002c80601007387 */ /* 0x0003e20000100a00 */
[----:B0-----:R-:W-:Y:S01]  /*32360*/  IMAD.MOV.U32 R5, RZ, RZ, R20 ;  /* 0x000000ffff057224 */ /* 0x001fe200078e0014 */
[----:B------:R-:W-:Y:S02]  /*32370*/  MOV R4, R21 ;  /* 0x0000001500047202 */ /* 0x000fe40000000f00 */
[----:B------:R-:W2:Y:S02]  /*32380*/  LDL.LU.64 R20, [R1+0x2078] ;  /* 0x0020780001147983 */ /* 0x000ea40000300a00 */
[C---:B--2---:R-:W-:Y:S01]  /*32390*/  HMMA.16816.F32 R16, R12.reuse, R20, R16 ;  /* 0x000000140c10723c */ /* 0x044fe20000001810 */
[----:B-1----:R-:W-:Y:S01]  /*323a0*/  MOV R7, R20 ;  /* 0x0000001400077202 */ /* 0x002fe20000000f00 */
[----:B------:R-:W-:Y:S11]  /*323b0*/  IMAD.MOV.U32 R6, RZ, RZ, R21 ;  /* 0x000000ffff067224 */ /* 0x000ff600078e0015 */
[----:B------:R-:W-:Y:S10]  /*323c0*/  @!UPT UIADD3 URZ, URZ, URZ, URZ ;  /* 0x0000003f3f3ff290 */ /* 0x000ff4000fffe03f */
[----:B------:R0:W-:Y:S04]  /*323d0*/  STL.64 [R1+0x380], R16 ;  /* 0x0003801001007387 */ /* 0x0001e80000100a00 */
[----:B------:R-:W-:Y:S04]  /*323e0*/  STL.64 [R1+0x388], R18 ;  /* 0x0003881201007387 */ /* 0x000fe80000100a00 */
[----:B0-----:R-:W2:Y:S04]  /*323f0*/  LDL.LU.64 R16, [R1+0x2070] ;  /* 0x0020700001107983 */ /* 0x001ea80000300a00 */
[----:B------:R-:W2:Y:S04]  /*32400*/  LDL.LU.64 R22, [R1+0x2068] ;  /* 0x0020680001167983 */ /* 0x000ea80000300a00 */
[----:B------:R-:W2:Y:S02]  /*32410*/  LDL.LU.64 R20, [R1+0x2060] ;  /* 0x0020600001147983 */ /* 0x000ea40000300a00 */
[----:B--2---:R-:W-:Y:S01]  /*32420*/  HMMA.16816.F32 R20, R12, R16, R20 ;  /* 0x000000100c14723c */ /* 0x004fe20000001814 */
[----:B------:R-:W-:-:S02]  /*32430*/  MOV R28, R16 ;  /* 0x00000010001c7202 */ /* 0x000fc40000000f00 */
[----:B------:R-:W-:Y:S11]  /*32440*/  MOV R3, R17 ;  /* 0x0000001100037202 */ /* 0x000ff60000000f00 */
[----:B------:R-:W-:Y:S09]  /*32450*/  @!UPT UIADD3 URZ, URZ, URZ, URZ ;  /* 0x0000003f3f3ff290 */ /* 0x000ff2000fffe03f */
[----:B------:R-:W-:Y:S04]  /*32460*/  STL.64 [R1+0x3b0], R20 ;  /* 0x0003b01401007387 */ /* 0x000fe80000100a00 */
[----:B------:R0:W-:Y:S04]  /*32470*/  STL.64 [R1+0x3b8], R22 ;  /* 0x0003b81601007387 */ /* 0x0001e80000100a00 */
[----:B0-----:R-:W2:Y:S04]  /*32480*/  LDL.LU R23, [R1+0x2058] ;  /* 0x0020580001177983 */ /* 0x001ea80000300800 */
[----:B------:R-:W3:Y:S04]  /*32490*/  LDL.LU.64 R18, [R1+0x2050] ;  /* 0x0020500001127983 */ /* 0x000ee80000300a00 */
[----:B------:R-:W3:Y:S02]  /*324a0*/  LDL.LU.64 R16, [R1+0x2048] ;  /* 0x0020480001107983 */ /* 0x000ee40000300a00 */
[----:B---3--:R-:W-:Y:S02]  /*324b0*/  HMMA.16816.F32 R12, R12, R24, R16 ;  /* 0x000000180c0c723c */ /* 0x008fe40000001810 */
[----:B------:R-:W3:Y:S04]  /*324c0*/  LDL.LU.64 R18, [R1+0x2040] ;  /* 0x0020400001127983 */ /* 0x000ee80000300a00 */
[----:B------:R-:W3:Y:S11]  /*324d0*/  LDL.LU.64 R16, [R1+0x2038] ;  /* 0x0020380001107983 */ /* 0x000ef60000300a00 */
[----:B------:R-:W-:Y:S06]  /*324e0*/  @!UPT UIADD3 URZ, URZ, URZ, URZ ;  /* 0x0000003f3f3ff290 */ /* 0x000fec000fffe03f */
[----:B------:R0:W-:Y:S04]  /*324f0*/  STL.64 [R1+0x3a0], R12 ;  /* 0x0003a00c01007387 */ /* 0x0001e80000100a00 */
[----:B------:R-:W-:Y:S01]  /*32500*/  STL.64 [R1+0x3a8], R14 ;  /* 0x0003a80e01007387 */ /* 0x000fe20000100a00 */
[----:B0-----:R-:W-:Y:S01]  /*32510*/  IMAD.MOV.U32 R12, RZ, RZ, R7 ;  /* 0x000000ffff0c7224 */ /* 0x001fe200078e0007 */
[----:B------:R-:W-:-:S05]  /*32520*/  MOV R13, R6 ;  /* 0x00000006000d7202 */ /* 0x000fca0000000f00 */
[----:B------:R0:W-:Y:S04]  /*32530*/  STL.64 [R1+0x1fe0], R12 ;  /* 0x001fe00c01007387 */ /* 0x0001e80000100a00 */
[----:B0-----:R-:W3:Y:S04]  /*32540*/  LDL.LU R12, [R1+0x370] ;  /* 0x00037000010c7983 */ /* 0x001ee80000300800 */
[----:B------:R-:W3:Y:S04]  /*32550*/  LDL.LU R13, [R1+0x374] ;  /* 0x00037400010d7983 */ /* 0x000ee80000300800 */
[----:B------:R-:W3:Y:S04]  /*32560*/  LDL.LU R14, [R1+0x378] ;  /* 0x00037800010e7983 */ /* 0x000ee80000300800 */
[----:B------:R-:W3:Y:S04]  /*32570*/  LDL.LU R15, [R1+0x37c] ;  /* 0x00037c00010f7983 */ /* 0x000ee80000300800 */
[----:B------:R-:W-:Y:S04]  /*32580*/  STL.64 [R1+0x1fc8], R24 ;  /* 0x001fc81801007387 */ /* 0x000fe80000100a00 */
[----:B------:R-:W4:Y:S01]  /*32590*/  LDL R29, [R1+0x6cc] ;  /* 0x0006cc00011d7983 */ /* 0x000f220000100800 */
[----:B---3--:R-:W-:Y:S03]  /*325a0*/  HMMA.16816.F32 R12, R16, R8, R12 ;  /* 0x00000008100c723c */ /* 0x008fe6000000180c */
[----:B--2---:R-:W0:Y:S11]  /*325b0*/  LDSM.16.M88.4 R8, [R23+0x1b000] ;  /* 0x01b000001708783b */ /* 0x004e360000000200 */
[----:B------:R-:W-:Y:S09]  /*325c0*/  @!UPT UIADD3 URZ, URZ, URZ, URZ ;  /* 0x0000003f3f3ff290 */ /* 0x000ff2000fffe03f */
[----:B------:R1:W-:Y:S04]  /*325d0*/  STL.64 [R1+0x3e0], R12 ;  /* 0x0003e00c01007387 */ /* 0x0003e80000100a00 */
[----:B------:R-:W-:Y:S01]  /*325e0*/  STL.64 [R1+0x3e8], R14 ;  /* 0x0003e80e01007387 */ /* 0x000fe20000100a00 */
[----:B-1----:R-:W-:Y:S01]  /*325f0*/  MOV R12, R5 ;  /* 0x00000005000c7202 */ /* 0x002fe20000000f00 */
[----:B------:R-:W-:Y:S01]  /*32600*/  IMAD.MOV.U32 R13, RZ, RZ, R4 ;  /* 0x000000ffff0d7224 */ /* 0x000fe200078e0004 */
[----:B------:R-:W-:Y:S02]  /*32610*/  MOV R4, R2 ;  /* 0x0000000200047202 */ /* 0x000fe40000000f00 */
[----:B------:R-:W-:-:S05]  /*32620*/  MOV R5, R0 ;  /* 0x0000000000057202 */ /* 0x000fca0000000f00 */
[----:B------:R-:W-:Y:S04]  /*32630*/  STL.64 [R1+0x2020], R4 ;  /* 0x0020200401007387 */ /* 0x000fe80000100a00 */
[----:B------:R1:W-:Y:S04]  /*32640*/  STL.64 [R1+0x1ff8], R12 ;  /* 0x001ff80c01007387 */ /* 0x0003e80000100a00 */
[----:B-1----:R-:W2:Y:S04]  /*32650*/  LDL.LU R12, [R1+0x3f0] ;  /* 0x0003f000010c7983 */ /* 0x002ea80000300800 */
[----:B------:R-:W2:Y:S04]  /*32660*/  LDL.LU R13, [R1+0x3f4] ;  /* 0x0003f400010d7983 */ /* 0x000ea80000300800 */
[----:B------:R-:W3:Y:S04]  /*32670*/  LDL.LU R14, [R1+0x3f8] ;  /* 0x0003f800010e7983 */ /* 0x000ee80000300800 */
[----:B------:R-:W3:Y:S04]  /*32680*/  LDL.LU R15, [R1+0x3fc] ;  /* 0x0003fc00010f7983 */ /* 0x000ee80000300800 */
[----:B------:R-:W2:Y:S04]  /*32690*/  LDL.64 R4, [R1+0x10] ;  /* 0x0000100001047983 */ /* 0x000ea80000100a00 */
[----:B---3--:R-:W-:Y:S04]  /*326a0*/  STL.64 [R1+0x2018], R14 ;  /* 0x0020180e01007387 */ /* 0x008fe80000100a00 */
[----:B--2---:R1:W-:Y:S04]  /*326b0*/  STL.64 [R1+0x2010], R12 ;  /* 0x0020100c01007387 */ /* 0x0043e80000100a00 */
[----:B-1----:R-:W2:Y:S04]  /*326c0*/  LDL.LU R12, [R1+0x3d0] ;  /* 0x0003d000010c7983 */ /* 0x002ea80000300800 */
[----:B------:R-:W2:Y:S04]  /*326d0*/  LDL.LU R13, [R1+0x3d4] ;  /* 0x0003d400010d7983 */ /* 0x000ea80000300800 */
[----:B------:R-:W3:Y:S04]  /*326e0*/  LDL.LU R14, [R1+0x3d8] ;  /* 0x0003d800010e7983 */ /* 0x000ee80000300800 */
[----:B------:R-:W3:Y:S04]  /*326f0*/  LDL.LU R15, [R1+0x3dc] ;  /* 0x0003dc00010f7983 */ /* 0x000ee80000300800 */
[----:B---3--:R-:W-:Y:S04]  /*32700*/  STL.64 [R1+0x2030], R14 ;  /* 0x0020300e01007387 */ /* 0x008fe80000100a00 */
[----:B--2---:R1:W-:Y:S04]  /*32710*/  STL.64 [R1+0x2028], R12 ;  /* 0x0020280c01007387 */ /* 0x0043e80000100a00 */
[----:B-1----:R-:W2:Y:S04]  /*32720*/  LDL.LU R12, [R1+0x3c0] ;  /* 0x0003c000010c7983 */ /* 0x002ea80000300800 */
[----:B------:R-:W2:Y:S04]  /*32730*/  LDL.LU R13, [R1+0x3c4] ;  /* 0x0003c400010d7983 */ /* 0x000ea80000300800 */
[----:B------:R-:W2:Y:S04]  /*32740*/  LDL.LU R14, [R1+0x3c8] ;  /* 0x0003c800010e7983 */ /* 0x000ea80000300800 */
[----:B------:R-:W2:Y:S04]  /*32750*/  LDL.LU R15, [R1+0x3cc] ;  /* 0x0003cc00010f7983 */ /* 0x000ea80000300800 */
[----:B------:R-:W3:Y:S04]  /*32760*/  LDL.LU R24, [R1+0x460] ;  /* 0x0004600001187983 */ /* 0x000ee80000300800 */
[----:B------:R-:W3:Y:S04]  /*32770*/  LDL.LU R25, [R1+0x464] ;  /* 0x0004640001197983 */ /* 0x000ee80000300800 */
[----:B------:R-:W2:Y:S04]  /*32780*/  LDL.LU R26, [R1+0x468] ;  /* 0x00046800011a7983 */ /* 0x000ea80000300800 */
[----:B------:R-:W2:Y:S04]  /*32790*/  LDL.LU R27, [R1+0x46c] ;  /* 0x00046c00011b7983 */ /* 0x000ea80000300800 */
[----:B--2---:R-:W-:Y:S04]  /*327a0*/  STL.64 [R1+0x1fd8], R26 ;  /* 0x001fd81a01007387 */ /* 0x004fe80000100a00 */
[----:B---3--:R1:W-:Y:S04]  /*327b0*/  STL.64 [R1+0x1fd0], R24 ;  /* 0x001fd01801007387 */ /* 0x0083e80000100a00 */
[----:B-1----:R-:W2:Y:S04]  /*327c0*/  LDL.LU R24, [R1+0x440] ;  /* 0x0004400001187983 */ /* 0x002ea80000300800 */
[----:B------:R-:W2:Y:S04]  /*327d0*/  LDL.LU R25, [R1+0x444] ;  /* 0x0004440001197983 */ /* 0x000ea80000300800 */
[----:B------:R-:W3:Y:S04]  /*327e0*/  LDL.LU R26, [R1+0x448] ;  /* 0x00044800011a7983 */ /* 0x000ee80000300800 */
[----:B------:R-:W3:Y:S01]  /*327f0*/  LDL.LU R27, [R1+0x44c] ;  /* 0x00044c00011b7983 */ /* 0x000ee20000300800 */
[C---:B------:R-:W-:Y:S01]  /*32800*/  HMMA.16816.F32 R12, R16.reuse, R4, R12 ;  /* 0x00000004100c723c */ /* 0x040fe2000000180c */
[----:B------:R-:W-:Y:S01]  /*32810*/  IMAD.MOV.U32 R2, RZ, RZ, R4 ;  /* 0x000000ffff027224 */ /* 0x000fe200078e0004 */
[----:B------:R-:W-:Y:S01]  /*32820*/  MOV R0, R5 ;  /* 0x0000000500007202 */ /* 0x000fe20000000f00 */
        /* <DEDUP_REMOVED lines=10> */
[----:B0-----:R-:W-:Y:S04]  /*328d0*/  STL.64 [R1+0x1ea0], R10 ;  /* 0x001ea00a01007387 */ /* 0x001fe80000100a00 */
[----:B------:R0:W-:Y:S04]  /*328e0*/  STL.64 [R1+0x1e98], R8 ;  /* 0x001e980801007387 */ /* 0x0001e80000100a00 */
[----:B0-----:R-:W2:Y:S04]  /*328f0*/  LDL.LU R8, [R1+0x150] ;  /* 0x0001500001087983 */ /* 0x001ea80000300800 */
[----:B------:R-:W2:Y:S04]  /*32900*/  LDL.LU R9, [R1+0x154] ;  /* 0x0001540001097983 */ /* 0x000ea80000300800 */
[----:B------:R-:W2:Y:S04]  /*32910*/  LDL.LU R10, [R1+0x158] ;  /* 0x00015800010a7983 */ /* 0x000ea80000300800 */
[----:B------:R-:W2:Y:S04]  /*32920*/  LDL.LU R11, [R1+0x15c] ;  /* 0x00015c00010b7983 */ /* 0x000ea80000300800 */
[----:B------:R-:W-:Y:S04]  /*32930*/  STL.64 [R1+0x400], R12 ;  /* 0x0004000c01007387 */ /* 0x000fe80000100a00 */
[----:B------:R0:W-:Y:S04]  /*32940*/  STL.64 [R1+0x408], R14 ;  /* 0x0004080e01007387 */ /* 0x0001e80000100a00 */
[----:B0-----:R-:W2:Y:S04]  /*32950*/  LDL.LU.64 R14, [R1+0x2030] ;  /* 0x00203000010e7983 */ /* 0x001ea80000300a00 */
[----:B------:R-:W2:Y:S04]  /*32960*/  LDL.LU.64 R12, [R1+0x2028] ;  /* 0x00202800010c7983 */ /* 0x000ea80000300a00 */
[----:B------:R-:W2:Y:S02]  /*32970*/  LDL.LU.64 R4, [R1+0x2020] ;  /* 0x0020200001047983 */ /* 0x000ea40000300a00 */
[C---:B--2---:R-:W-:Y:S02]  /*32980*/  HMMA.16816.F32 R4, R16.reuse, R4, R12 ;  /* 0x000000041004723c */ /* 0x044fe4000000180c */
        /* <DEDUP_REMOVED lines=10> */
[----:B------:R0:W-:Y:S04]  /*32a30*/  STL.64 [R1+0x430], R12 ;  /* 0x0004300c01007387 */ /* 0x0001e80000100a00 */
[----:B------:R-:W-:Y:S04]  /*32a40*/  STL.64 [R1+0x438], R14 ;  /* 0x0004380e01007387 */ /* 0x000fe80000100a00 */
[----:B0-----:R-:W2:Y:S04]  /*32a50*/  LDL.LU.64 R12, [R1+0x1ff8] ;  /* 0x001ff800010c7983 */ /* 0x001ea80000300a00 */
[----:B------:R-:W-:Y:S04]  /*32a60*/  STL.64 [R1+0x1fa0], R6 ;  /* 0x001fa00601007387 */ /* 0x000fe80000100a00 */
[----:B------:R0:W-:Y:S04]  /*32a70*/  STL.64 [R1+0x1f98], R4 ;  /* 0x001f980401007387 */ /* 0x0001e80000100a00 */
[----:B0-----:R-:W3:Y:S04]  /*32a80*/  LDL.LU R4, [R1+0x160] ;  /* 0x0001600001047983 */ /* 0x001ee80000300800 */
[----:B------:R-:W3:Y:S04]  /*32a90*/  LDL.LU R5, [R1+0x164] ;  /* 0x0001640001057983 */ /* 0x000ee80000300800 */
[----:B------:R-:W3:Y:S04]  /*32aa0*/  LDL.LU R6, [R1+0x168] ;  /* 0x0001680001067983 */ /* 0x000ee80000300800 */
[----:B------:R-:W3:Y:S01]  /*32ab0*/  LDL.LU R7, [R1+0x16c] ;  /* 0x00016c0001077983 */ /* 0x000ee20000300800 */
[C---:B--2---:R-:W-:Y:S03]  /*32ac0*/  HMMA.16816.F32 R12, R16.reuse, R12, R24 ;  /* 0x0000000c100c723c */ /* 0x044fe60000001818 */
[----:B------:R-:W2:Y:S04]  /*32ad0*/  LDL.LU.64 R26, [R1+0x1ff0] ;  /* 0x001ff000011a7983 */ /* 0x000ea80000300a00 */
[----:B------:R-:W2:Y:S11]  /*32ae0*/  LDL.LU.64 R24, [R1+0x1fe8] ;  /* 0x001fe80001187983 */ /* 0x000eb60000300a00 */
[----:B------:R-:W-:Y:S05]  /*32af0*/  @!UPT UIADD3 URZ, URZ, URZ, URZ ;  /* 0x0000003f3f3ff290 */ /* 0x000fea000fffe03f */
[----:B------:R0:W-:Y:S04]  /*32b00*/  STL.64 [R1+0x450], R12 ;  /* 0x0004500c01007387 */ /* 0x0001e80000100a00 */
[----:B------:R2:W-:Y:S04]  /*32b10*/  STL.64 [R1+0x458], R14 ;  /* 0x0004580e01007387 */ /* 0x0005e80000100a00 */
[----:B0-----:R-:W2:Y:S02]  /*32b20*/  LDL.LU.64 R12, [R1+0x1fe0] ;  /* 0x001fe000010c7983 */ /* 0x001ea40000300a00 */
[----:B--2---:R-:W-:Y:S02]  /*32b30*/  HMMA.16816.F32 R12, R16, R12, R24 ;  /* 0x0000000c100c723c */ /* 0x004fe40000001818 */
[----:B------:R-:W2:Y:S04]  /*32b40*/  LDL.LU.64 R26, [R1+0x1fd8] ;  /* 0x001fd800011a7983 */ /* 0x000ea80000300a00 */
[----:B------:R-:W2:Y:S11]  /*32b50*/  LDL.LU.64 R24, [R1+0x1fd0] ;  /* 0x001fd00001187983 */ /* 0x000eb60000300a00 */
[----:B------:R-:W-:Y:S06]  /*32b60*/  @!UPT UIADD3 URZ, URZ, URZ, URZ ;  /* 0x0000003f3f3ff290 */ /* 0x000fec000fffe03f */
[----:B------:R0:W-:Y:S04]  /*32b70*/  STL.64 [R1+0x470], R12 ;  /* 0x0004700c01007387 */ /* 0x0001e80000100a00 */
[----:B------:R1:W-:Y:S04]  /*32b80*/  STL.64 [R1+0x478], R14 ;  /* 0x0004780e01007387 */ /* 0x0003e80000100a00 */
[----:B0-----:R-:W2:Y:S04]  /*32b90*/  LDL.LU R12, [R1+0xb0] ;  /* 0x0000b000010c7983 */ /* 0x001ea80000300800 */
[----:B------:R-:W2:Y:S04]  /*32ba0*/  LDL.LU R13, [R1+0xb4] ;  /* 0x0000b400010d7983 */ /* 0x000ea80000300800 */
[----:B-1----:R-:W2:Y:S04]  /*32bb0*/  LDL.LU R14, [R1+0xb8] ;  /* 0x0000b800010e7983 */ /* 0x002ea80000300800 */
[----:B------:R-:W2:Y:S04]  /*32bc0*/  LDL.LU R15, [R1+0xbc] ;  /* 0x0000bc00010f7983 */ /* 0x000ea80000300800 */
[----:B--2---:R-:W-:Y:S04]  /*32bd0*/  STL.64 [R1+0x1f00], R14 ;  /* 0x001f000e01007387 */ /* 0x004fe80000100a00 */
[----:B------:R0:W-:Y:S02]  /*32be0*/  STL.64 [R1+0x1ef8], R12 ;  /* 0x001ef80c01007387 */ /* 0x0001e40000100a00 */
[----:B0-----:R-:W-:Y:S01]  /*32bf0*/  MOV R12, R28 ;  /* 0x0000001c000c7202 */ /* 0x001fe20000000f00 */
[----:B------:R-:W-:-:S07]  /*32c00*/  IMAD.MOV.U32 R13, RZ, RZ, R3 ;  /* 0x000000ffff0d7224 */ /* 0x000fce00078e0003 */
[C---:B------:R-:W-:Y:S01]  /*32c10*/  HMMA.16816.F32 R12, R16.reuse, R12, R24 ;  /* 0x0000000c100c723c */ /* 0x040fe20000001818 */
[----:B------:R-:W3:Y:S11]  /*32c20*/  LDL.LU.64 R24, [R1+0x1fc8] ;  /* 0x001fc80001187983 */ /* 0x000ef60000300a00 */
[----:B------:R-:W-:Y:S11]  /*32c30*/  @!UPT UIADD3 URZ, URZ, URZ, URZ ;  /* 0x0000003f3f3ff290 */ /* 0x000ff6000fffe03f */
[----:B------:R0:W-:Y:S04]  /*32c40*/  STL.64 [R1+0x4e0], R12 ;  /* 0x0004e00c01007387 */ /* 0x0001e80000100a00 */
[----:B------:R1:W-:Y:S04]  /*32c50*/  STL.64 [R1+0x4e8], R14 ;  /* 0x0004e80e01007387 */ /* 0x0003e80000100a00 */
[----:B0-----:R-:W2:Y:S04]  /*32c60*/  LDL.LU R12, [R1+0xc0] ;  /* 0x0000c000010c7983 */ /* 0x001ea80000300800 */
[----:B------:R-:W2:Y:S04]  /*32c70*/  LDL.LU R13, [R1+0xc4] ;  /* 0x0000c400010d7983 */ /* 0x000ea80000300800 */
[----:B-1----:R-:W2:Y:S04]  /*32c80*/  LDL.LU R14, [R1+0xc8] ;  /* 0x0000c800010e7983 */ /* 0x002ea80000300800 */
[----:B------:R-:W2:Y:S01]  /*32c90*/  LDL.LU R15, [R1+0xcc] ;  /* 0x0000cc00010f7983 */ /* 0x000ea20000300800 */
[----:B---3--:R-:W-:Y:S03]  /*32ca0*/  HMMA.16816.F32 R16, R16, R24, R20 ;  /* 0x000000181010723c */ /* 0x008fe60000001814 */
[----:B--2---:R-:W-:Y:S04]  /*32cb0*/  STL.64 [R1+0x1f10], R14 ;  /* 0x001f100e01007387 */ /* 0x004fe80000100a00 */
[----:B------:R-:W-:Y:S04]  /*32cc0*/  STL.64 [R1+0x1f08], R12 ;  /* 0x001f080c01007387 */ /* 0x000fe80000100a00 */
[----:B------:R-:W2:Y:S04]  /*32cd0*/  LDL.LU.64 R22, [R1+0x1fc0] ;  /* 0x001fc00001167983 */ /* 0x000ea80000300a00 */
[----:B------:R-:W2:Y:S04]  /*32ce0*/  LDL.LU.64 R20, [R1+0x1fb8] ;  /* 0x001fb80001147983 */ /* 0x000ea80000300a00 */
[----:B------:R-:W-:Y:S04]  /*32cf0*/  STL.64 [R1+0x1f50], R24 ;  /* 0x001f501801007387 */ /* 0x000fe80000100a00 */
[----:B------:R0:W-:Y:S04]  /*32d00*/  STL.64 [R1+0x4d0], R16 ;  /* 0x0004d01001007387 */ /* 0x0001e80000100a00 */
[----:B------:R1:W-:Y:S04]  /*32d10*/  STL.64 [R1+0x4d8], R18 ;  /* 0x0004d81201007387 */ /* 0x0003e80000100a00 */
[----:B0-----:R-:W2:Y:S04]  /*32d20*/  LDL.64 R16, [R1+0x20] ;  /* 0x0000200001107983 */ /* 0x001ea80000100a00 */
[----:B-1----:R-:W3:Y:S01]  /*32d30*/  LDL R19, [R1+0x358] ;  /* 0x0003580001137983 */ /* 0x002ee20000100800 */
[----:B------:R-:W-:-:S02]  /*32d40*/  MOV R12, R2 ;  /* 0x00000002000c7202 */ /* 0x000fc40000000f00 */
[----:B------:R-:W-:Y:S01]  /*32d50*/  MOV R13, R0 ;  /* 0x00000000000d7202 */ /* 0x000fe20000000f00 */
[C---:B--2---:R-:W-:Y:S01]  /*32d60*/  HMMA.16816.F32 R4, R20.reuse, R16, R4 ;  /* 0x000000101404723c */ /* 0x044fe20000001804 */
[----:B---3--:R-:W-:Y:S04]  /*32d70*/  STL [R1+0x1fb0], R19 ;  /* 0x001fb01301007387 */ /* 0x008fe80000100800 */
[----:B------:R-:W-:Y:S11]  /*32d80*/  STL.64 [R1+0x1fa8], R16 ;  /* 0x001fa81001007387 */ /* 0x000ff60000100a00 */
[----:B------:R-:W-:Y:S07]  /*32d90*/  @!UPT UIADD3 URZ, URZ, URZ, URZ ;  /* 0x0000003f3f3ff290 */ /* 0x000fee000fffe03f */
[----:B------:R-:W-:Y:S04]  /*32da0*/  STL.64 [R1+0x4c0], R4 ;  /* 0x0004c00401007387 */ /* 0x000fe80000100a00 */
[----:B------:R0:W-:Y:S04]  /*32db0*/  STL.64 [R1+0x4c8], R6 ;  /* 0x0004c80601007387 */ /* 0x0001e80000100a00 */
[----:B------:R-:W2:Y:S01]  /*32dc0*/  LDL.LU R24, [R1+0x100] ;  /* 0x0001000001187983 */ /* 0x000ea20000300800 */
[C---:B0-----:R-:W-:Y:S11]  /*32dd0*/  HMMA.16816.F32 R4, R20.reuse, R12, R8 ;  /* 0x0000000c1404723c */ /* 0x041ff60000001808 */
[----:B------:R-:W-:Y:S11]  /*32de0*/  @!UPT UIADD3 URZ, URZ, URZ, URZ ;  /* 0x0000003f3f3ff290 */ /* 0x000ff6000fffe03f */
[----:B------:R-:W-:Y:S01]  /*32df0*/  @!UPT UIADD3 URZ, URZ, URZ, URZ ;  /* 0x0000003f3f3ff290 */ /* 0x000fe2000fffe03f */
[----:B------:R-:W-:Y:S04]  /*32e00*/  STL.64 [R1+0x4b0], R4 ;  /* 0x0004b00401007387 */ /* 0x000fe80000100a00 */
[----:B------:R-:W-:Y:S04]  /*32e10*/  STL.64 [R1+0x4b8], R6 ;  /* 0x0004b80601007387 */ /* 0x000fe80000100a00 */
[----:B------:R-:W2:Y:S04]  /*32e20*/  LDL.LU R25, [R1+0x104] ;  /* 0x0001040001197983 */ /* 0x000ea80000300800 */
[----:B------:R-:W3:Y:S04]  /*32e30*/  LDL.LU R26, [R1+0x108] ;  /* 0x00010800011a7983 */ /* 0x000ee80000300800 */
[----:B------:R-:W3:Y:S04]  /*32e40*/  LDL.LU R27, [R1+0x10c] ;  /* 0x00010c00011b7983 */ /* 0x000ee80000300800 */
[----:B---3--:R-:W-:Y:S04]  /*32e50*/  STL.64 [R1+0x1f60], R26 ;  /* 0x001f601a01007387 */ /* 0x008fe80000100a00 */
[----:B--2---:R0:W-:Y:S04]  /*32e60*/  STL.64 [R1+0x1f58], R24 ;  /* 0x001f581801007387 */ /* 0x0041e80000100a00 */
[----:B0-----:R-:W2:Y:S04]  /*32e70*/  LDL.64 R24, [R1+0x30] ;  /* 0x0000300001187983 */ /* 0x001ea80000100a00 */
[----:B--2---:R0:W-:Y:S04]  /*32e80*/  STL.64 [R1+0x1f78], R24 ;  /* 0x001f781801007387 */ /* 0x0041e80000100a00 */
[----:B0-----:R-:W2:Y:S04]  /*32e90*/  LDL.64 R24, [R1+0x40] ;  /* 0x0000400001187983 */ /* 0x001ea80000100a00 */
[----:B--2---:R0:W-:Y:S04]  /*32ea0*/  STL.64 [R1+0x1f90], R24 ;  /* 0x001f901801007387 */ /* 0x0041e80000100a00 */
[----:B0-----:R-:W2:Y:S04]  /*32eb0*/  LDL.LU R24, [R1+0x130] ;  /* 0x0001300001187983 */ /* 0x001ea80000300800 */
[----:B------:R-:W2:Y:S04]  /*32ec0*/  LDL.LU R25, [R1+0x134] ;  /* 0x0001340001197983 */ /* 0x000ea80000300800 */
[----:B------:R-:W2:Y:S04]  /*32ed0*/  LDL.LU R26, [R1+0x138] ;  /* 0x00013800011a7983 */ /* 0x000ea80000300800 */
[----:B------:R-:W2:Y:S04]  /*32ee0*/  LDL.LU R27, [R1+0x13c] ;  /* 0x00013c00011b7983 */ /* 0x000ea80000300800 */
[----:B------:R-:W3:Y:S04]  /*32ef0*/  LDL.LU R16, [R1+0x140] ;  /* 0x0001400001107983 */ /* 0x000ee80000300800 */
[----:B------:R-:W3:Y:S04]  /*32f00*/  LDL.LU R17, [R1+0x144] ;  /* 0x0001440001117983 */ /* 0x000ee80000300800 */
[----:B------:R-:W3:Y:S04]  /*32f10*/  LDL.LU R18, [R1+0x148] ;  /* 0x0001480001127983 */ /* 0x000ee80000300800 */
[----:B------:R-:W3:Y:S04]  /*32f20*/  LDL.LU R19, [R1+0x14c] ;  /* 0x00014c0001137983 */ /* 0x000ee80000300800 */
[----:B------:R-:W3:Y:S04]  /*32f30*/  LDL.64 R4, [R1] ;  /* 0x0000000001047983 */ /* 0x000ee80000100a00 */
[----:B------:R0:W-:Y:S04]  /*32f40*/  STL.64 [R1+0x1f28], R12 ;  /* 0x001f280c01007387 */ /* 0x0001e80000100a00 */
[----:B0-----:R-:W2:Y:S04]  /*32f50*/  LDL.LU R12, [R1+0xe0] ;  /* 0x0000e000010c7983 */ /* 0x001ea80000300800 */
[----:B------:R-:W2:Y:S04]  /*32f60*/  LDL.LU R13, [R1+0xe4] ;  /* 0x0000e400010d7983 */ /* 0x000ea80000300800 */
[----:B------:R-:W2:Y:S04]  /*32f70*/  LDL.LU R14, [R1+0xe8] ;  /* 0x0000e800010e7983 */ /* 0x000ea80000300800 */
[----:B------:R-:W2:Y:S04]  /*32f80*/  LDL.LU R15, [R1+0xec] ;  /* 0x0000ec00010f7983 */ /* 0x000ea80000300800 */
[----:B--2---:R-:W-:Y:S04]  /*32f90*/  STL.64 [R1+0x1f48], R14 ;  /* 0x001f480e01007387 */ /* 0x004fe80000100a00 */
        /* <DEDUP_REMOVED lines=10> */
[----:B------:R-:W2:Y:S01]  /*33040*/  LDL.LU R15, [R1+0x11c] ;  /* 0x00011c00010f7983 */ /* 0x000ea20000300800 */
[----:B---3--:R-:W-:Y:S03]  /*33050*/  HMMA.16816.F32 R16, R20, R4, R16 ;  /* 0x000000041410723c */ /* 0x008fe60000001810 */
[----:B--2---:R-:W-:Y:S04]  /*33060*/  STL.64 [R1+0x1f88], R14 ;  /* 0x001f880e01007387 */ /* 0x004fe80000100a00 */
[----:B------:R0:W-:Y:S04]  /*33070*/  STL.64 [R1+0x1f80], R12 ;  /* 0x001f800c01007387 */ /* 0x0001e80000100a00 */
[----:B0-----:R-:W2:Y:S04]  /*33080*/  LDL.LU R12, [R1+0x120] ;  /* 0x00012000010c7983 */ /* 0x001ea80000300800 */
        /* <DEDUP_REMOVED lines=9> */
[----:B0-----:R-:W2:Y:S04]  /*33120*/  LDL.64 R8, [R1+0x70] ;  /* 0x0000700001087983 */ /* 0x001ea80000100a00 */
[----:B------:R-:W-:Y:S01]  /*33130*/  STL.64 [R1+0x490], R16 ;  /* 0x0004901001007387 */ /* 0x000fe20000100a00 */
[----:B------:R-:W-:-:S03]  /*33140*/  MOV R11, R5 ;  /* 0x00000005000b7202 */ /* 0x000fc60000000f00 */
[----:B------:R0:W-:Y:S04]  /*33150*/  STL.64 [R1+0x498], R18 ;  /* 0x0004981201007387 */ /* 0x0001e80000100a00 */
[----:B0-----:R-:W3:Y:S01]  /*33160*/  LDL.LU R19, [R1+0x1fb0] ;  /* 0x001fb00001137983 */ /* 0x001ee20000300800 */
[----:B------:R-:W-:-:S03]  /*33170*/  IMAD.MOV.U32 R18, RZ, RZ, R4 ;  /* 0x000000ffff127224 */ /* 0x000fc600078e0004 */
[----:B------:R-:W2:Y:S04]  /*33180*/  LDL.LU.64 R16, [R1+0x1fa8] ;  /* 0x001fa80001107983 */ /* 0x000ea80000300a00 */
[----:B------:R-:W2:Y:S04]  /*33190*/  LDL.LU.64 R6, [R1+0x1fa0] ;  /* 0x001fa00001067983 */ /* 0x000ea80000300a00 */
        /* <DEDUP_REMOVED lines=13> */
[C---:B--2---:R-:W-:Y:S01]  /*33270*/  HMMA.16816.F32 R12, R20.reuse, R24, R12 ;  /* 0x00000018140c723c */ /* 0x044fe2000000180c */
[----:B------:R-:W-:Y:S01]  /*33280*/  MOV R2, R24 ;  /* 0x0000001800027202 */ /* 0x000fe20000000f00 */
[----:B------:R-:W-:Y:S11]  /*33290*/  IMAD.MOV.U32 R0, RZ, RZ, R25 ;  /* 0x000000ffff007224 */ /* 0x000ff600078e0019 */
[----:B------:R-:W-:Y:S10]  /*332a0*/  @!UPT UIADD3 URZ, URZ, URZ, URZ ;  /* 0x0000003f3f3ff290 */ /* 0x000ff4000fffe03f */
[----:B------:R-:W-:Y:S04]  /*332b0*/  STL.64 [R1+0x480], R12 ;  /* 0x0004800c01007387 */ /* 0x000fe80000100a00 */
[----:B------:R0:W-:Y:S04]  /*332c0*/  STL.64 [R1+0x488], R14 ;  /* 0x0004880e01007387 */ /* 0x0001e80000100a00 */
        /* <DEDUP_REMOVED lines=11> */
[----:B------:R-:W2:Y:S04]  /*33380*/  LDL.LU.64 R26, [R1+0x1f60] ;  /* 0x001f6000011a7983 */ /* 0x000ea80000300a00 */
[----:B------:R-:W2:Y:S02]  /*33390*/  LDL.LU.64 R24, [R1+0x1f58] ;  /* 0x001f580001187983 */ /* 0x000ea40000300a00 */
[----:B--2---:R-:W-:Y:S11]  /*333a0*/  HMMA.16816.F32 R24, R20, R8, R24 ;  /* 0x000000081418723c */ /* 0x004ff60000001818 */
[----:B------:R-:W-:Y:S11]  /*333b0*/  @!UPT UIADD3 URZ, URZ, URZ, URZ ;  /* 0x0000003f3f3ff290 */ /* 0x000ff6000fffe03f */
[----:B------:R-:W-:Y:S01]  /*333c0*/  @!UPT UIADD3 URZ, URZ, URZ, URZ ;  /* 0x0000003f3f3ff290 */ /* 0x000fe2000fffe03f */
[----:B------:R0:W-:Y:S04]  /*333d0*/  STL.64 [R1+0x440], R24 ;  /* 0x0004401801007387 */ /* 0x0001e80000100a00 */
[----:B------:R-:W-:Y:S04]  /*333e0*/  STL.64 [R1+0x448], R26 ;  /* 0x0004481a01007387 */ /* 0x000fe80000100a00 */
[----:B0-----:R-:W2:Y:S04]  /*333f0*/  LDL.LU.64 R24, [R1+0x1f50] ;  /* 0x001f500001187983 */ /* 0x001ea80000300a00 */
[----:B------:R0:W-:Y:S02]  /*33400*/  STL.64 [R1+0x1ec8], R8 ;  /* 0x001ec80801007387 */ /* 0x0001e40000100a00 */
[----:B0-----:R-:W-:Y:S01]  /*33410*/  IMAD.MOV.U32 R8, RZ, RZ, R10 ;  /* 0x000000ffff087224 */ /* 0x001fe200078e000a */
[----:B------:R-:W-:-:S05]  /*33420*/  MOV R9, R3 ;  /* 0x0000000300097202 */ /* 0x000fca0000000f00 */
[----:B------:R-:W-:Y:S01]  /*33430*/  STL.64 [R1+0x1ee0], R8 ;  /* 0x001ee00801007387 */ /* 0x000fe20000100a00 */
[----:B--2---:R-:W-:Y:S03]  /*33440*/  HMMA.16816.F32 R20, R20, R24, R12 ;  /* 0x000000181414723c */ /* 0x004fe6000000180c */
[----:B------:R-:W2:Y:S01]  /*33450*/  LDL.LU.64 R14, [R1+0x1f48] ;  /* 0x001f4800010e7983 */ /* 0x000ea20000300a00 */
[----:B------:R-:W-:-:S03]  /*33460*/  MOV R10, R24 ;  /* 0x00000018000a7202 */ /* 0x000fc60000000f00 */
[----:B------:R-:W2:Y:S01]  /*33470*/  LDL.LU.64 R12, [R1+0x1f40] ;  /* 0x001f4000010c7983 */ /* 0x000ea20000300a00 */
[----:B------:R-:W-:Y:S11]  /*33480*/  IMAD.MOV.U32 R3, RZ, RZ, R25 ;  /* 0x000000ffff037224 */ /* 0x000ff600078e0019 */
[----:B------:R-:W-:Y:S04]  /*33490*/  @!UPT UIADD3 URZ, URZ, URZ, URZ ;  /* 0x0000003f3f3ff290 */ /* 0x000fe8000fffe03f */
[----:B------:R-:W-:Y:S04]  /*334a0*/  STL.64 [R1+0x410], R20 ;  /* 0x0004101401007387 */ /* 0x000fe80000100a00 */
[----:B------:R-:W-:Y:S04]  /*334b0*/  STL.64 [R1+0x418], R22 ;  /* 0x0004181601007387 */ /* 0x000fe80000100a00 */
[----:B------:R-:W2:Y:S04]  /*334c0*/  LDL.LU.64 R26, [R1+0x1f38] ;  /* 0x001f3800011a7983 */ /* 0x000ea80000300a00 */
[----:B------:R-:W2:Y:S02]  /*334d0*/  LDL.LU.64 R24, [R1+0x1f30] ;  /* 0x001f300001187983 */ /* 0x000ea40000300a00 */
[C---:B--2---:R-:W-:Y:S11]  /*334e0*/  HMMA.16816.F32 R12, R24.reuse, R16, R12 ;  /* 0x00000010180c723c */ /* 0x044ff6000000180c */
[----:B------:R-:W-:Y:S11]  /*334f0*/  @!UPT UIADD3 URZ, URZ, URZ, URZ ;  /* 0x0000003f3f3ff290 */ /* 0x000ff6000fffe03f */
[----:B------:R-:W-:Y:S01]  /*33500*/  @!UPT UIADD3 URZ, URZ, URZ, URZ ;  /* 0x0000003f3f3ff290 */ /* 0x000fe2000fffe03f */
[----:B------:R0:W-:Y:S04]  /*33510*/  STL.64 [R1+0x3f0], R12 ;  /* 0x0003f00c01007387 */ /* 0x0001e80000100a00 */
[----:B------:R3:W-:Y:S04]  /*33520*/  STL.64 [R1+0x3f8], R14 ;  /* 0x0003f80e01007387 */ /* 0x0007e80000100a00 */
[----:B0-----:R-:W3:Y:S02]  /*33530*/  LDL.LU.64 R12, [R1+0x1f28] ;  /* 0x001f2800010c7983 */ /* 0x001ee40000300a00 */
[----:B---3--:R-:W-:Y:S02]  /*33540*/  HMMA.16816.F32 R12, R24, R12, R4 ;  /* 0x0000000c180c723c */ /* 0x008fe40000001804 */
[----:B------:R-:W2:Y:S04]  /*33550*/  LDL.LU.64 R6, [R1+0x1f20] ;  /* 0x001f200001067983 */ /* 0x000ea80000300a00 */
[----:B------:R-:W3:Y:S11]  /*33560*/  LDL.LU.64 R4, [R1+0x1f18] ;  /* 0x001f180001047983 */ /* 0x000ef60000300a00 */
[----:B------:R-:W-:Y:S06]  /*33570*/  @!UPT UIADD3 URZ, URZ, URZ, URZ ;  /* 0x0000003f3f3ff290 */ /* 0x000fec000fffe03f */
[----:B------:R-:W-:Y:S04]  /*33580*/  STL.64 [R1+0x3d0], R12 ;  /* 0x0003d00c01007387 */ /* 0x000fe80000100a00 */
[----:B------:R0:W-:Y:S04]  /*33590*/  STL.64 [R1+0x3d8], R14 ;  /* 0x0003d80e01007387 */ /* 0x0001e80000100a00 */
[----:B0-----:R-:W2:Y:S04]  /*335a0*/  LDL.LU.64 R14, [R1+0x1f10] ;  /* 0x001f1000010e7983 */ /* 0x001ea80000300a00 */
[----:B------:R-:W2:Y:S01]  /*335b0*/  LDL.LU.64 R12, [R1+0x1f08] ;  /* 0x001f0800010c7983 */ /* 0x000ea20000300a00 */
[----:B------:R-:W-:-:S02]  /*335c0*/  MOV R20, R18 ;  /* 0x0000001200147202 */ /* 0x000fc40000000f00 */
[----:B------:R-:W-:-:S07]  /*335d0*/  MOV R21, R11 ;  /* 0x0000000b00157202 */ /* 0x000fce0000000f00 */
[C---:B--2---:R-:W-:Y:S01]  /*335e0*/  HMMA.16816.F32 R20, R24.reuse, R20, R12 ;  /* 0x000000141814723c */ /* 0x044fe2000000180c */
[----:B------:R-:W3:Y:S04]  /*335f0*/  LDL.LU.64 R14, [R1+0x1f00] ;  /* 0x001f0000010e7983 */ /* 0x000ee80000300a00 */
[----:B------:R-:W3:Y:S01]  /*33600*/  LDL.LU.64 R12, [R1+0x1ef8] ;  /* 0x001ef800010c7983 */ /* 0x000ee20000300a00 */
[----:B------:R-:W-:Y:S01]  /*33610*/  IMAD.MOV.U32 R8, RZ, RZ, R2 ;  /* 0x000000ffff087224 */ /* 0x000fe200078e0002 */
[----:B------:R-:W-:Y:S11]  /*33620*/  MOV R9, R0 ;  /* 0x0000000000097202 */ /* 0x000ff60000000f00 */
[----:B------:R-:W-:Y:S05]  /*33630*/  @!UPT UIADD3 URZ, URZ, URZ, URZ ;  /* 0x0000003f3f3ff290 */ /* 0x000fea000fffe03f */
[----:B------:R-:W-:Y:S04]  /*33640*/  STL.64 [R1+0x3c0], R20 ;  /* 0x0003c01401007387 */ /* 0x000fe80000100a00 */
[----:B------:R-:W-:Y:S01]  /*33650*/  STL.64 [R1+0x3c8], R22 ;  /* 0x0003c81601007387 */ /* 0x000fe20000100a00 */
[----:B---3--:R-:W-:Y:S11]  /*33660*/  HMMA.16816.F32 R12, R24, R4, R12 ;  /* 0x00000004180c723c */ /* 0x008ff6000000180c */
[----:B------:R-:W-:Y:S11]  /*33670*/  @!UPT UIADD3 URZ, URZ, URZ, URZ ;  /* 0x0000003f3f3ff290 */ /* 0x000ff6000fffe03f */
[----:B------:R-:W-:Y:S01]  /*33680*/  @!UPT UIADD3 URZ, URZ, URZ, URZ ;  /* 0x0000003f3f3ff290 */ /* 0x000fe2000fffe03f */
[----:B------:R0:W-:Y:S01]  /*33690*/  STL.64 [R1+0x370], R12 ;  /* 0x0003700c01007387 */ /* 0x0001e20000100a00 */
[----:B------:R-:W-:Y:S01]  /*336a0*/  MOV R2, R14 ;  /* 0x0000000e00027202 */ /* 0x000fe20000000f00 */
[----:B------:R-:W-:Y:S02]  /*336b0*/  IMAD.MOV.U32 R0, RZ, RZ, R15 ;  /* 0x000000ffff007224 */ /* 0x000fe400078e000f */
        /* <DEDUP_REMOVED lines=25> */
[----:B------:R-:W-:Y:S04]  /*33850*/  STL.64 [R1+0x1e80], R6 ;  /* 0x001e800601007387 */ /* 0x000fe80000100a00 */
[----:B------:R0:W-:Y:S02]  /*33860*/  STL.64 [R1+0x1e78], R4 ;  /* 0x001e780401007387 */ /* 0x0001e40000100a00 */
[----:B0-----:R-:W-:-:S02]  /*33870*/  MOV R4, R10 ;  /* 0x0000000a00047202 */ /* 0x001fc40000000f00 */
[----:B------:R-:W-:Y:S04]  /*33880*/  STL [R1+0x1ca4], R0 ;  /* 0x001ca40001007387 */ /* 0x000fe80000100800 */
[----:B------:R-:W-:Y:S01]  /*33890*/  STL [R1+0x1ca0], R2 ;  /* 0x001ca00201007387 */ /* 0x000fe20000100800 */
[C---:B--2---:R-:W-:Y:S03]  /*338a0*/  HMMA.16816.F32 R8, R24.reuse, R8, R12 ;  /* 0x000000081808723c */ /* 0x044fe6000000180c */
[----:B------:R-:W2:Y:S04]  /*338b0*/  LDL.LU.64 R14, [R1+0x1ef0] ;  /* 0x001ef000010e7983 */ /* 0x000ea80000300a00 */
[----:B------:R-:W2:Y:S11]  /*338c0*/  LDL.LU.64 R12, [R1+0x1ee8] ;  /* 0x001ee800010c7983 */ /* 0x000eb60000300a00 */
[----:B------:R-:W-:Y:S05]  /*338d0*/  @!UPT UIADD3 URZ, URZ, URZ, URZ ;  /* 0x0000003f3f3ff290 */ /* 0x000fea000fffe03f */
        /* <DEDUP_REMOVED lines=11> */
[----:B------:R-:W-:Y:S01]  /*33990*/  IMAD.MOV.U32 R2, RZ, RZ, R8 ;  /* 0x000000ffff027224 */ /* 0x000fe200078e0008 */
[----:B------:R-:W-:Y:S11]  /*339a0*/  MOV R0, R9 ;  /* 0x0000000900007202 */ /* 0x000ff60000000f00 */
[----:B------:R-:W-:Y:S10]  /*339b0*/  @!UPT UIADD3 URZ, URZ, URZ, URZ ;  /* 0x0000003f3f3ff290 */ /* 0x000ff4000fffe03f */
[----:B------:R-:W-:Y:S04]  /*339c0*/  STL.64 [R1+0x240], R12 ;  /* 0x0002400c01007387 */ /* 0x000fe80000100a00 */
[----:B------:R0:W-:Y:S04]  /*339d0*/  STL.64 [R1+0x248], R14 ;  /* 0x0002480e01007387 */ /* 0x0001e80000100a00 */
[----:B0-----:R-:W4:Y:S04]  /*339e0*/  LDL.LU.64 R14, [R1+0x1ec0] ;  /* 0x001ec000010e7983 */ /* 0x001f280000300a00 */
[----:B------:R-:W2:Y:S04]  /*339f0*/  LDL.LU.64 R12, [R1+0x1eb8] ;  /* 0x001eb800010c7983 */ /* 0x000ea80000300a00 */
[----:B------:R-:W2:Y:S04]  /*33a00*/  LDL.LU.64 R10, [R1+0x1eb0] ;  /* 0x001eb000010a7983 */ /* 0x000ea80000300a00 */
[----:B------:R-:W2:Y:S01]  /*33a10*/  LDL.LU.64 R8, [R1+0x1ea8] ;  /* 0x001ea80001087983 */ /* 0x000ea20000300a00 */
[----:B------:R-:W-:-:S07]  /*33a20*/  MOV R5, R3 ;  /* 0x0000000300057202 */ /* 0x000fce0000000f00 */
[----:B--2---:R-:W-:Y:S01]  /*33a30*/  HMMA.16816.F32 R24, R24, R4, R8 ;  /* 0x000000041818723c */ /* 0x004fe20000001808 */
[----:B------:R-:W2:Y:S04]  /*33a40*/  LDL.LU.64 R10, [R1+0x1ea0] ;  /* 0x001ea000010a7983 */ /* 0x000ea80000300a00 */
[----:B------:R-:W2:Y:S04]  /*33a50*/  LDL.LU.64 R8, [R1+0x1e98] ;  /* 0x001e980001087983 */ /* 0x000ea80000300a00 */
[----:B------:R-:W3:Y:S04]  /*33a60*/  LDL.LU R3, [R1+0x79c] ;  /* 0x00079c0001037983 */ /* 0x000ee80000300800 */
[----:B------:R-:W3:Y:S10]  /*33a70*/  LDL.LU.64 R4, [R1] ;  /* 0x0000000001047983 */ /* 0x000ef40000300a00 */
[----:B------:R-:W-:Y:S04]  /*33a80*/  STL.64 [R1+0x230], R24 ;  /* 0x0002301801007387 */ /* 0x000fe80000100a00 */
[----:B------:R-:W-:Y:S04]  /*33a90*/  STL.64 [R1+0x238], R26 ;  /* 0x0002381a01007387 */ /* 0x000fe80000100a00 */
[----:B------:R-:W3:Y:S01]  /*33aa0*/  LDL.LU R28, [R1+0x6c4] ;  /* 0x0006c400011c7983 */ /* 0x000ee20000300800 */
[----:B------:R-:W-:-:S02]  /*33ab0*/  FMUL R12, R19, R12 ;  /* 0x0000000c130c7220 */ /* 0x000fc40000400000 */
[----:B------:R-:W-:Y:S02]  /*33ac0*/  FMUL R13, R19, R13 ;  /* 0x0000000d130d7220 */ /* 0x000fe40000400000 */
[C---:B----4-:R-:W-:Y:S02]  /*33ad0*/  FMUL R14, R29.reuse, R14 ;  /* 0x0000000e1d0e7220 */ /* 0x050fe40000400000 */
[----:B------:R-:W-:-:S07]  /*33ae0*/  FMUL R15, R29, R15 ;  /* 0x0000000f1d0f7220 */ /* 0x000fce0000400000 */
[----:B--2---:R-:W-:Y:S01]  /*33af0*/  HMMA.16816.F32 R12, R8, R16, R12 ;  /* 0x00000010080c723c */ /* 0x004fe2000000180c */
[----:B---3--:R0:W-:Y:S04]  /*33b00*/  STL [R1+0x1e3c], R28 ;  /* 0x001e3c1c01007387 */ /* 0x0081e80000100800 */
[----:B------:R-:W2:Y:S11]  /*33b10*/  LDL.LU R16, [R1+0x7a0] ;  /* 0x0007a00001107983 */ /* 0x000eb60000300800 */
[----:B------:R-:W-:Y:S07]  /*33b20*/  @!UPT UIADD3 URZ, URZ, URZ, URZ ;  /* 0x0000003f3f3ff290 */ /* 0x000fee000fffe03f */
[----:B------:R-:W-:Y:S01]  /*33b30*/  STL.64 [R1+0x220], R12 ;  /* 0x0002200c01007387 */ /* 0x000fe20000100a00 */
[----:B0-----:R-:W-:-:S03]  /*33b40*/  MOV R28, R17 ;  /* 0x00000011001c7202 */ /* 0x001fc60000000f00 */
[----:B------:R0:W-:Y:S04]  /*33b50*/  STL.64 [R1+0x228], R14 ;  /* 0x0002280e01007387 */ /* 0x0001e80000100a00 */
[----:B------:R-:W3:Y:S04]  /*33b60*/  LDL.LU R17, [R1+0x7a4] ;  /* 0x0007a40001117983 */ /* 0x000ee80000300800 */
[----:B0-----:R-:W4:Y:S04]  /*33b70*/  LDL.LU R14, [R1+0x7a8] ;  /* 0x0007a800010e7983 */ /* 0x001f280000300800 */
[----:B------:R-:W-:Y:S04]  /*33b80*/  STL [R1+0x1e60], R28 ;  /* 0x001e601c01007387 */ /* 0x000fe80000100800 */
[----:B------:R-:W2:Y:S04]  /*33b90*/  LDL.LU R13, [R1+0x7ac] ;  /* 0x0007ac00010d7983 */ /* 0x000ea80000300800 */
[----:B------:R-:W2:Y:S04]  /*33ba0*/  LDL.LU R12, [R1+0x7b0] ;  /* 0x0007b000010c7983 */ /* 0x000ea80000300800 */
[----:B------:R-:W2:Y:S04]  /*33bb0*/  LDL.LU R7, [R1+0x7b4] ;  /* 0x0007b40001077983 */ /* 0x000ea80000300800 */
[----:B------:R-:W2:Y:S01]  /*33bc0*/  LDL.LU R6, [R1+0x7b8] ;  /* 0x0007b80001067983 */ /* 0x000ea20000300800 */
[----:B------:R-:W-:-:S02]  /*33bd0*/  FMUL R23, R29, R3 ;  /* 0x000000031d177220 */ /* 0x000fc40000400000 */
[C---:B------:R-:W-:Y:S02]  /*33be0*/  FMUL R20, R19.reuse, R20 ;  /* 0x0000001413147220 */ /* 0x040fe40000400000 */
[----:B------:R-:W-:Y:S01]  /*33bf0*/  FMUL R21, R19, R21 ;  /* 0x0000001513157220 */ /* 0x000fe20000400000 */
[----:B--2---:R-:W-:Y:S04]  /*33c00*/  STL.64 [R1+0x1e90], R6 ;  /* 0x001e900601007387 */ /* 0x004fe80000100a00 */
[----:B------:R0:W-:Y:S04]  /*33c10*/  STL.64 [R1+0x1e88], R4 ;  /* 0x001e880401007387 */ /* 0x0001e80000100a00 */
[----:B0-----:R-:W2:Y:S04]  /*33c20*/  LDL.LU.64 R4, [R1+0x10] ;  /* 0x0000100001047983 */ /* 0x001ea80000300a00 */
[----:B------:R-:W3:Y:S04]  /*33c30*/  LDL.LU R15, [R1+0x7bc] ;  /* 0x0007bc00010f7983 */ /* 0x000ee80000300800 */
[----:B------:R-:W3:Y:S04]  /*33c40*/  LDL.LU R25, [R1+0x7c4] ;  /* 0x0007c40001197983 */ /* 0x000ee80000300800 */
[----:B------:R-:W3:Y:S04]  /*33c50*/  LDL.LU R24, [R1+0x7c8] ;  /* 0x0007c80001187983 */ /* 0x000ee80000300800 */
[----:B------:R-:W3:Y:S01]  /*33c60*/  LDL R3, [R1+0x6c8] ;  /* 0x0006c80001037983 */ /* 0x000ee20000100800 */
[----:B------:R-:W-:-:S07]  /*33c70*/  FMUL R22, R29, R18 ;  /* 0x000000121d167220 */ /* 0x000fce0000400000 */
[----:B--2---:R-:W-:Y:S01]  /*33c80*/  HMMA.16816.F32 R20, R8, R4, R20 ;  /* 0x000000040814723c */ /* 0x004fe20000001814 */
[----:B------:R-:W-:Y:S01]  /*33c90*/  IMAD.MOV.U32 R27, RZ, RZ, R4 ;  /* 0x000000ffff1b7224 */ /* 0x000fe200078e0004 */
[----:B------:R-:W-:Y:S01]  /*33ca0*/  MOV R26, R5 ;  /* 0x00000005001a7202 */ /* 0x000fe20000000f00 */
[----:B---3--:R0:W-:Y:S04]  /*33cb0*/  STL [R1+0x1e48], R3 ;  /* 0x001e480301007387 */ /* 0x0081e80000100800 */
[----:B0-----:R-:W2:Y:S11]  /*33cc0*/  LDL.LU R3, [R1+0x358] ;  /* 0x0003580001037983 */ /* 0x001eb60000300800 */
[----:B------:R-:W-:Y:S05]  /*33cd0*/  @!UPT UIADD3 URZ, URZ, URZ, URZ ;  /* 0x0000003f3f3ff290 */ /* 0x000fea000fffe03f */
[----:B------:R-:W-:Y:S04]  /*33ce0*/  STL.64 [R1+0x210], R20 ;  /* 0x0002101401007387 */ /* 0x000fe80000100a00 */
[----:B------:R0:W-:Y:S04]  /*33cf0*/  STL.64 [R1+0x218], R22 ;  /* 0x0002181601007387 */ /* 0x0001e80000100a00 */
[----:B------:R-:W3:Y:S04]  /*33d00*/  LDL.LU.64 R6, [R1+0x1e90] ;  /* 0x001e900001067983 */ /* 0x000ee80000300a00 */
[----:B------:R-:W3:Y:S01]  /*33d10*/  LDL.LU.64 R4, [R1+0x1e88] ;  /* 0x001e880001047983 */ /* 0x000ee20000300a00 */
[----:B----4-:R-:W-:-:S02]  /*33d20*/  FMUL R18, R29, R14 ;  /* 0x0000000e1d127220 */ /* 0x010fc40000400000 */
[----:B------:R-:W-:Y:S01]  /*33d30*/  FMUL R19, R29, R13 ;  /* 0x0000000d1d137220 */ /* 0x000fe20000400000 */
[----:B0-----:R-:W4:Y:S04]  /*33d40*/  LDL.LU R22, [R1+0x7c0] ;  /* 0x0007c00001167983 */ /* 0x001f280000300800 */
[----:B------:R0:W-:Y:S04]  /*33d50*/  STL [R1+0x1e64], R27 ;  /* 0x001e641b01007387 */ /* 0x0001e80000100800 */
[----:B------:R-:W4:Y:S01]  /*33d60*/  LDL.LU R23, [R1+0x7cc] ;  /* 0x0007cc0001177983 */ /* 0x000f220000300800 */
[----:B--2---:R-:W-:-:S02]  /*33d70*/  FMUL R16, R3, R16 ;  /* 0x0000001003107220 */ /* 0x004fc40000400000 */
[----:B------:R-:W-:-:S07]  /*33d80*/  FMUL R17, R3, R17 ;  /* 0x0000001103117220 */ /* 0x000fce0000400000 */
[----:B---3--:R-:W-:Y:S01]  /*33d90*/  HMMA.16816.F32 R16, R8, R4, R16 ;  /* 0x000000040810723c */ /* 0x008fe20000001810 */
[----:B------:R-:W-:Y:S01]  /*33da0*/  FMUL R13, R3, R7 ;  /* 0x00000007030d7220 */ /* 0x000fe20000400000 */
[----:B0-----:R-:W-:Y:S01]  /*33db0*/  MOV R27, R4 ;  /* 0x00000004001b7202 */ /* 0x001fe20000000f00 */
[----:B------:R-:W-:Y:S02]  /*33dc0*/  FMUL R14, R29, R6 ;  /* 0x000000061d0e7220 */ /* 0x000fe40000400000 */
[----:B------:R-:W-:Y:S11]  /*33dd0*/  IMAD.MOV.U32 R28, RZ, RZ, R5 ;  /* 0x000000ffff1c7224 */ /* 0x000ff600078e0005 */
[----:B------:R-:W-:Y:S07]  /*33de0*/  @!UPT UIADD3 URZ, URZ, URZ, URZ ;  /* 0x0000003f3f3ff290 */ /* 0x000fee000fffe03f */
[----:B------:R0:W-:Y:S04]  /*33df0*/  STL.64 [R1+0x200], R16 ;  /* 0x0002001001007387 */ /* 0x0001e80000100a00 */
[----:B------:R1:W-:Y:S04]  /*33e00*/  STL.64 [R1+0x208], R18 ;  /* 0x0002081201007387 */ /* 0x0003e80000100a00 */
[----:B------:R-:W2:Y:S04]  /*33e10*/  LDL.LU.64 R6, [R1+0x1e80] ;  /* 0x001e800001067983 */ /* 0x000ea80000300a00 */
[----:B------:R-:W3:Y:S01]  /*33e20*/  LDL.LU.64 R4, [R1+0x1e78] ;  /* 0x001e780001047983 */ /* 0x000ee20000300a00 */
[----:B----4-:R-:W-:-:S02]  /*33e30*/  FMUL R20, R3, R22 ;  /* 0x0000001603147220 */ /* 0x010fc40000400000 */
[----:B------:R-:W-:Y:S01]  /*33e40*/  FMUL R22, R29, R24 ;  /* 0x000000181d167220 */ /* 0x000fe20000400000 */
[----:B0-----:R-:W4:Y:S04]  /*33e50*/  LDL.LU R16, [R1+0x7d0] ;  /* 0x0007d00001107983 */ /* 0x001f280000300800 */
[----:B------:R-:W0:Y:S01]  /*33e60*/  S2R R24, SR_TID.X ;  /* 0x0000000000187919 */ /* 0x000e220000002100 */
[----:B------:R-:W-:Y:S02]  /*33e70*/  FMUL R12, R3, R12 ;  /* 0x0000000c030c7220 */ /* 0x000fe40000400000 */
[----:B------:R-:W-:Y:S01]  /*33e80*/  FMUL R15, R29, R15 ;  /* 0x0000000f1d0f7220 */ /* 0x000fe20000400000 */
[----:B------:R-:W2:Y:S01]  /*33e90*/  LDL.LU R17, [R1+0x7d4] ;  /* 0x0007d40001117983 */ /* 0x000ea20000300800 */
[----:B------:R-:W-:Y:S01]  /*33ea0*/  FMUL R21, R3, R25 ;  /* 0x0000001903157220 */ /* 0x000fe20000400000 */
[----:B0-----:R-:W-:-:S02]  /*33eb0*/  LOP3.LUT R25, R24, 0x7, RZ, 0xc0, !PT ;  /* 0x0000000718197812 */ /* 0x001fc400078ec0ff */
[----:B-1----:R-:W-:Y:S02]  /*33ec0*/  SHF.L.U32 R19, R24, 0x7, RZ ;  /* 0x0000000718137819 */ /* 0x002fe400000006ff */
[----:B------:R-:W-:-:S04]  /*33ed0*/  SHF.L.U32 R25, R25, 0x4, RZ ;  /* 0x0000000419197819 */ /* 0x000fc800000006ff */
[----:B------:R-:W-:-:S04]  /*33ee0*/  LOP3.LUT R25, R25, 0x780, R19, 0xf8, !PT ;  /* 0x0000078019197812 */ /* 0x000fc800078ef813 */
[----:B------:R-:W-:Y:S01]  /*33ef0*/  LOP3.LUT R25, R25, 0x10, R24, 0x78, !PT ;  /* 0x0000001019197812 */ /* 0x000fe200078e7818 */
[----:B---3--:R-:W-:Y:S11]  /*33f00*/  HMMA.16816.F32 R12, R8, R4, R12 ;  /* 0x00000004080c723c */ /* 0x008ff6000000180c */
[----:B------:R-:W-:Y:S11]  /*33f10*/  @!UPT UIADD3 URZ, URZ, URZ, URZ ;  /* 0x0000003f3f3ff290 */ /* 0x000ff6000fffe03f */
[----:B------:R-:W-:Y:S01]  /*33f20*/  @!UPT UIADD3 URZ, URZ, URZ, URZ ;  /* 0x0000003f3f3ff290 */ /* 0x000fe2000fffe03f */
[----:B------:R-:W-:Y:S04]  /*33f30*/  STL.64 [R1+0x1f0], R12 ;  /* 0x0001f00c01007387 */ /* 0x000fe80000100a00 */
[----:B------:R-:W-:Y:S04]  /*33f40*/  STL.64 [R1+0x1f8], R14 ;  /* 0x0001f80e01007387 */ /* 0x000fe80000100a00 */
[----:B------:R-:W0:Y:S04]  /*33f50*/  LDSM.16.M88.4 R12, [R25+0x1b800] ;  /* 0x01b80000190c783b */ /* 0x000e280000000200 */
[----:B------:R-:W3:Y:S04]  /*33f60*/  LDL.LU R18, [R1+0x7d8] ;  /* 0x0007d80001127983 */ /* 0x000ee80000300800 */
[----:B--2---:R-:W-:Y:S04]  /*33f70*/  STL.64 [R1+0x1e20], R6 ;  /* 0x001e200601007387 */ /* 0x004fe80000100a00 */
[----:B------:R-:W-:Y:S04]  /*33f80*/  STL.64 [R1+0x1e18], R4 ;  /* 0x001e180401007387 */ /* 0x000fe80000100a00 */
[----:B0-----:R-:W-:Y:S04]  /*33f90*/  STL.64 [R1+0x1e30], R14 ;  /* 0x001e300e01007387 */ /* 0x001fe80000100a00 */
[----:B------:R0:W-:Y:S04]  /*33fa0*/  STL.64 [R1+0x1e28], R12 ;  /* 0x001e280c01007387 */ /* 0x0001e80000100a00 */
[----:B0-----:R-:W2:Y:S04]  /*33fb0*/  LDL R12, [R1+0x80] ;  /* 0x00008000010c7983 */ /* 0x001ea80000100800 */
[----:B------:R-:W2:Y:S04]  /*33fc0*/  LDL R13, [R1+0x84] ;  /* 0x00008400010d7983 */ /* 0x000ea80000100800 */
[----:B--2---:R0:W-:Y:S04]  /*33fd0*/  STL.64 [R1+0x1e40], R12 ;  /* 0x001e400c01007387 */ /* 0x0041e80000100a00 */
[----:B------:R-:W2:Y:S01]  /*33fe0*/  LDL.LU R4, [R1+0x7dc] ;  /* 0x0007dc0001047983 */ /* 0x000ea20000300800 */
[----:B0-----:R-:W-:Y:S01]  /*33ff0*/  IMAD.MOV.U32 R12, RZ, RZ, R2 ;  /* 0x000000ffff0c7224 */ /* 0x001fe200078e0002 */
[----:B------:R-:W-:-:S02]  /*34000*/  MOV R13, R0 ;  /* 0x00000000000d7202 */ /* 0x000fc40000000f00 */
[----:B------:R-:W2:Y:S04]  /*34010*/  LDL.LU R2, [R1+0x844] ;  /* 0x0008440001027983 */ /* 0x000ea80000300800 */
[----:B------:R-:W2:Y:S04]  /*34020*/  LDL.LU R0, [R1+0x848] ;  /* 0x0008480001007983 */ /* 0x000ea80000300800 */
[----:B------:R-:W2:Y:S04]  /*34030*/  LDL.LU R15, [R1+0x830] ;  /* 0x00083000010f7983 */ /* 0x000ea80000300800 */
[----:B------:R-:W2:Y:S04]  /*34040*/  LDL.LU R14, [R1+0x834] ;  /* 0x00083400010e7983 */ /* 0x000ea80000300800 */
[----:B--2---:R0:W-:Y:S04]  /*34050*/  STL.64 [R1+0x1e58], R14 ;  /* 0x001e580e01007387 */ /* 0x0041e80000100a00 */
[----:B0-----:R-:W2:Y:S04]  /*34060*/  LDL.LU R15, [R1+0x840] ;  /* 0x00084000010f7983 */ /* 0x001ea80000300800 */
[----:B------:R0:W-:Y:S04]  /*34070*/  STL.64 [R1+0x1e50], R12 ;  /* 0x001e500c01007387 */ /* 0x0001e80000100a00 */
[----:B0-----:R-:W3:Y:S04]  /*34080*/  LDL.LU.64 R12, [R1+0x30] ;  /* 0x00003000010c7983 */ /* 0x001ee80000300a00 */
[----:B--2---:R-:W-:Y:S04]  /*34090*/  STL [R1+0x1e70], R15 ;  /* 0x001e700f01007387 */ /* 0x004fe80000100800 */
[----:B---3--:R0:W-:Y:S04]  /*340a0*/  STL.64 [R1+0x1e68], R12 ;  /* 0x001e680c01007387 */ /* 0x0081e80000100a00 */
[----:B0-----:R-:W2:Y:S01]  /*340b0*/  LDL.LU.64 R12, [R1+0x40] ;  /* 0x00004000010c7983 */ /* 0x001ea20000300a00 */
[----:B------:R-:W-:-:S03]  /*340c0*/  FMUL R23, R29, R23 ;  /* 0x000000171d177220 */ /* 0x000fc60000400000 */
[----:B------:R-:W3:Y:S04]  /*340d0*/  LDL.LU R7, [R1+0x838] ;  /* 0x0008380001077983 */ /* 0x000ee80000300800 */
[----:B--2---:R-:W-:Y:S01]  /*340e0*/  HMMA.16816.F32 R20, R8, R12, R20 ;  /* 0x0000000c0814723c */ /* 0x004fe20000001814 */
[----:B------:R-:W-:Y:S01]  /*340f0*/  MOV R25, R12 ;  /* 0x0000000c00197202 */ /* 0x000fe20000000f00 */
[----:B------:R-:W-:Y:S11]  /*34100*/  IMAD.MOV.U32 R24, RZ, RZ, R13 ;  /* 0x000000ffff187224 */ /* 0x000ff600078e000d */
[----:B------:R-:W-:Y:S10]  /*34110*/  @!UPT UIADD3 URZ, URZ, URZ, URZ ;  /* 0x0000003f3f3ff290 */ /* 0x000ff4000fffe03f */
[----:B------:R-:W-:Y:S04]  /*34120*/  STL.64 [R1+0x1e0], R20 ;  /* 0x0001e01401007387 */ /* 0x000fe80000100a00 */
[----:B------:R0:W-:Y:S04]  /*34130*/  STL.64 [R1+0x1e8], R22 ;  /* 0x0001e81601007387 */ /* 0x0001e80000100a00 */
[----:B------:R-:W2:Y:S04]  /*34140*/  LDL.LU R15, [R1+0x1e70] ;  /* 0x001e7000010f7983 */ /* 0x000ea80000300800 */
[----:B------:R-:W2:Y:S01]  /*34150*/  LDL.LU.64 R12, [R1+0x1e68] ;  /* 0x001e6800010c7983 */ /* 0x000ea20000300a00 */
[----:B----4-:R-:W-:-:S02]  /*34160*/  FMUL R16, R3, R16 ;  /* 0x0000001003107220 */ /* 0x010fc40000400000 */
[----:B------:R-:W-:Y:S01]  /*34170*/  FMUL R17, R3, R17 ;  /* 0x0000001103117220 */ /* 0x000fe20000400000 */
[----:B0-----:R-:W4:Y:S01]  /*34180*/  LDL.LU R23, [R1+0x84c] ;  /* 0x00084c0001177983 */ /* 0x001f220000300800 */
[C---:B------:R-:W-:Y:S02]  /*34190*/  FMUL R18, R29.reuse, R18 ;  /* 0x000000121d127220 */ /* 0x040fe40000400000 */
[----:B------:R-:W-:Y:S01]  /*341a0*/  FMUL R19, R29, R4 ;  /* 0x000000041d137220 */ /* 0x000fe20000400000 */
[----:B------:R-:W3:Y:S01]  /*341b0*/  LDL.LU R6, [R1+0x83c] ;  /* 0x00083c0001067983 */ /* 0x000ee20000300800 */
[----:B------:R-:W-:Y:S02]  /*341c0*/  MOV R4, R27 ;  /* 0x0000001b00047202 */ /* 0x000fe40000000f00 */
[----:B------:R-:W-:Y:S01]  /*341d0*/  MOV R5, R28 ;  /* 0x0000001c00057202 */ /* 0x000fe20000000f00 */
[----:B------:R-:W3:Y:S01]  /*341e0*/  LDL.LU R27, [R1+0x1e64] ;  /* 0x001e6400011b7983 */ /* 0x000ee20000300800 */
[----:B------:R-:W-:-:S03]  /*341f0*/  FMUL R21, R3, R2 ;  /* 0x0000000203157220 */ /* 0x000fc60000400000 */
[----:B------:R-:W3:Y:S01]  /*34200*/  LDL.LU R28, [R1+0x1e60] ;  /* 0x001e6000011c7983 */ /* 0x000ee20000300800 */
[----:B------:R-:W-:Y:S01]  /*34210*/  FMUL R22, R29, R0 ;  /* 0x000000001d167220 */ /* 0x000fe20000400000 */
[----:B--2---:R-:W-:Y:S01]  /*34220*/  HMMA.16816.F32 R16, R8, R12, R16 ;  /* 0x0000000c0810723c */ /* 0x004fe20000001810 */
[----:B------:R-:W-:Y:S01]  /*34230*/  FMUL R20, R3, R15 ;  /* 0x0000000f03147220 */ /* 0x000fe20000400000 */
[----:B------:R-:W-:Y:S01]  /*34240*/  MOV R0, R13 ;  /* 0x0000000d00007202 */ /* 0x000fe20000000f00 */
[----:B------:R-:W-:Y:S11]  /*34250*/  IMAD.MOV.U32 R2, RZ, RZ, R12 ;  /* 0x000000ffff027224 */ /* 0x000ff600078e000c */
[----:B------:R-:W-:Y:S09]  /*34260*/  @!UPT UIADD3 URZ, URZ, URZ, URZ ;  /* 0x0000003f3f3ff290 */ /* 0x000ff2000fffe03f */
[----:B------:R0:W-:Y:S04]  /*34270*/  STL.64 [R1+0x1d0], R16 ;  /* 0x0001d01001007387 */ /* 0x0001e80000100a00 */
[----:B------:R3:W-:Y:S04]  /*34280*/  STL.64 [R1+0x1d8], R18 ;  /* 0x0001d81201007387 */ /* 0x0007e80000100a00 */
[----:B------:R-:W0:Y:S04]  /*34290*/  LDL.LU.64 R14, [R1+0x1e58] ;  /* 0x001e5800010e7983 */ /* 0x000e280000300a00 */
[----:B------:R-:W2:Y:S01]  /*342a0*/  LDL.LU.64 R12, [R1+0x1e50] ;  /* 0x001e5000010c7983 */ /* 0x000ea20000300a00 */
[----:B----4-:R-:W-:-:S02]  /*342b0*/  FMUL R23, R29, R23 ;  /* 0x000000171d177220 */ /* 0x010fc40000400000 */
[C---:B0-----:R-:W-:Y:S02]  /*342c0*/  FMUL R16, R3.reuse, R15 ;  /* 0x0000000f03107220 */ /* 0x041fe40000400000 */
[----:B------:R-:W-:Y:S02]  /*342d0*/  FMUL R17, R3, R14 ;  /* 0x0000000e03117220 */ /* 0x000fe40000400000 */
[----:B------:R-:W4:Y:S01]  /*342e0*/  LDL.LU R3, [R1+0x1e48] ;  /* 0x001e480001037983 */ /* 0x000f220000300800 */
[----:B--2---:R-:W-:Y:S03]  /*342f0*/  HMMA.16816.F32 R20, R8, R12, R20 ;  /* 0x0000000c0814723c */ /* 0x004fe60000001814 */
[----:B------:R-:W2:Y:S01]  /*34300*/  LDL.LU.64 R12, [R1+0x1e40] ;  /* 0x001e4000010c7983 */ /* 0x000ea20000300a00 */
[C---:B---3--:R-:W-:Y:S02]  /*34310*/  FMUL R18, R29.reuse, R7 ;  /* 0x000000071d127220 */ /* 0x048fe40000400000 */
[----:B------:R-:W-:Y:S11]  /*34320*/  FMUL R19, R29, R6 ;  /* 0x000000061d137220 */ /* 0x000ff60000400000 */
[----:B------:R-:W-:Y:S06]  /*34330*/  @!UPT UIADD3 URZ, URZ, URZ, URZ ;  /* 0x0000003f3f3ff290 */ /* 0x000fec000fffe03f */
[----:B------:R0:W-:Y:S04]  /*34340*/  STL.64 [R1+0x1c0], R20 ;  /* 0x0001c01401007387 */ /* 0x0001e80000100a00 */
[----:B------:R1:W-:Y:S01]  /*34350*/  STL.64 [R1+0x1c8], R22 ;  /* 0x0001c81601007387 */ /* 0x0003e20000100a00 */
[----:B0-----:R-:W-:-:S03]  /*34360*/  MOV R21, R28 ;  /* 0x0000001c00157202 */ /* 0x001fc60000000f00 */
[----:B-1----:R-:W3:Y:S04]  /*34370*/  LDL.LU R22, [R1+0x828] ;  /* 0x0008280001167983 */ /* 0x002ee80000300800 */
[----:B------:R-:W3:Y:S04]  /*34380*/  LDL.LU R23, [R1+0x82c] ;  /* 0x00082c0001177983 */ /* 0x000ee80000300800 */
[----:B------:R-:W3:Y:S04]  /*34390*/  LDL.LU R20, [R1+0x20] ;  /* 0x0000200001147983 */ /* 0x000ee80000300800 */
[----:B------:R-:W3:Y:S04]  /*343a0*/  LDL.LU R28, [R1+0x1e3c] ;  /* 0x001e3c00011c7983 */ /* 0x000ee80000300800 */
[----:B------:R-:W3:Y:S04]  /*343b0*/  LDL.LU R29, [R1+0x1e38] ;  /* 0x001e3800011d7983 */ /* 0x000ee80000300800 */
[----:B------:R-:W3:Y:S01]  /*343c0*/  LDL.LU.64 R14, [R1+0x1e30] ;  /* 0x001e3000010e7983 */ /* 0x000ee20000300a00 */
[----:B--2---:R-:W-:Y:S03]  /*343d0*/  HMMA.16816.F32 R16, R8, R12, R16 ;  /* 0x0000000c0810723c */ /* 0x004fe60000001810 */
[----:B------:R-:W2:Y:S04]  /*343e0*/  LDL.LU.64 R12, [R1+0x1e28] ;  /* 0x001e2800010c7983 */ /* 0x000ea80000300a00 */
[----:B------:R-:W4:Y:S04]  /*343f0*/  LDL.LU R10, [R1+0x820] ;  /* 0x00082000010a7983 */ /* 0x000f280000300800 */
[----:B------:R-:W2:Y:S11]  /*34400*/  LDL.LU R11, [R1+0x824] ;  /* 0x00082400010b7983 */ /* 0x000eb60000300800 */
[----:B------:R-:W-:Y:S01]  /*34410*/  @!UPT UIADD3 URZ, URZ, URZ, URZ ;  /* 0x0000003f3f3ff290 */ /* 0x000fe2000fffe03f */
[----:B------:R0:W-:Y:S04]  /*34420*/  STL.64 [R1+0x130], R16 ;  /* 0x0001301001007387 */ /* 0x0001e80000100a00 */
[----:B------:R1:W-:Y:S01]  /*34430*/  STL.64 [R1+0x138], R18 ;  /* 0x0001381201007387 */ /* 0x0003e20000100a00 */
[----:B0-----:R-:W-:Y:S01]  /*34440*/  IMAD.MOV.U32 R16, RZ, RZ, R27 ;  /* 0x000000ffff107224 */ /* 0x001fe200078e001b */
[----:B------:R-:W-:Y:S02]  /*34450*/  MOV R17, R26 ;  /* 0x0000001a00117202 */ /* 0x000fe40000000f00 */
[----:B-1----:R-:W2:Y:S04]  /*34460*/  LDL.LU R19, [R1+0x818] ;  /* 0x0008180001137983 */ /* 0x002ea80000300800 */
[----:B------:R-:W2:Y:S04]  /*34470*/  LDL.LU R18, [R1+0x81c] ;  /* 0x00081c0001127983 */ /* 0x000ea80000300800 */
[----:B------:R-:W2:Y:S04]  /*34480*/  LDL.LU R27, [R1+0x800] ;  /* 0x00080000011b7983 */ /* 0x000ea80000300800 */
[----:B------:R-:W2:Y:S04]  /*34490*/  LDL.LU R26, [R1+0x804] ;  /* 0x00080400011a7983 */ /* 0x000ea80000300800 */
[----:B------:R-:W2:Y:S04]  /*344a0*/  LDL.LU R7, [R1+0x808] ;  /* 0x0008080001077983 */ /* 0x000ea80000300800 */
[----:B------:R-:W2:Y:S01]  /*344b0*/  LDL.LU R6, [R1+0x80c] ;  /* 0x00080c0001067983 */ /* 0x000ea20000300800 */
[----:B----4-:R-:W-:-:S02]  /*344c0*/  FMUL R8, R3, R10 ;  /* 0x0000000a03087220 */ /* 0x010fc40000400000 */
[C---:B---3--:R-:W-:Y:S02]  /*344d0*/  FMUL R10, R28.reuse, R22 ;  /* 0x000000161c0a7220 */ /* 0x048fe40000400000 */
[----:B--2---:R-:W-:Y:S02]  /*344e0*/  FMUL R9, R3, R11 ;  /* 0x0000000b03097220 */ /* 0x004fe40000400000 */
[----:B------:R-:W-:-:S07]  /*344f0*/  FMUL R11, R28, R23 ;  /* 0x000000171c0b7220 */ /* 0x000fce0000400000 */
[----:B------:R-:W-:Y:S01]  /*34500*/  HMMA.16816.F32 R20, R12, R20, R8 ;  /* 0x000000140c14723c */ /* 0x000fe20000001808 */
[----:B------:R-:W2:Y:S04]  /*34510*/  LDL.LU R10, [R1+0x810] ;  /* 0x00081000010a7983 */ /* 0x000ea80000300800 */
[----:B------:R-:W3:Y:S11]  /*34520*/  LDL.LU R11, [R1+0x814] ;  /* 0x00081400010b7983 */ /* 0x000ef60000300800 */
[----:B------:R-:W-:Y:S07]  /*34530*/  @!UPT UIADD3 URZ, URZ, URZ, URZ ;  /* 0x0000003f3f3ff290 */ /* 0x000fee000fffe03f */
[----:B------:R-:W-:Y:S04]  /*34540*/  STL.64 [R1+0x100], R20 ;  /* 0x0001001401007387 */ /* 0x000fe80000100a00 */
[----:B------:R0:W-:Y:S04]  /*34550*/  STL.64 [R1+0x108], R22 ;  /* 0x0001081601007387 */ /* 0x0001e80000100a00 */
[----:B0-----:R-:W4:Y:S04]  /*34560*/  LDL.LU R23, [R1+0x7f0] ;  /* 0x0007f00001177983 */ /* 0x001f280000300800 */
[----:B------:R-:W4:Y:S04]  /*34570*/  LDL.LU R22, [R1+0x7f4] ;  /* 0x0007f40001167983 */ /* 0x000f280000300800 */
[----:B------:R-:W4:Y:S04]  /*34580*/  LDL.LU R21, [R1+0x7f8] ;  /* 0x0007f80001157983 */ /* 0x000f280000300800 */
[----:B------:R-:W4:Y:S01]  /*34590*/  LDL.LU R20, [R1+0x7fc] ;  /* 0x0007fc0001147983 */ /* 0x000f220000300800 */
[----:B--2---:R-:W-:-:S02]  /*345a0*/  FMUL R8, R3, R10 ;  /* 0x0000000a03087220 */ /* 0x004fc40000400000 */
[C---:B------:R-:W-:Y:S02]  /*345b0*/  FMUL R10, R28.reuse, R19 ;  /* 0x000000131c0a7220 */ /* 0x040fe40000400000 */
[----:B---3--:R-:W-:Y:S02]  /*345c0*/  FMUL R9, R3, R11 ;  /* 0x0000000b03097220 */ /* 0x008fe40000400000 */
[----:B------:R-:W-:-:S07]  /*345d0*/  FMUL R11, R28, R18 ;  /* 0x000000121c0b7220 */ /* 0x000fce0000400000 */
[----:B------:R-:W-:Y:S01]  /*345e0*/  HMMA.16816.F32 R8, R12, R16, R8 ;  /* 0x000000100c08723c */ /* 0x000fe20000001808 */
[----:B------:R-:W2:Y:S11]  /*345f0*/  LDL.LU R16, [R1+0x7e0] ;  /* 0x0007e00001107983 */ /* 0x000eb60000300800 */
[----:B------:R-:W-:Y:S11]  /*34600*/  @!UPT UIADD3 URZ, URZ, URZ, URZ ;  /* 0x0000003f3f3ff290 */ /* 0x000ff6000fffe03f */
[----:B------:R0:W-:Y:S04]  /*34610*/  STL.64 [R1+0xe0], R8 ;  /* 0x0000e00801007387 */ /* 0x0001e80000100a00 */
[----:B------:R1:W-:Y:S04]  /*34620*/  STL.64 [R1+0xe8], R10 ;  /* 0x0000e80a01007387 */ /* 0x0003e80000100a00 */
[----:B------:R-:W3:Y:S01]  /*34630*/  LDL.LU R17, [R1+0x7e4] ;  /* 0x0007e40001117983 */ /* 0x000ee20000300800 */
[----:B0-----:R-:W-:-:S03]  /*34640*/  FMUL R8, R3, R27 ;  /* 0x0000001b03087220 */ /* 0x001fc60000400000 */
[----:B------:R-:W2:Y:S01]  /*34650*/  LDL.LU R18, [R1+0x7e8] ;  /* 0x0007e80001127983 */ /* 0x000ea20000300800 */
[----:B------:R-:W-:Y:S02]  /*34660*/  FMUL R9, R3, R26 ;  /* 0x0000001a03097220 */ /* 0x000fe40000400000 */
[C---:B-1----:R-:W-:Y:S01]  /*34670*/  FMUL R10, R28.reuse, R7 ;  /* 0x000000071c0a7220 */ /* 0x042fe20000400000 */
[----:B------:R-:W2:Y:S01]  /*34680*/  LDL.LU R19, [R1+0x7ec] ;  /* 0x0007ec0001137983 */ /* 0x000ea20000300800 */
[----:B------:R-:W-:-:S03]  /*34690*/  FMUL R11, R28, R6 ;  /* 0x000000061c0b7220 */ /* 0x000fc60000400000 */
[----:B------:R-:W2:Y:S04]  /*346a0*/  LDL.LU.64 R6, [R1+0x1e20] ;  /* 0x001e200001067983 */ /* 0x000ea80000300a00 */
[----:B------:R-:W-:Y:S01]  /*346b0*/  HMMA.16816.F32 R8, R12, R4, R8 ;  /* 0x000000040c08723c */ /* 0x000fe20000001808 */
[----:B------:R-:W2:Y:S04]  /*346c0*/  LDL.LU.64 R4, [R1+0x1e18] ;  /* 0x001e180001047983 */ /* 0x000ea80000300a00 */
[----:B------:R-:W0:Y:S11]  /*346d0*/  S2R R27, SR_TID.X ;  /* 0x00000000001b7919 */ /* 0x000e360000002100 */
[----:B------:R-:W-:Y:S07]  /*346e0*/  @!UPT UIADD3 URZ, URZ, URZ, URZ ;  /* 0x0000003f3f3ff290 */ /* 0x000fee000fffe03f */
[----:B------:R4:W-:Y:S04]  /*346f0*/  STL.64 [R1+0x60], R8 ;  /* 0x0000600801007387 */ /* 0x0009e80000100a00 */
[----:B------:R1:W-:Y:S01]  /*34700*/  STL.64 [R1+0x68], R10 ;  /* 0x0000680a01007387 */ /* 0x0003e20000100a00 */
[C---:B----4-:R-:W-:Y:S02]  /*34710*/  FMUL R8, R3.reuse, R23 ;  /* 0x0000001703087220 */ /* 0x050fe40000400000 */
[----:B------:R-:W-:Y:S02]  /*34720*/  FMUL R9, R3, R22 ;  /* 0x0000001603097220 */ /* 0x000fe40000400000 */
[C---:B-1----:R-:W-:Y:S02]  /*34730*/  FMUL R10, R28.reuse, R21 ;  /* 0x000000151c0a7220 */ /* 0x042fe40000400000 */
[----:B------:R-:W-:Y:S01]  /*34740*/  FMUL R11, R28, R20 ;  /* 0x000000141c0b7220 */ /* 0x000fe20000400000 */
[----:B0-----:R-:W-:-:S06]  /*34750*/  SHF.L.U32 R26, R27, 0x7, RZ ;  /* 0x000000071b1a7819 */ /* 0x001fcc00000006ff */
[----:B--2---:R-:W-:Y:S07]  /*34760*/  HMMA.16816.F32 R8, R12, R4, R8 ;  /* 0x000000040c08723c */ /* 0x004fee0000001808 */
[----:B------:R-:W-:Y:S02]  /*34770*/  MOV R4, R25 ;  /* 0x0000001900047202 */ /* 0x000fe40000000f00 */
[----:B------:R-:W-:Y:S01]  /*34780*/  LOP3.LUT R25, R27, 0x7, RZ, 0xc0, !PT ;  /* 0x000000071b197812 */ /* 0x000fe200078ec0ff */
[----:B------:R-:W-:-:S03]  /*34790*/  IMAD.MOV.U32 R5, RZ, RZ, R24 ;  /* 0x000000ffff057224 */ /* 0x000fc600078e0018 */
[----:B------:R-:W-:-:S04]  /*347a0*/  SHF.L.U32 R24, R25, 0x4, RZ ;  /* 0x0000000419187819 */ /* 0x000fc800000006ff */
[----:B------:R-:W-:-:S04]  /*347b0*/  LOP3.LUT R24, R24, 0x780, R26, 0xf8, !PT ;  /* 0x0000078018187812 */ /* 0x000fc800078ef81a */
[----:B------:R-:W-:Y:S01]  /*347c0*/  LOP3.LUT R24, R24, 0x10, R27, 0x78, !PT ;  /* 0x0000001018187812 */ /* 0x000fe200078e781b */
[----:B------:R-:W-:Y:S03]  /*347d0*/  STL.64 [R1+0x1e10], R6 ;  /* 0x001e100601007387 */ /* 0x000fe60000100a00 */
[----:B------:R-:W-:Y:S01]  /*347e0*/  LOP3.LUT R24, R24, 0x20, RZ, 0x3c, !PT ;  /* 0x0000002018187812 */ /* 0x000fe200078e3cff */
[----:B------:R-:W-:Y:S04]  /*347f0*/  STL.64 [R1+0x50], R8 ;  /* 0x0000500801007387 */ /* 0x000fe80000100a00 */
[----:B------:R-:W-:Y:S04]  /*34800*/  STL.64 [R1+0x58], R10 ;  /* 0x0000580a01007387 */ /* 0x000fe80000100a00 */
[----:B------:R-:W0:Y:S04]  /*34810*/  LDSM.16.M88.4 R8, [R24+0x18000] ;  /* 0x018000001808783b */ /* 0x000e280000000200 */
[----:B------:R-:W2:Y:S04]  /*34820*/  LDL.LU R20, [R1+0x860] ;  /* 0x0008600001147983 */ /* 0x000ea80000300800 */
[----:B------:R-:W4:Y:S04]  /*34830*/  LDL.LU R21, [R1+0x864] ;  /* 0x0008640001157983 */ /* 0x000f280000300800 */
[----:B0-----:R0:W-:Y:S04]  /*34840*/  STL.64 [R1+0x1e08], R10 ;  /* 0x001e080a01007387 */ /* 0x0011e80000100a00 */
[----:B------:R1:W-:Y:S04]  /*34850*/  STL.64 [R1+0x1e00], R8 ;  /* 0x001e000801007387 */ /* 0x0003e80000100a00 */
[----:B------:R-:W2:Y:S01]  /*34860*/  LDL.LU.64 R6, [R1+0x1e10] ;  /* 0x001e100001067983 */ /* 0x000ea20000300a00 */
[----:B------:R-:W-:-:S02]  /*34870*/  FMUL R16, R3, R16 ;  /* 0x0000001003107220 */ /* 0x000fc40000400000 */
[----:B---3--:R-:W-:Y:S02]  /*34880*/  FMUL R17, R3, R17 ;  /* 0x0000001103117220 */ /* 0x008fe40000400000 */
[C---:B------:R-:W-:Y:S02]  /*34890*/  FMUL R18, R28.reuse, R18 ;  /* 0x000000121c127220 */ /* 0x040fe40000400000 */
[----:B------:R-:W-:-:S07]  /*348a0*/  FMUL R19, R28, R19 ;  /* 0x000000131c137220 */ /* 0x000fce0000400000 */
[----:B------:R-:W-:Y:S11]  /*348b0*/  HMMA.16816.F32 R16, R12, R4, R16 ;  /* 0x000000040c10723c */ /* 0x000ff60000001810 */
[----:B------:R-:W-:Y:S11]  /*348c0*/  @!UPT UIADD3 URZ, URZ, URZ, URZ ;  /* 0x0000003f3f3ff290 */ /* 0x000ff6000fffe03f */
[----:B------:R-:W-:Y:S01]  /*348d0*/  @!UPT UIADD3 URZ, URZ, URZ, URZ ;  /* 0x0000003f3f3ff290 */ /* 0x000fe2000fffe03f */
[----:B------:R-:W-:Y:S01]  /*348e0*/  STL [R1+0xb4], R17 ;  /* 0x0000b41101007387 */ /* 0x000fe20000100800 */
[----:B------:R-:W-:Y:S01]  /*348f0*/  MOV R5, R16 ;  /* 0x0000001000057202 */ /* 0x000fe20000000f00 */
[----:B------:R-:W-:Y:S02]  /*34900*/  IMAD.MOV.U32 R4, RZ, RZ, R19 ;  /* 0x000000ffff047224 */ /* 0x000fe400078e0013 */
[----:B------:R-:W-:Y:S04]  /*34910*/  STL [R1+0xb8], R18 ;  /* 0x0000b81201007387 */ /* 0x000fe80000100800 */
[----:B------:R-:W3:Y:S04]  /*34920*/  LDSM.16.M88.4 R16, [R24+0x18800] ;  /* 0x018800001810783b */ /* 0x000ee80000000200 */
[----:B0-----:R-:W4:Y:S04]  /*34930*/  LDL.LU R11, [R1+0x868] ;  /* 0x00086800010b7983 */ /* 0x001f280000300800 */
[----:B------:R-:W4:Y:S01]  /*34940*/  LDL.LU R10, [R1+0x86c] ;  /* 0x00086c00010a7983 */ /* 0x000f220000300800 */
[----:B-1----:R-:W-:Y:S01]  /*34950*/  IMAD.MOV.U32 R8, RZ, RZ, R2 ;  /* 0x000000ffff087224 */ /* 0x002fe200078e0002 */
[----:B------:R-:W-:-:S02]  /*34960*/  MOV R9, R0 ;  /* 0x0000000000097202 */ /* 0x000fc40000000f00 */
[----:B------:R-:W4:Y:S04]  /*34970*/  LDL.LU R2, [R1+0x878] ;  /* 0x0008780001027983 */ /* 0x000f280000300800 */
[----:B------:R-:W4:Y:S04]  /*34980*/  LDL.LU R0, [R1+0x87c] ;  /* 0x00087c0001007983 */ /* 0x000f280000300800 */
[----:B------:R0:W-:Y:S04]  /*34990*/  STL [R1+0x1acc], R4 ;  /* 0x001acc0401007387 */ /* 0x0001e80000100800 */
[----:B------:R-:W1:Y:S04]  /*349a0*/  LDSM.16.M88.4 R24, [R24+0x19000] ;  /* 0x019000001818783b */ /* 0x000e680000000200 */
[----:B0-----:R-:W4:Y:S04]  /*349b0*/  LDL.LU R4, [R1+0x874] ;  /* 0x0008740001047983 */ /* 0x001f280000300800 */
[----:B------:R0:W-:Y:S04]  /*349c0*/  STL [R1+0x1ac8], R5 ;  /* 0x001ac80501007387 */ /* 0x0001e80000100800 */
[----:B0-----:R-:W4:Y:S04]  /*349d0*/  LDL.LU R5, [R1+0x870] ;  /* 0x0008700001057983 */ /* 0x001f280000300800 */
[----:B--2---:R-:W-:Y:S04]  /*349e0*/  STL.64 [R1+0x1db0], R6 ;  /* 0x001db00601007387 */ /* 0x004fe80000100a00 */
[----:B---3--:R-:W-:Y:S04]  /*349f0*/  STL.64 [R1+0x1d90], R18 ;  /* 0x001d901201007387 */ /* 0x008fe80000100a00 */
[----:B------:R0:W-:Y:S04]  /*34a00*/  STL.64 [R1+0x1d88], R16 ;  /* 0x001d881001007387 */ /* 0x0001e80000100a00 */
[----:B0-----:R-:W2:Y:S01]  /*34a10*/  LDL.LU.64 R16, [R1+0x70] ;  /* 0x0000700001107983 */ /* 0x001ea20000300a00 */
[----:B------:R-:W-:-:S02]  /*34a20*/  FMUL R20, R3, R20 ;  /* 0x0000001403147220 */ /* 0x000fc40000400000 */
[----:B----4-:R-:W-:Y:S01]  /*34a30*/  FMUL R21, R3, R21 ;  /* 0x0000001503157220 */ /* 0x010fe20000400000 */
[----:B------:R-:W3:Y:S01]  /*34a40*/  LDL.64 R18, [R1+0x78] ;  /* 0x0000780001127983 */ /* 0x000ee20000100a00 */
[C---:B------:R-:W-:Y:S02]  /*34a50*/  FMUL R22, R28.reuse, R11 ;  /* 0x0000000b1c167220 */ /* 0x040fe40000400000 */
[----:B------:R-:W-:-:S07]  /*34a60*/  FMUL R23, R28, R10 ;  /* 0x0000000a1c177220 */ /* 0x000fce0000400000 */
[----:B------:R-:W-:Y:S01]  /*34a70*/  HMMA.16816.F32 R20, R12, R8, R20 ;  /* 0x000000080c14723c */ /* 0x000fe20000001814 */
[----:B-1----:R-:W-:Y:S04]  /*34a80*/  STL.64 [R1+0x1d08], R26 ;  /* 0x001d081a01007387 */ /* 0x002fe80000100a00 */
[----:B------:R0:W-:Y:S04]  /*34a90*/  STL.64 [R1+0x1d00], R24 ;  /* 0x001d001801007387 */ /* 0x0001e80000100a00 */
[----:B0-----:R-:W4:Y:S04]  /*34aa0*/  LDL.LU.64 R24, [R1+0x80] ;  /* 0x0000800001187983 */ /* 0x001f280000300a00 */
[----:B------:R-:W3:Y:S04]  /*34ab0*/  LDL.64 R26, [R1+0x88] ;  /* 0x00008800011a7983 */ /* 0x000ee80000100a00 */
[----:B------:R-:W3:Y:S04]  /*34ac0*/  LDL.LU.64 R10, [R1+0x1e08] ;  /* 0x001e0800010a7983 */ /* 0x000ee80000300a00 */
[----:B------:R-:W3:Y:S04]  /*34ad0*/  LDL.LU.64 R8, [R1+0x1e00] ;  /* 0x001e000001087983 */ /* 0x000ee80000300a00 */
[----:B------:R0:W-:Y:S04]  /*34ae0*/  STL.64 [R1+0xa0], R20 ;  /* 0x0000a01401007387 */ /* 0x0001e80000100a00 */
[----:B------:R1:W-:Y:S04]  /*34af0*/  STL.64 [R1+0xa8], R22 ;  /* 0x0000a81601007387 */ /* 0x0003e80000100a00 */
[----:B------:R-:W3:Y:S01]  /*34b00*/  LDL R6, [R1+0x8] ;  /* 0x0000080001067983 */ /* 0x000ee20000100800 */
[----:B0-----:R-:W-:-:S02]  /*34b10*/  FMUL R20, R3, R5 ;  /* 0x0000000503147220 */ /* 0x001fc40000400000 */
[----:B------:R-:W-:Y:S02]  /*34b20*/  FMUL R21, R3, R4 ;  /* 0x0000000403157220 */ /* 0x000fe40000400000 */
[C---:B-1----:R-:W-:Y:S02]  /*34b30*/  FMUL R22, R28.reuse, R2 ;  /* 0x000000021c167220 */ /* 0x042fe40000400000 */
[----:B------:R-:W-:-:S07]  /*34b40*/  FMUL R23, R28, R0 ;  /* 0x000000001c177220 */ /* 0x000fce0000400000 */
[----:B--2---:R-:W-:Y:S11]  /*34b50*/  HMMA.16816.F32 R20, R12, R16, R20 ;  /* 0x000000100c14723c */ /* 0x004ff60000001814 */
[----:B------:R-:W-:Y:S11]  /*34b60*/  @!UPT UIADD3 URZ, URZ, URZ, URZ ;  /* 0x0000003f3f3ff290 */ /* 0x000ff6000fffe03f */
[----:B------:R-:W-:Y:S01]  /*34b70*/  @!UPT UIADD3 URZ, URZ, URZ, URZ ;  /* 0x0000003f3f3ff290 */ /* 0x000fe2000fffe03f */
[----:B------:R-:W-:Y:S04]  /*34b80*/  STL.64 [R1+0xd0], R20 ;  /* 0x0000d01401007387 */ /* 0x000fe80000100a00 */
[----:B------:R-:W-:Y:S04]  /*34b90*/  STL.64 [R1+0xd8], R22 ;  /* 0x0000d81601007387 */ /* 0x000fe80000100a00 */
[----:B------:R-:W3:Y:S04]  /*34ba0*/  LDL R7, [R1+0xc] ;  /* 0x00000c0001077983 */ /* 0x000ee80000100800 */
[----:B------:R-:W2:Y:S04]  /*34bb0*/  LDL.LU R5, [R1+0x850] ;  /* 0x0008500001057983 */ /* 0x000ea80000300800 */
[----:B---3--:R0:W-:Y:S04]  /*34bc0*/  STL.64 [R1+0x1dc8], R6 ;  /* 0x001dc80601007387 */ /* 0x0081e80000100a00 */
[----:B0-----:R-:W3:Y:S04]  /*34bd0*/  LDL.64 R6, [R1+0x18] ;  /* 0x0000180001067983 */ /* 0x001ee80000100a00 */
[----:B---3--:R-:W-:Y:S04]  /*34be0*/  STL.64 [R1+0x1de0], R6 ;  /* 0x001de00601007387 */ /* 0x008fe80000100a00 */
[----:B------:R0:W-:Y:S04]  /*34bf0*/  STL.64 [R1+0x1d98], R18 ;  /* 0x001d981201007387 */ /* 0x0001e80000100a00 */
[----:B0-----:R-:W3:Y:S04]  /*34c00*/  LDL.64 R18, [R1+0x48] ;  /* 0x0000480001127983 */ /* 0x001ee80000100a00 */
[----:B---3--:R0:W-:Y:S04]  /*34c10*/  STL.64 [R1+0x1da8], R18 ;  /* 0x001da81201007387 */ /* 0x0081e80000100a00 */
[----:B------:R-:W3:Y:S04]  /*34c20*/  LDL.LU R16, [R1+0x1a0] ;  /* 0x0001a00001107983 */ /* 0x000ee80000300800 */
[----:B------:R-:W3:Y:S04]  /*34c30*/  LDL.LU R17, [R1+0x1a4] ;  /* 0x0001a40001117983 */ /* 0x000ee80000300800 */
[----:B0-----:R-:W2:Y:S04]  /*34c40*/  LDL.LU R18, [R1+0x1a8] ;  /* 0x0001a80001127983 */ /* 0x001ea80000300800 */
[----:B------:R-:W2:Y:S04]  /*34c50*/  LDL.LU R19, [R1+0x1ac] ;  /* 0x0001ac0001137983 */ /* 0x000ea80000300800 */
[----:B------:R-:W3:Y:S04]  /*34c60*/  LDL.LU R4, [R1+0x854] ;  /* 0x0008540001047983 */ /* 0x000ee80000300800 */
[----:B------:R-:W4:Y:S04]  /*34c70*/  LDL.LU R2, [R1+0x858] ;  /* 0x0008580001027983 */ /* 0x000f280000300800 */
[----:B------:R-:W4:Y:S04]  /*34c80*/  LDL.LU R0, [R1+0x85c] ;  /* 0x00085c0001007983 */ /* 0x000f280000300800 */
[----:B------:R-:W4:Y:S04]  /*34c90*/  LDL R6, [R1+0x28] ;  /* 0x0000280001067983 */ /* 0x000f280000100800 */
[----:B------:R-:W4:Y:S04]  /*34ca0*/  LDL R7, [R1+0x2c] ;  /* 0x00002c0001077983 */ /* 0x000f280000100800 */
[----:B--2---:R-:W-:Y:S04]  /*34cb0*/  STL.64 [R1+0x1dc0], R18 ;  /* 0x001dc01201007387 */ /* 0x004fe80000100a00 */
[----:B---3--:R0:W-:Y:S04]  /*34cc0*/  STL.64 [R1+0x1db8], R16 ;  /* 0x001db81001007387 */ /* 0x0081e80000100a00 */
[----:B0-----:R-:W2:Y:S04]  /*34cd0*/  LDL.LU R16, [R1+0x190] ;  /* 0x0001900001107983 */ /* 0x001ea80000300800 */
[----:B------:R-:W2:Y:S04]  /*34ce0*/  LDL.LU R17, [R1+0x194] ;  /* 0x0001940001117983 */ /* 0x000ea80000300800 */
[----:B------:R-:W3:Y:S01]  /*34cf0*/  LDL.LU R18, [R1+0x198] ;  /* 0x0001980001127983 */ /* 0x000ee20000300800 */
[----:B------:R-:W-:-:S03]  /*34d00*/  MOV R19, R29 ;  /* 0x0000001d00137202 */ /* 0x000fc60000000f00 */
[----:B------:R-:W2:Y:S04]  /*34d10*/  LDL.LU R29, [R1+0x1df8] ;  /* 0x001df800011d7983 */ /* 0x000ea80000300800 */
[----:B---3--:R-:W-:Y:S04]  /*34d20*/  STL.64 [R1+0x1dd8], R18 ;  /* 0x001dd81201007387 */ /* 0x008fe80000100a00 */
[----:B--2---:R0:W-:Y:S04]  /*34d30*/  STL.64 [R1+0x1dd0], R16 ;  /* 0x001dd01001007387 */ /* 0x0041e80000100a00 */
[----:B0-----:R-:W2:Y:S04]  /*34d40*/  LDL.LU R16, [R1+0x170] ;  /* 0x0001700001107983 */ /* 0x001ea80000300800 */
[----:B------:R-:W2:Y:S04]  /*34d50*/  LDL.LU R17, [R1+0x174] ;  /* 0x0001740001117983 */ /* 0x000ea80000300800 */
[----:B------:R-:W3:Y:S04]  /*34d60*/  LDL.LU R18, [R1+0x178] ;  /* 0x0001780001127983 */ /* 0x000ee80000300800 */
[----:B------:R-:W3:Y:S01]  /*34d70*/  LDL.LU R19, [R1+0x17c] ;  /* 0x00017c0001137983 */ /* 0x000ee20000300800 */
[----:B------:R-:W-:-:S02]  /*34d80*/  FMUL R20, R3, R5 ;  /* 0x0000000503147220 */ /* 0x000fc40000400000 */
[----:B------:R-:W-:Y:S02]  /*34d90*/  FMUL R21, R3, R4 ;  /* 0x0000000403157220 */ /* 0x000fe40000400000 */
[C---:B----4-:R-:W-:Y:S02]  /*34da0*/  FMUL R22, R28.reuse, R2 ;  /* 0x000000021c167220 */ /* 0x050fe40000400000 */
[----:B------:R-:W-:Y:S01]  /*34db0*/  FMUL R23, R28, R0 ;  /* 0x000000001c177220 */ /* 0x000fe20000400000 */
[----:B---3--:R-:W-:Y:S04]  /*34dc0*/  STL.64 [R1+0x1df0], R18 ;  /* 0x001df01201007387 */ /* 0x008fe80000100a00 */
[----:B--2---:R0:W-:Y:S04]  /*34dd0*/  STL.64 [R1+0x1de8], R16 ;  /* 0x001de81001007387 */ /* 0x0041e80000100a00 */
[----:B0-----:R-:W2:Y:S04]  /*34de0*/  LDL.LU R16, [R1+0x180] ;  /* 0x0001800001107983 */ /* 0x001ea80000300800 */
[----:B------:R-:W2:Y:S04]  /*34df0*/  LDL.LU R17, [R1+0x184] ;  /* 0x0001840001117983 */ /* 0x000ea80000300800 */
[----:B------:R-:W2:Y:S01]  /*34e00*/  LDL.LU R18, [R1+0x188] ;  /* 0x0001880001127983 */ /* 0x000ea20000300800 */
[----:B------:R-:W-:Y:S01]  /*34e10*/  HMMA.16816.F32 R12, R12, R24, R20 ;  /* 0x000000180c0c723c */ /* 0x000fe20000001814 */
[----:B------:R-:W-:-:S02]  /*34e20*/  MOV R19, R29 ;  /* 0x0000001d00137202 */ /* 0x000fc40000000f00 */
[----:B------:R-:W-:Y:S11]  /*34e30*/  STL [R1+0x1320], R28 ;  /* 0x0013201c01007387 */ /* 0x000ff60000100800 */
[----:B------:R-:W-:Y:S09]  /*34e40*/  @!UPT UIADD3 URZ, URZ, URZ, URZ ;  /* 0x0000003f3f3ff290 */ /* 0x000ff2000fffe03f */
[----:B------:R-:W-:Y:S04]  /*34e50*/  STL [R1+0x90], R12 ;  /* 0x0000900c01007387 */ /* 0x000fe80000100800 */
[----:B------:R0:W-:Y:S04]  /*34e60*/  STL.64 [R1+0x1da0], R26 ;  /* 0x001da01a01007387 */ /* 0x0001e80000100a00 */
[----:B------:R-:W3:Y:S01]  /*34e70*/  LDL.LU R24, [R1+0x1b0] ;  /* 0x0001b00001187983 */ /* 0x000ee20000300800 */
[----:B------:R-:W-:-:S03]  /*34e80*/  IMAD.MOV.U32 R29, RZ, RZ, R13 ;  /* 0x000000ffff1d7224 */ /* 0x000fc600078e000d */
[----:B------:R-:W3:Y:S04]  /*34e90*/  LDL.LU R25, [R1+0x1b4] ;  /* 0x0001b40001197983 */ /* 0x000ee80000300800 */
[----:B0-----:R-:W3:Y:S04]  /*34ea0*/  LDL.LU R26, [R1+0x1b8] ;  /* 0x0001b800011a7983 */ /* 0x001ee80000300800 */
[----:B------:R-:W3:Y:S01]  /*34eb0*/  LDL.LU R27, [R1+0x1bc] ;  /* 0x0001bc00011b7983 */ /* 0x000ee20000300800 */
[----:B------:R-:W-:-:S03]  /*34ec0*/  MOV R28, R14 ;  /* 0x0000000e001c7202 */ /* 0x000fc60000000f00 */
[----:B------:R-:W4:Y:S01]  /*34ed0*/  LDL.LU R20, [R1+0x360] ;  /* 0x0003600001147983 */ /* 0x000f220000300800 */
[----:B------:R-:W-:-:S03]  /*34ee0*/  MOV R3, R15 ;  /* 0x0000000f00037202 */ /* 0x000fc60000000f00 */
[----:B------:R-:W4:Y:S04]  /*34ef0*/  LDL.LU R21, [R1+0x364] ;  /* 0x0003640001157983 */ /* 0x000f280000300800 */
[----:B------:R-:W4:Y:S04]  /*34f00*/  LDL.LU R22, [R1+0x368] ;  /* 0x0003680001167983 */ /* 0x000f280000300800 */
[----:B------:R-:W4:Y:S04]  /*34f10*/  LDL.LU R23, [R1+0x36c] ;  /* 0x00036c0001177983 */ /* 0x000f280000300800 */
[----:B------:R-:W4:Y:S04]  /*34f20*/  LDL.64 R14, [R1+0x38] ;  /* 0x00003800010e7983 */ /* 0x000f280000100a00 */
[----:B------:R-:W-:Y:S01]  /*34f30*/  STL [R1+0x1ad0], R29 ;  /* 0x001ad01d01007387 */ /* 0x000fe20000100800 */
[C---:B--2---:R-:W-:Y:S03]  /*34f40*/  HMMA.16816.F32 R4, R8.reuse, R6, R16 ;  /* 0x000000060804723c */ /* 0x044fe60000001810 */
[----:B------:R-:W2:Y:S04]  /*34f50*/  LDL.LU.64 R18, [R1+0x1df0] ;  /* 0x001df00001127983 */ /* 0x000ea80000300a00 */
[----:B------:R-:W2:Y:S11]  /*34f60*/  LDL.LU.64 R16, [R1+0x1de8] ;  /* 0x001de80001107983 */ /* 0x000eb60000300a00 */
[----:B------:R-:W-:Y:S05]  /*34f70*/  @!UPT UIADD3 URZ, URZ, URZ, URZ ;  /* 0x0000003f3f3ff290 */ /* 0x000fea000fffe03f */
[----:B------:R-:W-:Y:S04]  /*34f80*/  STL.64 [R1+0xc0], R4 ;  /* 0x0000c00401007387 */ /* 0x000fe80000100a00 */
[----:B------:R0:W-:Y:S04]  /*34f90*/  STL.64 [R1+0xc8], R6 ;  /* 0x0000c80601007387 */ /* 0x0001e80000100a00 */
[----:B0-----:R-:W2:Y:S02]  /*34fa0*/  LDL.LU.64 R6, [R1+0x1de0] ;  /* 0x001de00001067983 */ /* 0x001ea40000300a00 */
[C---:B--2---:R-:W-:Y:S01]  /*34fb0*/  HMMA.16816.F32 R16, R8.reuse, R6, R16 ;  /* 0x000000060810723c */ /* 0x044fe20000001810 */
[----:B------:R-:W-:Y:S01]  /*34fc0*/  IMAD.MOV.U32 R13, RZ, RZ, R6 ;  /* 0x000000ffff0d7224 */ /* 0x000fe200078e0006 */
[----:B------:R-:W-:Y:S11]  /*34fd0*/  MOV R12, R7 ;  /* 0x00000007000c7202 */ /* 0x000ff60000000f00 */
[----:B------:R-:W-:Y:S10]  /*34fe0*/  @!UPT UIADD3 URZ, URZ, URZ, URZ ;  /* 0x0000003f3f3ff290 */ /* 0x000ff4000fffe03f */
        /* <DEDUP_REMOVED lines=11> */
[----:B0-----:R-:W2:Y:S02]  /*350a0*/  LDL.LU.64 R6, [R1+0x1db0] ;  /* 0x001db00001067983 */ /* 0x001ea40000300a00 */
[C---:B--2---:R-:W-:Y:S11]  /*350b0*/  HMMA.16816.F32 R16, R8.reuse, R6, R16 ;  /* 0x000000060810723c */ /* 0x044ff60000001810 */
[----:B------:R-:W-:Y:S11]  /*350c0*/  @!UPT UIADD3 URZ, URZ, URZ, URZ ;  /* 0x0000003f3f3ff290 */ /* 0x000ff6000fffe03f */
[----:B------:R-:W-:Y:S01]  /*350d0*/  @!UPT UIADD3 URZ, URZ, URZ, URZ ;  /* 0x0000003f3f3ff290 */ /* 0x000fe2000fffe03f */
[----:B------:R-:W-:Y:S04]  /*350e0*/  STL.64 [R1+0x110], R16 ;  /* 0x0001101001007387 */ /* 0x000fe80000100a00 */
[----:B------:R0:W-:Y:S04]  /*350f0*/  STL.64 [R1+0x118], R18 ;  /* 0x0001181201007387 */ /* 0x0001e80000100a00 */
[----:B0-----:R-:W3:Y:S01]  /*35100*/  LDL.LU.64 R18, [R1+0x1da8] ;  /* 0x001da80001127983 */ /* 0x001ee20000300a00 */
[C---:B----4-:R-:W-:Y:S03]  /*35110*/  HMMA.16816.F32 R20, R8.reuse, R14, R20 ;  /* 0x0000000e0814723c */ /* 0x050fe60000001814 */
[----:B------:R0:W-:Y:S04]  /*35120*/  STL.64 [R1+0x1d50], R6 ;  /* 0x001d500601007387 */ /* 0x0001e80000100a00 */
[----:B------:R-:W2:Y:S04]  /*35130*/  LDL.LU R4, [R1+0x390] ;  /* 0x0003900001047983 */ /* 0x000ea80000300800 */
[----:B------:R-:W2:Y:S04]  /*35140*/  LDL.LU R5, [R1+0x394] ;  /* 0x0003940001057983 */ /* 0x000ea80000300800 */
[----:B0-----:R-:W2:Y:S04]  /*35150*/  LDL.LU R6, [R1+0x398] ;  /* 0x0003980001067983 */ /* 0x001ea80000300800 */
[----:B------:R-:W2:Y:S01]  /*35160*/  LDL.LU R7, [R1+0x39c] ;  /* 0x00039c0001077983 */ /* 0x000ea20000300800 */
[C---:B---3--:R-:W-:Y:S01]  /*35170*/  HMMA.16816.F32 R24, R8.reuse, R18, R24 ;  /* 0x000000120818723c */ /* 0x048fe20000001818 */
[----:B------:R-:W-:Y:S01]  /*35180*/  MOV R2, R18 ;  /* 0x0000001200027202 */ /* 0x000fe20000000f00 */
[----:B------:R-:W-:Y:S11]  /*35190*/  IMAD.MOV.U32 R0, RZ, RZ, R19 ;  /* 0x000000ffff007224 */ /* 0x000ff600078e0013 */
[----:B------:R-:W-:Y:S10]  /*351a0*/  @!UPT UIADD3 URZ, URZ, URZ, URZ ;  /* 0x0000003f3f3ff290 */ /* 0x000ff4000fffe03f */
[----:B------:R-:W-:Y:S04]  /*351b0*/  STL.64 [R1+0x140], R24 ;  /* 0x0001401801007387 */ /* 0x000fe80000100a00 */
[----:B------:R0:W-:Y:S04]  /*351c0*/  STL.64 [R1+0x148], R26 ;  /* 0x0001481a01007387 */ /* 0x0001e80000100a00 */
[----:B0-----:R-:W3:Y:S04]  /*351d0*/  LDL.LU.64 R26, [R1+0x1da0] ;  /* 0x001da000011a7983 */ /* 0x001ee80000300a00 */
[----:B------:R-:W2:Y:S04]  /*351e0*/  LDL.LU.64 R18, [R1+0x1d98] ;  /* 0x001d980001127983 */ /* 0x000ea80000300a00 */
[----:B------:R-:W-:Y:S04]  /*351f0*/  STL.64 [R1+0x1d30], R14 ;  /* 0x001d300e01007387 */ /* 0x000fe80000100a00 */
[----:B------:R0:W-:Y:S04]  /*35200*/  STL.64 [R1+0x1b0], R20 ;  /* 0x0001b01401007387 */ /* 0x0001e80000100a00 */
[----:B------:R1:W-:Y:S04]  /*35210*/  STL.64 [R1+0x1b8], R22 ;  /* 0x0001b81601007387 */ /* 0x0003e80000100a00 */
[----:B0-----:R-:W4:Y:S04]  /*35220*/  LDL.LU R20, [R1+0x270] ;  /* 0x0002700001147983 */ /* 0x001f280000300800 */
[----:B------:R-:W4:Y:S04]  /*35230*/  LDL.LU R21, [R1+0x274] ;  /* 0x0002740001157983 */ /* 0x000f280000300800 */
[----:B-1----:R-:W2:Y:S04]  /*35240*/  LDL.LU R22, [R1+0x278] ;  /* 0x0002780001167983 */ /* 0x002ea80000300800 */
[----:B------:R-:W2:Y:S04]  /*35250*/  LDL.LU R23, [R1+0x27c] ;  /* 0x00027c0001177983 */ /* 0x000ea80000300800 */
[----:B--2---:R0:W-:Y:S04]  /*35260*/  STL.64 [R1+0x1cc0], R22 ;  /* 0x001cc01601007387 */ /* 0x0041e80000100a00 */
[----:B----4-:R1:W-:Y:S04]  /*35270*/  STL.64 [R1+0x1cb8], R20 ;  /* 0x001cb81401007387 */ /* 0x0103e80000100a00 */
[----:B0-----:R-:W2:Y:S01]  /*35280*/  LDL.64 R22, [R1+0x8] ;  /* 0x0000080001167983 */ /* 0x001ea20000100a00 */
[----:B------:R-:W-:Y:S03]  /*35290*/  HMMA.16816.F32 R4, R8, R18, R4 ;  /* 0x000000120804723c */ /* 0x000fe60000001804 */
[----:B--2---:R0:W-:Y:S04]  /*352a0*/  STL.64 [R1+0x1d58], R22 ;  /* 0x001d581601007387 */ /* 0x0041e80000100a00 */
[----:B-1----:R-:W2:Y:S04]  /*352b0*/  LDL.LU R20, [R1+0x340] ;  /* 0x0003400001147983 */ /* 0x002ea80000300800 */
[----:B------:R-:W2:Y:S04]  /*352c0*/  LDL.LU R21, [R1+0x344] ;  /* 0x0003440001157983 */ /* 0x000ea80000300800 */
[----:B0-----:R-:W2:Y:S04]  /*352d0*/  LDL.LU R22, [R1+0x348] ;  /* 0x0003480001167983 */ /* 0x001ea80000300800 */
[----:B------:R-:W2:Y:S04]  /*352e0*/  LDL.LU R23, [R1+0x34c] ;  /* 0x00034c0001177983 */ /* 0x000ea80000300800 */
[----:B------:R0:W-:Y:S04]  /*352f0*/  STL.64 [R1+0x360], R4 ;  /* 0x0003600401007387 */ /* 0x0001e80000100a00 */
[----:B------:R-:W-:Y:S01]  /*35300*/  STL.64 [R1+0x368], R6 ;  /* 0x0003680601007387 */ /* 0x000fe20000100a00 */
[----:B0-----:R-:W-:-:S02]  /*35310*/  MOV R5, R18 ;  /* 0x0000001200057202 */ /* 0x001fc40000000f00 */
[----:B------:R-:W-:Y:S02]  /*35320*/  MOV R4, R19 ;  /* 0x0000001300047202 */ /* 0x000fe40000000f00 */
[----:B------:R-:W4:Y:S04]  /*35330*/  LDL.LU.64 R18, [R1+0x1d90] ;  /* 0x001d900001127983 */ /* 0x000f280000300a00 */
[----:B------:R-:W4:Y:S04]  /*35340*/  LDL.LU.64 R16, [R1+0x1d88] ;  /* 0x001d880001107983 */ /* 0x000f280000300a00 */
[----:B---3--:R0:W-:Y:S01]  /*35350*/  STL.64 [R1+0x1d10], R26 ;  /* 0x001d101a01007387 */ /* 0x0081e20000100a00 */
[----:B--2---:R-:W-:Y:S07]  /*35360*/  HMMA.16816.F32 R8, R8, R26, R20 ;  /* 0x0000001a0808723c */ /* 0x004fee0000001814 */
[----:B0-----:R-:W-:Y:S01]  /*35370*/  MOV R27, R4 ;  /* 0x00000004001b7202 */ /* 0x001fe20000000f00 */
[----:B------:R-:W-:Y:S11]  /*35380*/  IMAD.MOV.U32 R26, RZ, RZ, R5 ;  /* 0x000000ffff1a7224 */ /* 0x000ff600078e0005 */
[----:B------:R-:W-:Y:S04]  /*35390*/  @!UPT UIADD3 URZ, URZ, URZ, URZ ;  /* 0x0000003f3f3ff290 */ /* 0x000fe8000fffe03f */
[----:B------:R-:W-:Y:S04]  /*353a0*/  STL.64 [R1+0x340], R8 ;  /* 0x0003400801007387 */ /* 0x000fe80000100a00 */
[----:B------:R-:W-:Y:S04]  /*353b0*/  STL.64 [R1+0x348], R10 ;  /* 0x0003480a01007387 */ /* 0x000fe80000100a00 */
[----:B------:R-:W2:Y:S04]  /*353c0*/  LDL.LU R4, [R1+0x310] ;  /* 0x0003100001047983 */ /* 0x000ea80000300800 */
[----:B------:R-:W2:Y:S04]  /*353d0*/  LDL.LU R5, [R1+0x314] ;  /* 0x0003140001057983 */ /* 0x000ea80000300800 */
[----:B------:R-:W3:Y:S04]  /*353e0*/  LDL.LU R6, [R1+0x318] ;  /* 0x0003180001067983 */ /* 0x000ee80000300800 */
[----:B------:R-:W3:Y:S01]  /*353f0*/  LDL.LU R7, [R1+0x31c] ;  /* 0x00031c0001077983 */ /* 0x000ee20000300800 */
[----:B------:R-:W-:Y:S01]  /*35400*/  MOV R22, R13 ;  /* 0x0000000d00167202 */ /* 0x000fe20000000f00 */
[----:B------:R-:W-:-:S02]  /*35410*/  IMAD.MOV.U32 R23, RZ, RZ, R12 ;  /* 0x000000ffff177224 */ /* 0x000fc400078e000c */
[----:B---3--:R-:W-:Y:S04]  /*35420*/  STL.64 [R1+0x1d68], R6 ;  /* 0x001d680601007387 */ /* 0x008fe80000100a00 */
[----:B--2---:R-:W-:Y:S04]  /*35430*/  STL.64 [R1+0x1d60], R4 ;  /* 0x001d600401007387 */ /* 0x004fe80000100a00 */
[----:B------:R0:W-:Y:S04]  /*35440*/  STL.64 [R1+0x1d70], R22 ;  /* 0x001d701601007387 */ /* 0x0001e80000100a00 */
[----:B0-----:R-:W2:Y:S04]  /*35450*/  LDL.64 R22, [R1+0x28] ;  /* 0x0000280001167983 */ /* 0x001ea80000100a00 */
[----:B------:R-:W3:Y:S04]  /*35460*/  LDL.LU R4, [R1+0x320] ;  /* 0x0003200001047983 */ /* 0x000ee80000300800 */
[----:B------:R-:W3:Y:S04]  /*35470*/  LDL.LU R5, [R1+0x324] ;  /* 0x0003240001057983 */ /* 0x000ee80000300800 */
[----:B------:R-:W2:Y:S04]  /*35480*/  LDL.LU R6, [R1+0x328] ;  /* 0x0003280001067983 */ /* 0x000ea80000300800 */
[----:B------:R-:W2:Y:S04]  /*35490*/  LDL.LU R7, [R1+0x32c] ;  /* 0x00032c0001077983 */ /* 0x000ea80000300800 */
[----:B--2---:R-:W-:Y:S04]  /*354a0*/  STL.64 [R1+0x1d80], R6 ;  /* 0x001d800601007387 */ /* 0x004fe80000100a00 */
[----:B---3--:R0:W-:Y:S04]  /*354b0*/  STL.64 [R1+0x1d78], R4 ;  /* 0x001d780401007387 */ /* 0x0081e80000100a00 */
[----:B0-----:R-:W4:Y:S04]  /*354c0*/  LDL.LU R4, [R1+0x330] ;  /* 0x0003300001047983 */ /* 0x001f280000300800 */
[----:B------:R-:W4:Y:S04]  /*354d0*/  LDL.LU R5, [R1+0x334] ;  /* 0x0003340001057983 */ /* 0x000f280000300800 */
[----:B------:R-:W4:Y:S04]  /*354e0*/  LDL.LU R6, [R1+0x338] ;  /* 0x0003380001067983 */ /* 0x000f280000300800 */
[----:B------:R-:W4:Y:S04]  /*354f0*/  LDL.LU R7, [R1+0x33c] ;  /* 0x00033c0001077983 */ /* 0x000f280000300800 */
[----:B------:R0:W-:Y:S04]  /*35500*/  STL.64 [R1+0x1d28], R26 ;  /* 0x001d281a01007387 */ /* 0x0001e80000100a00 */
[----:B------:R-:W2:Y:S04]  /*35510*/  LDL.LU R8, [R1+0x2b0] ;  /* 0x0002b00001087983 */ /* 0x000ea80000300800 */
[----:B------:R-:W2:Y:S04]  /*35520*/  LDL.LU R9, [R1+0x2b4] ;  /* 0x0002b40001097983 */ /* 0x000ea80000300800 */
[----:B------:R-:W3:Y:S04]  /*35530*/  LDL.LU R10, [R1+0x2b8] ;  /* 0x0002b800010a7983 */ /* 0x000ee80000300800 */
[----:B------:R-:W3:Y:S04]  /*35540*/  LDL.LU R11, [R1+0x2bc] ;  /* 0x0002bc00010b7983 */ /* 0x000ee80000300800 */
[----:B------:R-:W2:Y:S04]  /*35550*/  LDL.LU R24, [R1+0x2e0] ;  /* 0x0002e00001187983 */ /* 0x000ea80000300800 */
[----:B------:R-:W2:Y:S04]  /*35560*/  LDL.LU R25, [R1+0x2e4] ;  /* 0x0002e40001197983 */ /* 0x000ea80000300800 */
[----:B0-----:R-:W2:Y:S04]  /*35570*/  LDL.LU R26, [R1+0x2e8] ;  /* 0x0002e800011a7983 */ /* 0x001ea80000300800 */
[----:B------:R-:W2:Y:S01]  /*35580*/  LDL.LU R27, [R1+0x2ec] ;  /* 0x0002ec00011b7983 */ /* 0x000ea20000300800 */
[----:B------:R-:W-:-:S02]  /*35590*/  MOV R14, R2 ;  /* 0x00000002000e7202 */ /* 0x000fc40000000f00 */
[----:B------:R-:W-:Y:S01]  /*355a0*/  MOV R15, R0 ;  /* 0x00000000000f7202 */ /* 0x000fe20000000f00 */
[----:B------:R-:W-:Y:S01]  /*355b0*/  IMAD.MOV.U32 R2, RZ, RZ, R22 ;  /* 0x000000ffff027224 */ /* 0x000fe200078e0016 */
[----:B------:R-:W-:Y:S01]  /*355c0*/  MOV R0, R23 ;  /* 0x0000001700007202 */ /* 0x000fe20000000f00 */
[C---:B----4-:R-:W-:Y:S01]  /*355d0*/  HMMA.16816.F32 R4, R16.reuse, R22, R4 ;  /* 0x000000161004723c */ /* 0x050fe20000001804 */
[----:B--2---:R-:W-:Y:S04]  /*355e0*/  STL.64 [R1+0x1d40], R26 ;  /* 0x001d401a01007387 */ /* 0x004fe80000100a00 */
[----:B------:R-:W-:Y:S04]  /*355f0*/  STL.64 [R1+0x1d38], R24 ;  /* 0x001d381801007387 */ /* 0x000fe80000100a00 */
[----:B------:R0:W-:Y:S04]  /*35600*/  STL.64 [R1+0x1d48], R14 ;  /* 0x001d480e01007387 */ /* 0x0001e80000100a00 */
[----:B------:R-:W2:Y:S04]  /*35610*/  LDL.LU R12, [R1+0x300] ;  /* 0x00030000010c7983 */ /* 0x000ea80000300800 */
[----:B------:R-:W2:Y:S04]  /*35620*/  LDL.LU R13, [R1+0x304] ;  /* 0x00030400010d7983 */ /* 0x000ea80000300800 */
[----:B0-----:R-:W2:Y:S04]  /*35630*/  LDL.LU R14, [R1+0x308] ;  /* 0x00030800010e7983 */ /* 0x001ea80000300800 */
[----:B------:R-:W2:Y:S04]  /*35640*/  LDL.LU R15, [R1+0x30c] ;  /* 0x00030c00010f7983 */ /* 0x000ea80000300800 */
[----:B------:R-:W4:Y:S04]  /*35650*/  LDL.LU R24, [R1+0x2f0] ;  /* 0x0002f00001187983 */ /* 0x000f280000300800 */
[----:B------:R-:W4:Y:S04]  /*35660*/  LDL.LU R25, [R1+0x2f4] ;  /* 0x0002f40001197983 */ /* 0x000f280000300800 */
[----:B------:R-:W4:Y:S04]  /*35670*/  LDL.LU R26, [R1+0x2f8] ;  /* 0x0002f800011a7983 */ /* 0x000f280000300800 */
[----:B------:R-:W4:Y:S04]  /*35680*/  LDL.LU R27, [R1+0x2fc] ;  /* 0x0002fc00011b7983 */ /* 0x000f280000300800 */
[----:B---3--:R-:W-:Y:S04]  /*35690*/  STL.64 [R1+0x1d20], R10 ;  /* 0x001d200a01007387 */ /* 0x008fe80000100a00 */
[----:B------:R0:W-:Y:S04]  /*356a0*/  STL.64 [R1+0x1d18], R8 ;  /* 0x001d180801007387 */ /* 0x0001e80000100a00 */
[----:B0-----:R-:W3:Y:S04]  /*356b0*/  LDL.LU R8, [R1+0x2d0] ;  /* 0x0002d00001087983 */ /* 0x001ee80000300800 */
[----:B------:R-:W3:Y:S04]  /*356c0*/  LDL.LU R9, [R1+0x2d4] ;  /* 0x0002d40001097983 */ /* 0x000ee80000300800 */
[----:B------:R-:W3:Y:S04]  /*356d0*/  LDL.LU R10, [R1+0x2d8] ;  /* 0x0002d800010a7983 */ /* 0x000ee80000300800 */
[----:B------:R-:W3:Y:S04]  /*356e0*/  LDL.LU R11, [R1+0x2dc] ;  /* 0x0002dc00010b7983 */ /* 0x000ee80000300800 */
        /* <DEDUP_REMOVED lines=17> */
[----:B0-----:R-:W2:Y:S04]  /*35800*/  LDL.LU.64 R6, [R1+0x1d50] ;  /* 0x001d500001067983 */ /* 0x001ea80000300a00 */
[----:B------:R0:W-:Y:S04]  /*35810*/  STL.64 [R1+0x1cd0], R22 ;  /* 0x001cd01601007387 */ /* 0x0001e80000100a00 */
[----:B0-----:R-:W3:Y:S01]  /*35820*/  LDL.64 R22, [R1+0x18] ;  /* 0x0000180001167983 */ /* 0x001ee20000100a00 */
[C---:B--2---:R-:W-:Y:S03]  /*35830*/  HMMA.16816.F32 R12, R16.reuse, R6, R12 ;  /* 0x00000006100c723c */ /* 0x044fe6000000180c */
[----:B---3--:R-:W-:Y:S11]  /*35840*/  STL.64 [R1+0x1ce8], R22 ;  /* 0x001ce81601007387 */ /* 0x008ff60000100a00 */
[----:B------:R-:W-:Y:S09]  /*35850*/  @!UPT UIADD3 URZ, URZ, URZ, URZ ;  /* 0x0000003f3f3ff290 */ /* 0x000ff2000fffe03f */
[----:B------:R-:W-:Y:S04]  /*35860*/  STL.64 [R1+0x690], R12 ;  /* 0x0006900c01007387 */ /* 0x000fe80000100a00 */
[----:B------:R0:W-:Y:S04]  /*35870*/  STL.64 [R1+0x698], R14 ;  /* 0x0006980e01007387 */ /* 0x0001e80000100a00 */
[----:B0-----:R-:W4:Y:S04]  /*35880*/  LDL.LU.64 R14, [R1+0x1d48] ;  /* 0x001d4800010e7983 */ /* 0x001f280000300a00 */
[----:B------:R0:W-:Y:S04]  /*35890*/  STL.64 [R1+0x1cc8], R6 ;  /* 0x001cc80601007387 */ /* 0x0001e80000100a00 */
[----:B------:R-:W2:Y:S04]  /*358a0*/  LDL.LU R4, [R1+0x280] ;  /* 0x0002800001047983 */ /* 0x000ea80000300800 */
[----:B------:R-:W2:Y:S04]  /*358b0*/  LDL.LU R5, [R1+0x284] ;  /* 0x0002840001057983 */ /* 0x000ea80000300800 */
[----:B0-----:R-:W3:Y:S04]  /*358c0*/  LDL.LU R6, [R1+0x288] ;  /* 0x0002880001067983 */ /* 0x001ee80000300800 */
[----:B------:R-:W3:Y:S04]  /*358d0*/  LDL.LU R7, [R1+0x28c] ;  /* 0x00028c0001077983 */ /* 0x000ee80000300800 */
[----:B---3--:R-:W-:Y:S04]  /*358e0*/  STL.64 [R1+0x1ce0], R6 ;  /* 0x001ce00601007387 */ /* 0x008fe80000100a00 */
[----:B--2---:R0:W-:Y:S04]  /*358f0*/  STL.64 [R1+0x1cd8], R4 ;  /* 0x001cd80401007387 */ /* 0x0041e80000100a00 */
[----:B0-----:R-:W2:Y:S04]  /*35900*/  LDL.LU R4, [R1+0x290] ;  /* 0x0002900001047983 */ /* 0x001ea80000300800 */
[----:B------:R-:W2:Y:S04]  /*35910*/  LDL.LU R5, [R1+0x294] ;  /* 0x0002940001057983 */ /* 0x000ea80000300800 */
[----:B------:R-:W3:Y:S04]  /*35920*/  LDL.LU R6, [R1+0x298] ;  /* 0x0002980001067983 */ /* 0x000ee80000300800 */
[----:B------:R-:W3:Y:S01]  /*35930*/  LDL.LU R7, [R1+0x29c] ;  /* 0x00029c0001077983 */ /* 0x000ee20000300800 */
[C---:B----4-:R-:W-:Y:S03]  /*35940*/  HMMA.16816.F32 R12, R16.reuse, R14, R24 ;  /* 0x0000000e100c723c */ /* 0x050fe60000001818 */
[----:B---3--:R-:W-:Y:S04]  /*35950*/  STL.64 [R1+0x1cf8], R6 ;  /* 0x001cf80601007387 */ /* 0x008fe80000100a00 */
[----:B--2---:R0:W-:Y:S04]  /*35960*/  STL.64 [R1+0x1cf0], R4 ;  /* 0x001cf00401007387 */ /* 0x0041e80000100a00 */
[----:B0-----:R-:W2:Y:S04]  /*35970*/  LDL.LU R4, [R1+0x2a0] ;  /* 0x0002a00001047983 */ /* 0x001ea80000300800 */
[----:B------:R-:W2:Y:S04]  /*35980*/  LDL.LU R5, [R1+0x2a4] ;  /* 0x0002a40001057983 */ /* 0x000ea80000300800 */
[----:B------:R-:W2:Y:S04]  /*35990*/  LDL.LU R6, [R1+0x2a8] ;  /* 0x0002a80001067983 */ /* 0x000ea80000300800 */
[----:B------:R-:W2:Y:S04]  /*359a0*/  LDL.LU R7, [R1+0x2ac] ;  /* 0x0002ac0001077983 */ /* 0x000ea80000300800 */
[----:B------:R-:W3:Y:S04]  /*359b0*/  LDL.LU.64 R26, [R1+0x1d40] ;  /* 0x001d4000011a7983 */ /* 0x000ee80000300a00 */
[----:B------:R-:W3:Y:S04]  /*359c0*/  LDL.LU.64 R24, [R1+0x1d38] ;  /* 0x001d380001187983 */ /* 0x000ee80000300a00 */
[----:B------:R-:W-:Y:S04]  /*359d0*/  STL.64 [R1+0x680], R12 ;  /* 0x0006800c01007387 */ /* 0x000fe80000100a00 */
[----:B------:R0:W-:Y:S04]  /*359e0*/  STL.64 [R1+0x688], R14 ;  /* 0x0006880e01007387 */ /* 0x0001e80000100a00 */
[----:B0-----:R-:W3:Y:S02]  /*359f0*/  LDL.LU.64 R14, [R1+0x1d30] ;  /* 0x001d3000010e7983 */ /* 0x001ee40000300a00 */
[C---:B---3--:R-:W-:Y:S11]  /*35a00*/  HMMA.16816.F32 R24, R16.reuse, R14, R24 ;  /* 0x0000000e1018723c */ /* 0x048ff60000001818 */
[----:B------:R-:W-:Y:S11]  /*35a10*/  @!UPT UIADD3 URZ, URZ, URZ, URZ ;  /* 0x0000003f3f3ff290 */ /* 0x000ff6000fffe03f */
[----:B------:R-:W-:Y:S01]  /*35a20*/  @!UPT UIADD3 URZ, URZ, URZ, URZ ;  /* 0x0000003f3f3ff290 */ /* 0x000fe2000fffe03f */
[----:B------:R-:W-:Y:S04]  /*35a30*/  STL.64 [R1+0x330], R24 ;  /* 0x0003301801007387 */ /* 0x000fe80000100a00 */
[----:B------:R0:W-:Y:S04]  /*35a40*/  STL.64 [R1+0x338], R26 ;  /* 0x0003381a01007387 */ /* 0x0001e80000100a00 */
[----:B0-----:R-:W3:Y:S02]  /*35a50*/  LDL.LU.64 R26, [R1+0x1d28] ;  /* 0x001d2800011a7983 */ /* 0x001ee40000300a00 */
[C---:B---3--:R-:W-:Y:S02]  /*35a60*/  HMMA.16816.F32 R24, R16.reuse, R26, R8 ;  /* 0x0000001a1018723c */ /* 0x048fe40000001808 */
[----:B------:R-:W3:Y:S04]  /*35a70*/  LDL.LU.64 R10, [R1+0x1d20] ;  /* 0x001d2000010a7983 */ /* 0x000ee80000300a00 */
[----:B------:R-:W3:Y:S11]  /*35a80*/  LDL.LU.64 R8, [R1+0x1d18] ;  /* 0x001d180001087983 */ /* 0x000ef60000300a00 */
[----:B------:R-:W-:Y:S06]  /*35a90*/  @!UPT UIADD3 URZ, URZ, URZ, URZ ;  /* 0x0000003f3f3ff290 */ /* 0x000fec000fffe03f */
[----:B------:R-:W-:Y:S04]  /*35aa0*/  STL.64 [R1+0x320], R24 ;  /* 0x0003201801007387 */ /* 0x000fe80000100a00 */
[----:B------:R0:W-:Y:S04]  /*35ab0*/  STL.64 [R1+0x328], R26 ;  /* 0x0003281a01007387 */ /* 0x0001e80000100a00 */
[----:B0-----:R-:W3:Y:S02]  /*35ac0*/  LDL.LU.64 R26, [R1+0x1d10] ;  /* 0x001d1000011a7983 */ /* 0x001ee40000300a00 */
[----:B---3--:R-:W-:Y:S07]  /*35ad0*/  HMMA.16816.F32 R16, R16, R26, R8 ;  /* 0x0000001a1010723c */ /* 0x008fee0000001808 */
[----:B------:R-:W-:-:S02]  /*35ae0*/  MOV R11, R26 ;  /* 0x0000001a000b7202 */ /* 0x000fc40000000f00 */
[----:B------:R-:W-:Y:S11]  /*35af0*/  MOV R10, R27 ;  /* 0x0000001b000a7202 */ /* 0x000ff60000000f00 */
[----:B------:R-:W-:Y:S03]  /*35b00*/  @!UPT UIADD3 URZ, URZ, URZ, URZ ;  /* 0x0000003f3f3ff290 */ /* 0x000fe6000fffe03f */
[----:B------:R-:W-:Y:S04]  /*35b10*/  STL.64 [R1+0x310], R16 ;  /* 0x0003101001007387 */ /* 0x000fe80000100a00 */
[----:B------:R0:W-:Y:S04]  /*35b20*/  STL.64 [R1+0x318], R18 ;  /* 0x0003181201007387 */ /* 0x0001e80000100a00 */
[----:B------:R-:W2:Y:S04]  /*35b30*/  LDL.LU.64 R26, [R1+0x1d08] ;  /* 0x001d0800011a7983 */ /* 0x000ea80000300a00 */
[----:B------:R-:W2:Y:S01]  /*35b40*/  LDL.LU.64 R24, [R1+0x1d00] ;  /* 0x001d000001187983 */ /* 0x000ea20000300a00 */
[----:B------:R-:W-:Y:S01]  /*35b50*/  MOV R22, R2 ;  /* 0x0000000200167202 */ /* 0x000fe20000000f00 */
[----:B------:R-:W-:-:S02]  /*35b60*/  IMAD.MOV.U32 R23, RZ, RZ, R0 ;  /* 0x000000ffff177224 */ /* 0x000fc400078e0000 */
[----:B0-----:R-:W3:Y:S05]  /*35b70*/  LDL.64 R18, [R1+0x48] ;  /* 0x0000480001127983 */ /* 0x001eea0000100a00 */
[C---:B--2---:R-:W-:Y:S01]  /*35b80*/  HMMA.16816.F32 R20, R24.reuse, R22, R4 ;  /* 0x000000161814723c */ /* 0x044fe20000001804 */
[----:B------:R-:W2:Y:S04]  /*35b90*/  LDL.LU.64 R6, [R1+0x1cf8] ;  /* 0x001cf80001067983 */ /* 0x000ea80000300a00 */
[----:B------:R-:W2:Y:S11]  /*35ba0*/  LDL.LU.64 R4, [R1+0x1cf0] ;  /* 0x001cf00001047983 */ /* 0x000eb60000300a00 */
[----:B------:R-:W-:Y:S07]  /*35bb0*/  @!UPT UIADD3 URZ, URZ, URZ, URZ ;  /* 0x0000003f3f3ff290 */ /* 0x000fee000fffe03f */
[----:B------:R-:W-:Y:S04]  /*35bc0*/  STL.64 [R1+0x300], R20 ;  /* 0x0003001401007387 */ /* 0x000fe80000100a00 */
[----:B------:R0:W-:Y:S04]  /*35bd0*/  STL.64 [R1+0x308], R22 ;  /* 0x0003081601007387 */ /* 0x0001e80000100a00 */
[----:B0-----:R-:W2:Y:S02]  /*35be0*/  LDL.LU.64 R22, [R1+0x1ce8] ;  /* 0x001ce80001167983 */ /* 0x001ea40000300a00 */
[----:B--2---:R-:W-:Y:S01]  /*35bf0*/  HMMA.16816.F32 R4, R24, R22, R4 ;  /* 0x000000161804723c */ /* 0x004fe20000001804 */
[----:B------:R-:W-:Y:S01]  /*35c00*/  IMAD.MOV.U32 R9, RZ, RZ, R22 ;  /* 0x000000ffff097224 */ /* 0x000fe200078e0016 */
[----:B------:R-:W-:Y:S11]  /*35c10*/  MOV R8, R23 ;  /* 0x0000001700087202 */ /* 0x000ff60000000f00 */
[----:B------:R-:W-:Y:S10]  /*35c20*/  @!UPT UIADD3 URZ, URZ, URZ, URZ ;  /* 0x0000003f3f3ff290 */ /* 0x000ff4000fffe03f */
[----:B------:R-:W-:Y:S04]  /*35c30*/  STL.64 [R1+0x2f0], R4 ;  /* 0x0002f00401007387 */ /* 0x000fe80000100a00 */
[----:B------:R0:W-:Y:S04]  /*35c40*/  STL.64 [R1+0x2f8], R6 ;  /* 0x0002f80601007387 */ /* 0x0001e80000100a00 */
[----:B0-----:R-:W2:Y:S04]  /*35c50*/  LDL.LU.64 R6, [R1+0x1ce0] ;  /* 0x001ce00001067983 */ /* 0x001ea80000300a00 */
[----:B------:R-:W2:Y:S04]  /*35c60*/  LDL.LU.64 R4, [R1+0x1cd8] ;  /* 0x001cd80001047983 */ /* 0x000ea80000300a00 */
[----:B------:R-:W2:Y:S04]  /*35c70*/  LDL.LU.64 R22, [R1+0x1cd0] ;  /* 0x001cd00001167983 */ /* 0x000ea80000300a00 */
[----:B------:R-:W0:Y:S04]  /*35c80*/  S2R R0, SR_TID.X ;  /* 0x0000000000007919 */ /* 0x000e280000002100 */
[----:B------:R-:W-:Y:S04]  /*35c90*/  STL.64 [R1+0x1cb0], R10 ;  /* 0x001cb00a01007387 */ /* 0x000fe80000100a00 */
[----:B------:R1:W-:Y:S04]  /*35ca0*/  STL.64 [R1+0x1ca8], R8 ;  /* 0x001ca80801007387 */ /* 0x0003e80000100a00 */
[----:B-1----:R-:W4:Y:S01]  /*35cb0*/  LDL.LU R8, [R1+0x380] ;  /* 0x0003800001087983 */ /* 0x002f220000300800 */
[----:B0-----:R-:W-:-:S03]  /*35cc0*/  LOP3.LUT R13, R0, 0x7, RZ, 0xc0, !PT ;  /* 0x00000007000d7812 */ /* 0x001fc600078ec0ff */
[----:B------:R-:W4:Y:S01]  /*35cd0*/  LDL.LU R9, [R1+0x384] ;  /* 0x0003840001097983 */ /* 0x000f220000300800 */
[----:B------:R-:W-:Y:S01]  /*35ce0*/  SHF.L.U32 R2, R0, 0x7, RZ ;  /* 0x0000000700027819 */ /* 0x000fe200000006ff */
[----:B------:R-:W-:Y:S02]  /*35cf0*/  IMAD.SHL.U32 R29, R13, 0x10, RZ ;  /* 0x000000100d1d7824 */ /* 0x000fe400078e00ff */
[----:B------:R-:W4:Y:S03]  /*35d00*/  LDL.LU R10, [R1+0x388] ;  /* 0x00038800010a7983 */ /* 0x000f260000300800 */
[----:B------:R-:W-:Y:S01]  /*35d10*/  LOP3.LUT R29, R29, 0x780, R2, 0xf8, !PT ;  /* 0x000007801d1d7812 */ /* 0x000fe200078ef802 */
[----:B------:R-:W4:Y:S03]  /*35d20*/  LDL.LU R11, [R1+0x38c] ;  /* 0x00038c00010b7983 */ /* 0x000f260000300800 */
[----:B------:R-:W-:Y:S01]  /*35d30*/  LOP3.LUT R29, R29, 0x10, R0, 0x78, !PT ;  /* 0x000000101d1d7812 */ /* 0x000fe200078e7800 */
        /* <DEDUP_REMOVED lines=8> */
[----:B------:R-:W2:Y:S01]  /*35dc0*/  LDL.LU.64 R20, [R1+0x1cb8] ;  /* 0x001cb80001147983 */ /* 0x000ea20000300a00 */
[----:B------:R-:W-:Y:S01]  /*35dd0*/  LOP3.LUT R29, R29, 0x20, RZ, 0x3c, !PT ;  /* 0x000000201d1d7812 */ /* 0x000fe200078e3cff */
[C---:B--2---:R-:W-:Y:S02]  /*35de0*/  HMMA.16816.F32 R20, R24.reuse, R6, R20 ;  /* 0x000000061814723c */ /* 0x044fe40000001814 */
[----:B------:R0:W-:Y:S04]  /*35df0*/  STL.64 [R1+0x1c60], R6 ;  /* 0x001c600601007387 */ /* 0x0001e80000100a00 */
[----:B------:R-:W3:Y:S11]  /*35e00*/  LDL.LU R4, [R1+0x2c0] ;  /* 0x0002c00001047983 */ /* 0x000ef60000300800 */
[----:B------:R-:W-:Y:S06]  /*35e10*/  @!UPT UIADD3 URZ, URZ, URZ, URZ ;  /* 0x0000003f3f3ff290 */ /* 0x000fec000fffe03f */
[----:B------:R-:W-:Y:S04]  /*35e20*/  STL.64 [R1+0x2d0], R20 ;  /* 0x0002d01401007387 */ /* 0x000fe80000100a00 */
[----:B------:R-:W-:Y:S04]  /*35e30*/  STL.64 [R1+0x2d8], R22 ;  /* 0x0002d81601007387 */ /* 0x000fe80000100a00 */
[----:B------:R-:W3:Y:S04]  /*35e40*/  LDL.LU R5, [R1+0x2c4] ;  /* 0x0002c40001057983 */ /* 0x000ee80000300800 */
[----:B0-----:R-:W3:Y:S04]  /*35e50*/  LDL.LU R6, [R1+0x2c8] ;  /* 0x0002c80001067983 */ /* 0x001ee80000300800 */
[----:B------:R-:W3:Y:S04]  /*35e60*/  LDL.LU R7, [R1+0x2cc] ;  /* 0x0002cc0001077983 */ /* 0x000ee80000300800 */
[----:B------:R-:W0:Y:S04]  /*35e70*/  LDSM.16.M88.4 R20, [R29+0x19800] ;  /* 0x019800001d14783b */ /* 0x000e280000000200 */
[----:B0-----:R-:W-:Y:S04]  /*35e80*/  STL.64 [R1+0x1c90], R22 ;  /* 0x001c901601007387 */ /* 0x001fe80000100a00 */
[----:B------:R0:W-:Y:S04]  /*35e90*/  STL.64 [R1+0x1c88], R20 ;  /* 0x001c881401007387 */ /* 0x0001e80000100a00 */
[----:B0-----:R-:W2:Y:S04]  /*35ea0*/  LDL.LU R20, [R1+0x3b0] ;  /* 0x0003b00001147983 */ /* 0x001ea80000300800 */
[----:B------:R-:W2:Y:S04]  /*35eb0*/  LDL.LU R21, [R1+0x3b4] ;  /* 0x0003b40001157983 */ /* 0x000ea80000300800 */
[----:B------:R-:W2:Y:S04]  /*35ec0*/  LDL.LU R22, [R1+0x3b8] ;  /* 0x0003b80001167983 */ /* 0x000ea80000300800 */
[----:B------:R-:W2:Y:S01]  /*35ed0*/  LDL.LU R23, [R1+0x3bc] ;  /* 0x0003bc0001177983 */ /* 0x000ea20000300800 */
[C---:B---3--:R-:W-:Y:S11]  /*35ee0*/  HMMA.16816.F32 R4, R24.reuse, R18, R4 ;  /* 0x000000121804723c */ /* 0x048ff60000001804 */
[----:B------:R-:W-:Y:S11]  /*35ef0*/  @!UPT UIADD3 URZ, URZ, URZ, URZ ;  /* 0x0000003f3f3ff290 */ /* 0x000ff6000fffe03f */
[----:B------:R-:W-:Y:S01]  /*35f00*/  @!UPT UIADD3 URZ, URZ, URZ, URZ ;  /* 0x0000003f3f3ff290 */ /* 0x000fe2000fffe03f */
[----:B------:R0:W-:Y:S02]  /*35f10*/  STL.64 [R1+0x2b0], R4 ;  /* 0x0002b00401007387 */ /* 0x0001e40000100a00 */
[----:B0-----:R-:W-:Y:S01]  /*35f20*/  IMAD.MOV.U32 R5, RZ, RZ, R18 ;  /* 0x000000ffff057224 */ /* 0x001fe200078e0012 */
[----:B------:R-:W-:Y:S02]  /*35f30*/  MOV R4, R19 ;  /* 0x0000001300047202 */ /* 0x000fe40000000f00 */
[----:B------:R-:W0:Y:S04]  /*35f40*/  LDSM.16.M88.4 R16, [R29+0x1a000] ;  /* 0x01a000001d10783b */ /* 0x000e280000000200 */
[----:B------:R-:W-:Y:S04]  /*35f50*/  STL.64 [R1+0x2b8], R6 ;  /* 0x0002b80601007387 */ /* 0x000fe80000100a00 */
[----:B0-----:R-:W-:Y:S04]  /*35f60*/  STL.64 [R1+0x1c08], R18 ;  /* 0x001c081201007387 */ /* 0x001fe80000100a00 */
[----:B------:R0:W-:Y:S04]  /*35f70*/  STL.64 [R1+0x1c00], R16 ;  /* 0x001c001001007387 */ /* 0x0001e80000100a00 */
[----:B0-----:R-:W3:Y:S04]  /*35f80*/  LDL.LU R16, [R1+0x4d0] ;  /* 0x0004d00001107983 */ /* 0x001ee80000300800 */
[----:B------:R-:W3:Y:S04]  /*35f90*/  LDL.LU R17, [R1+0x4d4] ;  /* 0x0004d40001117983 */ /* 0x000ee80000300800 */
[----:B------:R-:W2:Y:S04]  /*35fa0*/  LDL.LU R18, [R1+0x4d8] ;  /* 0x0004d80001127983 */ /* 0x000ea80000300800 */
[----:B------:R-:W2:Y:S01]  /*35fb0*/  LDL.LU R19, [R1+0x4dc] ;  /* 0x0004dc0001137983 */ /* 0x000ea20000300800 */
[----:B----4-:R-:W-:Y:S01]  /*35fc0*/  HMMA.16816.F32 R8, R24, R14, R8 ;  /* 0x0000000e1808723c */ /* 0x010fe20000001808 */
[----:B------:R-:W-:Y:S01]  /*35fd0*/  MOV R7, R14 ;  /* 0x0000000e00077202 */ /* 0x000fe20000000f00 */
[----:B------:R-:W-:-:S02]  /*35fe0*/  IMAD.MOV.U32 R6, RZ, RZ, R15 ;  /* 0x000000ffff067224 */ /* 0x000fc400078e000f */
[----:B------:R-:W0:Y:S04]  /*35ff0*/  LDSM.16.M88.4 R12, [R29+0x1a800] ;  /* 0x01a800001d0c783b */ /* 0x000e280000000200 */
[----:B--2---:R1:W-:Y:S04]  /*36000*/  STL.64 [R1+0x1c18], R18 ;  /* 0x001c181201007387 */ /* 0x0043e80000100a00 */
[----:B---3--:R-:W-:Y:S04]  /*36010*/  STL.64 [R1+0x1c10], R16 ;  /* 0x001c101001007387 */ /* 0x008fe80000100a00 */
[----:B-1----:R-:W2:Y:S07]  /*36020*/  LDL.LU.64 R18, [R1+0x78] ;  /* 0x0000780001127983 */ /* 0x002eae0000300a00 */
[----:B------:R-:W-:Y:S04]  /*36030*/  STL.64 [R1+0x2a0], R8 ;  /* 0x0002a00801007387 */ /* 0x000fe80000100a00 */
[----:B------:R1:W-:Y:S04]  /*36040*/  STL.64 [R1+0x2a8], R10 ;  /* 0x0002a80a01007387 */ /* 0x0003e80000100a00 */
[----:B-1----:R-:W3:Y:S04]  /*36050*/  LDL.LU.64 R10, [R1+0x1cb0] ;  /* 0x001cb000010a7983 */ /* 0x002ee80000300a00 */
[----:B------:R-:W4:Y:S04]  /*36060*/  LDL.LU.64 R8, [R1+0x1ca8] ;  /* 0x001ca80001087983 */ /* 0x000f280000300a00 */
[----:B0-----:R0:W-:Y:S04]  /*36070*/  STL.64 [R1+0x1b90], R14 ;  /* 0x001b900e01007387 */ /* 0x0011e80000100a00 */
[----:B------:R-:W-:Y:S04]  /*36080*/  STL.64 [R1+0x1b88], R12 ;  /* 0x001b880c01007387 */ /* 0x000fe80000100a00 */
[----:B0-----:R-:W2:Y:S04]  /*36090*/  LDL.64 R14, [R1+0x28] ;  /* 0x00002800010e7983 */ /* 0x001ea80000100a00 */
[----:B--2---:R0:W-:Y:S02]  /*360a0*/  STL.64 [R1+0x1c98], R14 ;  /* 0x001c980e01007387 */ /* 0x0041e40000100a00 */
[----:B0-----:R-:W-:Y:S02]  /*360b0*/  HMMA.16816.F32 R12, R24, R18, R20 ;  /* 0x00000012180c723c */ /* 0x001fe40000001814 */
[----:B------:R0:W-:Y:S05]  /*360c0*/  STL.64 [R1+0x1c28], R18 ;  /* 0x001c281201007387 */ /* 0x0001ea0000100a00 */
[----:B0-----:R-:W-:-:S02]  /*360d0*/  MOV R18, R7 ;  /* 0x0000000700127202 */ /* 0x001fc40000000f00 */
[----:B------:R-:W-:Y:S11]  /*360e0*/  MOV R19, R6 ;  /* 0x0000000600137202 */ /* 0x000ff60000000f00 */
[----:B------:R-:W-:Y:S03]  /*360f0*/  @!UPT UIADD3 URZ, URZ, URZ, URZ ;  /* 0x0000003f3f3ff290 */ /* 0x000fe6000fffe03f */
[----:B------:R0:W-:Y:S04]  /*36100*/  STL.64 [R1+0x290], R12 ;  /* 0x0002900c01007387 */ /* 0x0001e80000100a00 */
[----:B------:R1:W-:Y:S04]  /*36110*/  STL.64 [R1+0x298], R14 ;  /* 0x0002980e01007387 */ /* 0x0003e80000100a00 */
[----:B0-----:R-:W2:Y:S04]  /*36120*/  LDL.LU R12, [R1+0x3a0] ;  /* 0x0003a000010c7983 */ /* 0x001ea80000300800 */
[----:B------:R-:W2:Y:S04]  /*36130*/  LDL.LU R13, [R1+0x3a4] ;  /* 0x0003a400010d7983 */ /* 0x000ea80000300800 */
[----:B-1----:R-:W2:Y:S04]  /*36140*/  LDL.LU R14, [R1+0x3a8] ;  /* 0x0003a800010e7983 */ /* 0x002ea80000300800 */
[----:B------:R-:W2:Y:S04]  /*36150*/  LDL.LU R15, [R1+0x3ac] ;  /* 0x0003ac00010f7983 */ /* 0x000ea80000300800 */
[----:B------:R0:W-:Y:S02]  /*36160*/  STL.64 [R1+0x1c40], R18 ;  /* 0x001c401201007387 */ /* 0x0001e40000100a00 */
[----:B0-----:R-:W-:Y:S01]  /*36170*/  IMAD.MOV.U32 R19, RZ, RZ, R4 ;  /* 0x000000ffff137224 */ /* 0x001fe200078e0004 */
[----:B------:R-:W-:Y:S01]  /*36180*/  MOV R18, R5 ;  /* 0x0000000500127202 */ /* 0x000fe20000000f00 */
[----:B------:R-:W2:Y:S04]  /*36190*/  LDL.LU R4, [R1+0x420] ;  /* 0x0004200001047983 */ /* 0x000ea80000300800 */
[----:B------:R-:W2:Y:S04]  /*361a0*/  LDL.LU R5, [R1+0x424] ;  /* 0x0004240001057983 */ /* 0x000ea80000300800 */
[----:B------:R-:W2:Y:S04]  /*361b0*/  LDL.LU R6, [R1+0x428] ;  /* 0x0004280001067983 */ /* 0x000ea80000300800 */
[----:B------:R-:W2:Y:S01]  /*361c0*/  LDL.LU R7, [R1+0x42c] ;  /* 0x00042c0001077983 */ /* 0x000ea20000300800 */
[----:B---3--:R-:W-:Y:S01]  /*361d0*/  IMAD.MOV.U32 R22, RZ, RZ, R11 ;  /* 0x000000ffff167224 */ /* 0x008fe200078e000b */
[----:B------:R-:W-:-:S02]  /*361e0*/  MOV R23, R10 ;  /* 0x0000000a00177202 */ /* 0x000fc40000000f00 */
[----:B--2---:R4:W-:Y:S02]  /*361f0*/  STL.64 [R1+0x1c70], R6 ;  /* 0x001c700601007387 */ /* 0x0049e40000100a00 */
[----:B----4-:R-:W-:Y:S02]  /*36200*/  MOV R6, R9 ;  /* 0x0000000900067202 */ /* 0x010fe40000000f00 */
[----:B------:R-:W-:Y:S02]  /*36210*/  MOV R7, R8 ;  /* 0x0000000800077202 */ /* 0x000fe40000000f00 */
[----:B------:R-:W0:Y:S01]  /*36220*/  LDSM.16.M88.4 R8, [R29+0x1b000] ;  /* 0x01b000001d08783b */ /* 0x000e220000000200 */
[----:B------:R-:W-:Y:S03]  /*36230*/  HMMA.16816.F32 R24, R24, R22, R12 ;  /* 0x000000161818723c */ /* 0x000fe6000000180c */
[----:B------:R-:W-:Y:S04]  /*36240*/  STL.64 [R1+0x1c68], R4 ;  /* 0x001c680401007387 */ /* 0x000fe80000100a00 */
[----:B------:R-:W-:Y:S04]  /*36250*/  STL.64 [R1+0x1c80], R6 ;  /* 0x001c800601007387 */ /* 0x000fe80000100a00 */
[----:B------:R-:W-:Y:S04]  /*36260*/  STL.64 [R1+0x1c58], R18 ;  /* 0x001c581201007387 */ /* 0x000fe80000100a00 */
[----:B0-----:R0:W-:Y:S04]  /*36270*/  STL.64 [R1+0x1b30], R10 ;  /* 0x001b300a01007387 */ /* 0x0011e80000100a00 */
[----:B------:R1:W-:Y:S01]  /*36280*/  STL.64 [R1+0x1b28], R8 ;  /* 0x001b280801007387 */ /* 0x0003e20000100a00 */
[----:B0-----:R-:W-:Y:S01]  /*36290*/  IMAD.MOV.U32 R10, RZ, RZ, R0 ;  /* 0x000000ffff0a7224 */ /* 0x001fe200078e0000 */
[----:B------:R-:W-:-:S02]  /*362a0*/  MOV R11, R2 ;  /* 0x00000002000b7202 */ /* 0x000fc40000000f00 */
[----:B------:R-:W2:Y:S04]  /*362b0*/  LDL.LU R0, [R1+0x1ca4] ;  /* 0x001ca40001007983 */ /* 0x000ea80000300800 */
[----:B------:R-:W3:Y:S04]  /*362c0*/  LDL.LU R2, [R1+0x1ca0] ;  /* 0x001ca00001027983 */ /* 0x000ee80000300800 */
[----:B------:R-:W4:Y:S04]  /*362d0*/  LDL.LU R4, [R1+0x3e0] ;  /* 0x0003e00001047983 */ /* 0x000f280000300800 */
[----:B------:R-:W4:Y:S04]  /*362e0*/  LDL.LU R5, [R1+0x3e4] ;  /* 0x0003e40001057983 */ /* 0x000f280000300800 */
[----:B------:R-:W4:Y:S04]  /*362f0*/  LDL.LU R6, [R1+0x3e8] ;  /* 0x0003e80001067983 */ /* 0x000f280000300800 */
[----:B------:R-:W4:Y:S04]  /*36300*/  LDL.LU R7, [R1+0x3ec] ;  /* 0x0003ec0001077983 */ /* 0x000f280000300800 */
[----:B------:R0:W-:Y:S04]  /*36310*/  STL.64 [R1+0x1c78], R10 ;  /* 0x001c780a01007387 */ /* 0x0001e80000100a00 */
[----:B-1----:R-:W2:Y:S04]  /*36320*/  LDL.LU R8, [R1+0x400] ;  /* 0x0004000001087983 */ /* 0x002ea80000300800 */
[----:B------:R-:W2:Y:S04]  /*36330*/  LDL.LU R9, [R1+0x404] ;  /* 0x0004040001097983 */ /* 0x000ea80000300800 */
[----:B0-----:R-:W2:Y:S04]  /*36340*/  LDL.LU R10, [R1+0x408] ;  /* 0x00040800010a7983 */ /* 0x001ea80000300800 */
[----:B------:R-:W2:Y:S04]  /*36350*/  LDL.LU R11, [R1+0x40c] ;  /* 0x00040c00010b7983 */ /* 0x000ea80000300800 */
[----:B------:R-:W2:Y:S04]  /*36360*/  LDL.LU R16, [R1+0x430] ;  /* 0x0004300001107983 */ /* 0x000ea80000300800 */
[----:B------:R-:W2:Y:S04]  /*36370*/  LDL.LU R17, [R1+0x434] ;  /* 0x0004340001117983 */ /* 0x000ea80000300800 */
[----:B------:R-:W2:Y:S04]  /*36380*/  LDL.LU R18, [R1+0x438] ;  /* 0x0004380001127983 */ /* 0x000ea80000300800 */
[----:B------:R-:W2:Y:S04]  /*36390*/  LDL.LU R19, [R1+0x43c] ;  /* 0x00043c0001137983 */ /* 0x000ea80000300800 */
[----:B------:R-:W4:Y:S04]  /*363a0*/  LDL.LU.64 R14, [R1+0x1c98] ;  /* 0x001c9800010e7983 */ /* 0x000f280000300a00 */
[----:B------:R-:W4:Y:S04]  /*363b0*/  LDL.LU.64 R22, [R1+0x1c90] ;  /* 0x001c900001167983 */ /* 0x000f280000300a00 */
[----:B------:R-:W4:Y:S04]  /*363c0*/  LDL.LU.64 R20, [R1+0x1c88] ;  /* 0x001c880001147983 */ /* 0x000f280000300a00 */
[----:B------:R-:W-:Y:S04]  /*363d0*/  STL.64 [R1+0x1a0], R24 ;  /* 0x0001a01801007387 */ /* 0x000fe80000100a00 */
[----:B------:R-:W-:Y:S04]  /*363e0*/  STL.64 [R1+0x1a8], R26 ;  /* 0x0001a81a01007387 */ /* 0x000fe80000100a00 */
[----:B------:R-:W0:Y:S04]  /*363f0*/  LDSM.16.M88.4 R24, [R29+0x1b800] ;  /* 0x01b800001d18783b */ /* 0x000e280000000200 */
[----:B0-----:R0:W-:Y:S04]  /*36400*/  STL.64 [R1+0x1aa0], R26 ;  /* 0x001aa01a01007387 */ /* 0x0011e80000100a00 */
[----:B------:R1:W-:Y:S04]  /*36410*/  STL.64 [R1+0x1a98], R24 ;  /* 0x001a981801007387 */ /* 0x0003e80000100a00 */
[----:B0-----:R-:W2:Y:S04]  /*36420*/  LDL.LU.64 R26, [R1+0x88] ;  /* 0x00008800011a7983 */ /* 0x001ea80000300a00 */
[----:B--2---:R0:W-:Y:S04]  /*36430*/  STL.64 [R1+0x1c20], R26 ;  /* 0x001c201a01007387 */ /* 0x0041e80000100a00 */
[----:B-1----:R-:W2:Y:S04]  /*36440*/  LDL.LU R24, [R1+0x4e0] ;  /* 0x0004e00001187983 */ /* 0x002ea80000300800 */
[----:B------:R-:W2:Y:S04]  /*36450*/  LDL.LU R25, [R1+0x4e4] ;  /* 0x0004e40001197983 */ /* 0x000ea80000300800 */
[----:B0-----:R-:W2:Y:S04]  /*36460*/  LDL.LU R26, [R1+0x4e8] ;  /* 0x0004e800011a7983 */ /* 0x001ea80000300800 */
[----:B------:R-:W2:Y:S01]  /*36470*/  LDL.LU R27, [R1+0x4ec] ;  /* 0x0004ec00011b7983 */ /* 0x000ea20000300800 */
[C---:B----4-:R-:W-:Y:S03]  /*36480*/  HMMA.16816.F32 R4, R20.reuse, R14, R4 ;  /* 0x0000000e1404723c */ /* 0x050fe60000001804 */
[----:B--2---:R-:W-:Y:S04]  /*36490*/  STL.64 [R1+0x1c38], R26 ;  /* 0x001c381a01007387 */ /* 0x004fe80000100a00 */
[----:B------:R0:W-:Y:S04]  /*364a0*/  STL.64 [R1+0x1c30], R24 ;  /* 0x001c301801007387 */ /* 0x0001e80000100a00 */
[----:B0-----:R-:W2:Y:S04]  /*364b0*/  LDL.LU R24, [R1+0x470] ;  /* 0x0004700001187983 */ /* 0x001ea80000300800 */
[----:B------:R-:W2:Y:S04]  /*364c0*/  LDL.LU R25, [R1+0x474] ;  /* 0x0004740001197983 */ /* 0x000ea80000300800 */
[----:B------:R-:W4:Y:S04]  /*364d0*/  LDL.LU R26, [R1+0x478] ;  /* 0x00047800011a7983 */ /* 0x000f280000300800 */
[----:B------:R-:W4:Y:S04]  /*364e0*/  LDL.LU R27, [R1+0x47c] ;  /* 0x00047c00011b7983 */ /* 0x000f280000300800 */
[----:B----4-:R-:W-:Y:S04]  /*364f0*/  STL.64 [R1+0x1c50], R26 ;  /* 0x001c501a01007387 */ /* 0x010fe80000100a00 */
[----:B--2---:R0:W-:Y:S04]  /*36500*/  STL.64 [R1+0x1c48], R24 ;  /* 0x001c481801007387 */ /* 0x0041e80000100a00 */
[----:B0-----:R-:W2:Y:S04]  /*36510*/  LDL.LU R24, [R1+0x450] ;  /* 0x0004500001187983 */ /* 0x001ea80000300800 */
[----:B------:R-:W2:Y:S04]  /*36520*/  LDL.LU R25, [R1+0x454] ;  /* 0x0004540001197983 */ /* 0x000ea80000300800 */
[----:B------:R-:W2:Y:S04]  /*36530*/  LDL.LU R26, [R1+0x458] ;  /* 0x00045800011a7983 */ /* 0x000ea80000300800 */
[----:B------:R-:W2:Y:S04]  /*36540*/  LDL.LU R27, [R1+0x45c] ;  /* 0x00045c00011b7983 */ /* 0x000ea80000300800 */
[----:B------:R-:W-:Y:S04]  /*36550*/  STL.64 [R1+0x190], R4 ;  /* 0x0001900401007387 */ /* 0x000fe80000100a00 */
[----:B------:R0:W-:Y:S04]  /*36560*/  STL.64 [R1+0x198], R6 ;  /* 0x0001980601007387 */ /* 0x0001e80000100a00 */
[----:B0-----:R-:W4:Y:S02]  /*36570*/  LDL.LU.64 R6, [R1+0x1c80] ;  /* 0x001c800001067983 */ /* 0x001f240000300a00 */
[C---:B----4-:R-:W-:Y:S02]  /*36580*/  HMMA.16816.F32 R4, R20.reuse, R6, R8 ;  /* 0x000000061404723c */ /* 0x050fe40000001808 */
[----:B------:R-:W4:Y:S11]  /*36590*/  LDL.LU.64 R10, [R1+0x1c78] ;  /* 0x001c7800010a7983 */ /* 0x000f360000300a00 */
[----:B------:R-:W-:Y:S10]  /*365a0*/  @!UPT UIADD3 URZ, URZ, URZ, URZ ;  /* 0x0000003f3f3ff290 */ /* 0x000ff4000fffe03f */
[----:B------:R-:W-:Y:S04]  /*365b0*/  STL.64 [R1+0x180], R4 ;  /* 0x0001800401007387 */ /* 0x000fe80000100a00 */
[----:B------:R0:W-:Y:S04]  /*365c0*/  STL.64 [R1+0x188], R6 ;  /* 0x0001880601007387 */ /* 0x0001e80000100a00 */
[----:B0-----:R-:W4:Y:S04]  /*365d0*/  LDL.LU.64 R6, [R1+0x1c70] ;  /* 0x001c700001067983 */ /* 0x001f280000300a00 */
[----:B------:R-:W4:Y:S02]  /*365e0*/  LDL.LU.64 R4, [R1+0x1c68] ;  /* 0x001c680001047983 */ /* 0x000f240000300a00 */
[C---:B----4-:R-:W-:Y:S11]  /*365f0*/  HMMA.16816.F32 R4, R20.reuse, R10, R4 ;  /* 0x0000000a1404723c */ /* 0x050ff60000001804 */
[----:B------:R-:W-:Y:S11]  /*36600*/  @!UPT UIADD3 URZ, URZ, URZ, URZ ;  /* 0x0000003f3f3ff290 */ /* 0x000ff6000fffe03f */
[----:B------:R-:W-:Y:S01]  /*36610*/  @!UPT UIADD3 URZ, URZ, URZ, URZ ;  /* 0x0000003f3f3ff290 */ /* 0x000fe2000fffe03f */
[----:B------:R-:W-:Y:S04]  /*36620*/  STL.64 [R1+0x170], R4 ;  /* 0x0001700401007387 */ /* 0x000fe80000100a00 */
[----:B------:R0:W-:Y:S04]  /*36630*/  STL.64 [R1+0x178], R6 ;  /* 0x0001780601007387 */ /* 0x0001e80000100a00 */
[----:B0-----:R-:W4:Y:S04]  /*36640*/  LDL.LU.64 R6, [R1+0x1c60] ;  /* 0x001c600001067983 */ /* 0x001f280000300a00 */
[----:B------:R0:W-:Y:S04]  /*36650*/  STL.64 [R1+0x1bf0], R10 ;  /* 0x001bf00a01007387 */ /* 0x0001e80000100a00 */
[----:B------:R-:W2:Y:S04]  /*36660*/  LDL.LU R8, [R1+0x4c0] ;  /* 0x0004c00001087983 */ /* 0x000ea80000300800 */
[----:B------:R-:W2:Y:S04]  /*36670*/  LDL.LU R9, [R1+0x4c4] ;  /* 0x0004c40001097983 */ /* 0x000ea80000300800 */
[----:B0-----:R-:W2:Y:S04]  /*36680*/  LDL.LU R10, [R1+0x4c8] ;  /* 0x0004c800010a7983 */ /* 0x001ea80000300800 */
[----:B------:R-:W2:Y:S01]  /*36690*/  LDL.LU R11, [R1+0x4cc] ;  /* 0x0004cc00010b7983 */ /* 0x000ea20000300800 */
[C---:B----4-:R-:W-:Y:S11]  /*366a0*/  HMMA.16816.F32 R16, R20.reuse, R6, R16 ;  /* 0x000000061410723c */ /* 0x050ff60000001810 */
[----:B------:R-:W-:Y:S11]  /*366b0*/  @!UPT UIADD3 URZ, URZ, URZ, URZ ;  /* 0x0000003f3f3ff290 */ /* 0x000ff6000fffe03f */
[----:B------:R-:W-:Y:S01]  /*366c0*/  @!UPT UIADD3 URZ, URZ, URZ, URZ ;  /* 0x0000003f3f3ff290 */ /* 0x000fe2000fffe03f */
[----:B------:R-:W-:Y:S04]  /*366d0*/  STL.64 [R1+0x160], R16 ;  /* 0x0001601001007387 */ /* 0x000fe80000100a00 */
[----:B------:R0:W-:Y:S04]  /*366e0*/  STL.64 [R1+0x168], R18 ;  /* 0x0001681201007387 */ /* 0x0001e80000100a00 */
[----:B0-----:R-:W2:Y:S02]  /*366f0*/  LDL.LU.64 R18, [R1+0x1c58] ;  /* 0x001c580001127983 */ /* 0x001ea40000300a00 */
[C---:B--2---:R-:W-:Y:S02]  /*36700*/  HMMA.16816.F32 R16, R20.reuse, R18, R24 ;  /* 0x000000121410723c */ /* 0x044fe40000001818 */
[----:B------:R-:W2:Y:S04]  /*36710*/  LDL.LU.64 R26, [R1+0x1c50] ;  /* 0x001c5000011a7983 */ /* 0x000ea80000300a00 */
[----:B------:R-:W2:Y:S11]  /*36720*/  LDL.LU.64 R24, [R1+0x1c48] ;  /* 0x001c480001187983 */ /* 0x000eb60000300a00 */
[----:B------:R-:W-:Y:S06]  /*36730*/  @!UPT UIADD3 URZ, URZ, URZ, URZ ;  /* 0x0000003f3f3ff290 */ /* 0x000fec000fffe03f */
        /* <DEDUP_REMOVED lines=19> */
[----:B--2---:R-:W-:Y:S02]  /*36870*/  HMMA.16816.F32 R20, R20, R26, R16 ;  /* 0x0000001a1414723c */ /* 0x004fe40000001810 */
[----:B------:R-:W2:Y:S04]  /*36880*/  LDL.LU.64 R18, [R1+0x1c08] ;  /* 0x001c080001127983 */ /* 0x000ea80000300a00 */
[----:B------:R-:W2:Y:S04]  /*36890*/  LDL.LU.64 R16, [R1+0x1c00] ;  /* 0x001c000001107983 */ /* 0x000ea80000300a00 */
[----:B------:R-:W-:Y:S11]  /*368a0*/  STL.64 [R1+0x1bf8], R26 ;  /* 0x001bf81a01007387 */ /* 0x000ff60000100a00 */
[----:B------:R-:W-:Y:S02]  /*368b0*/  @!UPT UIADD3 URZ, URZ, URZ, URZ ;  /* 0x0000003f3f3ff290 */ /* 0x000fe4000fffe03f */
[----:B------:R-:W-:Y:S04]  /*368c0*/  STL.64 [R1+0x420], R20 ;  /* 0x0004201401007387 */ /* 0x000fe80000100a00 */
[----:B------:R0:W-:Y:S02]  /*368d0*/  STL.64 [R1+0x428], R22 ;  /* 0x0004281601007387 */ /* 0x0001e40000100a00 */
[----:B0-----:R-:W-:Y:S02]  /*368e0*/  MOV R22, R5 ;  /* 0x0000000500167202 */ /* 0x001fe40000000f00 */
[----:B------:R-:W-:-:S05]  /*368f0*/  MOV R23, R4 ;  /* 0x0000000400177202 */ /* 0x000fca0000000f00 */
[----:B------:R0:W-:Y:S04]  /*36900*/  STL.64 [R1+0x1ba8], R22 ;  /* 0x001ba81601007387 */ /* 0x0001e80000100a00 */
[----:B0-----:R-:W4:Y:S01]  /*36910*/  LDL.64 R22, [R1+0x38] ;  /* 0x0000380001167983 */ /* 0x001f220000100a00 */
[----:B------:R-:W-:Y:S01]  /*36920*/  IMAD.MOV.U32 R5, RZ, RZ, R14 ;  /* 0x000000ffff057224 */ /* 0x000fe200078e000e */
[----:B------:R-:W-:Y:S01]  /*36930*/  MOV R4, R15 ;  /* 0x0000000f00047202 */ /* 0x000fe20000000f00 */
[C---:B--2---:R-:W-:Y:S01]  /*36940*/  HMMA.16816.F32 R8, R16.reuse, R14, R8 ;  /* 0x0000000e1008723c */ /* 0x044fe20000001808 */
[----:B----4-:R-:W-:Y:S11]  /*36950*/  STL.64 [R1+0x1bc0], R22 ;  /* 0x001bc01601007387 */ /* 0x010ff60000100a00 */
[----:B------:R-:W-:Y:S11]  /*36960*/  @!UPT UIADD3 URZ, URZ, URZ, URZ ;  /* 0x0000003f3f3ff290 */ /* 0x000ff6000fffe03f */
[----:B------:R-:W-:Y:S04]  /*36970*/  STL.64 [R1+0x450], R8 ;  /* 0x0004500801007387 */ /* 0x000fe80000100a00 */
[----:B------:R0:W-:Y:S04]  /*36980*/  STL.64 [R1+0x458], R10 ;  /* 0x0004580a01007387 */ /* 0x0001e80000100a00 */
[----:B------:R-:W2:Y:S04]  /*36990*/  LDL.LU R24, [R1+0x4b0] ;  /* 0x0004b00001187983 */ /* 0x000ea80000300800 */
[----:B------:R-:W2:Y:S04]  /*369a0*/  LDL.LU R25, [R1+0x4b4] ;  /* 0x0004b40001197983 */ /* 0x000ea80000300800 */
[----:B------:R-:W2:Y:S04]  /*369b0*/  LDL.LU R26, [R1+0x4b8] ;  /* 0x0004b800011a7983 */ /* 0x000ea80000300800 */
[----:B------:R-:W2:Y:S04]  /*369c0*/  LDL.LU R27, [R1+0x4bc] ;  /* 0x0004bc00011b7983 */ /* 0x000ea80000300800 */
[----:B0-----:R-:W2:Y:S04]  /*369d0*/  LDL.64 R10, [R1+0x18] ;  /* 0x00001800010a7983 */ /* 0x001ea80000100a00 */
[----:B------:R-:W-:Y:S04]  /*369e0*/  STL.64 [R1+0x1be8], R6 ;  /* 0x001be80601007387 */ /* 0x000fe80000100a00 */
[----:B------:R0:W-:Y:S04]  /*369f0*/  STL.64 [R1+0x1be0], R4 ;  /* 0x001be00401007387 */ /* 0x0001e80000100a00 */
[----:B0-----:R-:W4:Y:S04]  /*36a00*/  LDL.LU R4, [R1+0x490] ;  /* 0x0004900001047983 */ /* 0x001f280000300800 */
[----:B------:R-:W4:Y:S04]  /*36a10*/  LDL.LU R5, [R1+0x494] ;  /* 0x0004940001057983 */ /* 0x000f280000300800 */
[----:B------:R-:W4:Y:S04]  /*36a20*/  LDL.LU R6, [R1+0x498] ;  /* 0x0004980001067983 */ /* 0x000f280000300800 */
[----:B------:R-:W4:Y:S04]  /*36a30*/  LDL.LU R7, [R1+0x49c] ;  /* 0x00049c0001077983 */ /* 0x000f280000300800 */
[----:B------:R-:W2:Y:S04]  /*36a40*/  LDL.LU.64 R22, [R1+0x48] ;  /* 0x0000480001167983 */ /* 0x000ea80000300a00 */
[----:B--2---:R0:W-:Y:S04]  /*36a50*/  STL.64 [R1+0x1bd8], R22 ;  /* 0x001bd81601007387 */ /* 0x0041e80000100a00 */
[----:B------:R-:W2:Y:S04]  /*36a60*/  LDL.LU R12, [R1+0x410] ;  /* 0x00041000010c7983 */ /* 0x000ea80000300800 */
[----:B------:R-:W2:Y:S04]  /*36a70*/  LDL.LU R13, [R1+0x414] ;  /* 0x00041400010d7983 */ /* 0x000ea80000300800 */
[----:B------:R-:W2:Y:S04]  /*36a80*/  LDL.LU R14, [R1+0x418] ;  /* 0x00041800010e7983 */ /* 0x000ea80000300800 */
[----:B------:R-:W2:Y:S04]  /*36a90*/  LDL.LU R15, [R1+0x41c] ;  /* 0x00041c00010f7983 */ /* 0x000ea80000300800 */
[----:B------:R-:W3:Y:S04]  /*36aa0*/  LDL.LU R20, [R1+0x4a0] ;  /* 0x0004a00001147983 */ /* 0x000ee80000300800 */
[----:B------:R-:W3:Y:S04]  /*36ab0*/  LDL.LU R21, [R1+0x4a4] ;  /* 0x0004a40001157983 */ /* 0x000ee80000300800 */
[----:B0-----:R-:W3:Y:S04]  /*36ac0*/  LDL.LU R22, [R1+0x4a8] ;  /* 0x0004a80001167983 */ /* 0x001ee80000300800 */
[----:B------:R-:W3:Y:S04]  /*36ad0*/  LDL.LU R23, [R1+0x4ac] ;  /* 0x0004ac0001177983 */ /* 0x000ee80000300800 */
[----:B--2---:R-:W-:Y:S04]  /*36ae0*/  STL.64 [R1+0x1ba0], R14 ;  /* 0x001ba00e01007387 */ /* 0x004fe80000100a00 */
[----:B------:R0:W-:Y:S04]  /*36af0*/  STL.64 [R1+0x1b98], R12 ;  /* 0x001b980c01007387 */ /* 0x0001e80000100a00 */
[----:B0-----:R-:W2:Y:S04]  /*36b00*/  LDL.LU R12, [R1+0x440] ;  /* 0x00044000010c7983 */ /* 0x001ea80000300800 */
[----:B------:R-:W2:Y:S04]  /*36b10*/  LDL.LU R13, [R1+0x444] ;  /* 0x00044400010d7983 */ /* 0x000ea80000300800 */
[----:B------:R-:W2:Y:S04]  /*36b20*/  LDL.LU R14, [R1+0x448] ;  /* 0x00044800010e7983 */ /* 0x000ea80000300800 */
[----:B------:R-:W2:Y:S01]  /*36b30*/  LDL.LU R15, [R1+0x44c] ;  /* 0x00044c00010f7983 */ /* 0x000ea20000300800 */
[----:B------:R-:W-:Y:S03]  /*36b40*/  HMMA.16816.F32 R24, R16, R10, R24 ;  /* 0x0000000a1018723c */ /* 0x000fe60000001818 */
        /* <DEDUP_REMOVED lines=12> */
[----:B------:R0:W-:Y:S04]  /*36c10*/  STL.64 [R1+0x470], R24 ;  /* 0x0004701801007387 */ /* 0x0001e80000100a00 */
[----:B------:R1:W-:Y:S01]  /*36c20*/  STL.64 [R1+0x478], R26 ;  /* 0x0004781a01007387 */ /* 0x0003e20000100a00 */
[----:B0-----:R-:W-:Y:S01]  /*36c30*/  MOV R25, R10 ;  /* 0x0000000a00197202 */ /* 0x001fe20000000f00 */
[----:B------:R-:W-:-:S02]  /*36c40*/  IMAD.MOV.U32 R24, RZ, RZ, R11 ;  /* 0x000000ffff187224 */ /* 0x000fc400078e000b */
[----:B-1----:R-:W2:Y:S04]  /*36c50*/  LDL.LU.64 R26, [R1+0x1bf8] ;  /* 0x001bf800011a7983 */ /* 0x002ea80000300a00 */
[----:B------:R-:W4:Y:S02]  /*36c60*/  LDL.LU.64 R10, [R1+0x1bf0] ;  /* 0x001bf000010a7983 */ /* 0x000f240000300a00 */
[C---:B----4-:R-:W-:Y:S11]  /*36c70*/  HMMA.16816.F32 R4, R16.reuse, R10, R4 ;  /* 0x0000000a1004723c */ /* 0x050ff60000001804 */
[----:B------:R-:W-:Y:S11]  /*36c80*/  @!UPT UIADD3 URZ, URZ, URZ, URZ ;  /* 0x0000003f3f3ff290 */ /* 0x000ff6000fffe03f */
[----:B------:R-:W-:Y:S01]  /*36c90*/  @!UPT UIADD3 URZ, URZ, URZ, URZ ;  /* 0x0000003f3f3ff290 */ /* 0x000fe2000fffe03f */
[----:B------:R-:W-:Y:S04]  /*36ca0*/  STL.64 [R1+0x490], R4 ;  /* 0x0004900401007387 */ /* 0x000fe80000100a00 */
[----:B------:R0:W-:Y:S04]  /*36cb0*/  STL.64 [R1+0x498], R6 ;  /* 0x0004980601007387 */ /* 0x0001e80000100a00 */
[----:B0-----:R-:W3:Y:S04]  /*36cc0*/  LDL.LU.64 R6, [R1+0x1be8] ;  /* 0x001be80001067983 */ /* 0x001ee80000300a00 */
[----:B------:R-:W4:Y:S04]  /*36cd0*/  LDL.LU.64 R4, [R1+0x1be0] ;  /* 0x001be00001047983 */ /* 0x000f280000300a00 */
[----:B------:R0:W-:Y:S04]  /*36ce0*/  STL.64 [R1+0x1b60], R10 ;  /* 0x001b600a01007387 */ /* 0x0001e80000100a00 */
[----:B------:R-:W2:Y:S04]  /*36cf0*/  LDL.LU R8, [R1+0x3d0] ;  /* 0x0003d00001087983 */ /* 0x000ea80000300800 */
[----:B------:R-:W2:Y:S04]  /*36d00*/  LDL.LU R9, [R1+0x3d4] ;  /* 0x0003d40001097983 */ /* 0x000ea80000300800 */
[----:B0-----:R-:W2:Y:S04]  /*36d10*/  LDL.LU R10, [R1+0x3d8] ;  /* 0x0003d800010a7983 */ /* 0x001ea80000300800 */
[----:B------:R-:W2:Y:S01]  /*36d20*/  LDL.LU R11, [R1+0x3dc] ;  /* 0x0003dc00010b7983 */ /* 0x000ea20000300800 */
[C---:B---3--:R-:W-:Y:S03]  /*36d30*/  HMMA.16816.F32 R20, R16.reuse, R6, R20 ;  /* 0x000000061014723c */ /* 0x048fe60000001814 */
[----:B--2---:R-:W-:Y:S04]  /*36d40*/  STL.64 [R1+0x1b70], R10 ;  /* 0x001b700a01007387 */ /* 0x004fe80000100a00 */
[----:B------:R-:W-:Y:S11]  /*36d50*/  STL.64 [R1+0x1b68], R8 ;  /* 0x001b680801007387 */ /* 0x000ff60000100a00 */
[----:B------:R-:W-:Y:S05]  /*36d60*/  @!UPT UIADD3 URZ, URZ, URZ, URZ ;  /* 0x0000003f3f3ff290 */ /* 0x000fea000fffe03f */
        /* <DEDUP_REMOVED lines=11> */
[----:B------:R-:W2:Y:S01]  /*36e20*/  LDL.LU.64 R22, [R1+0x1bc0] ;  /* 0x001bc00001167983 */ /* 0x000ea20000300a00 */
[----:B----4-:R-:W-:-:S02]  /*36e30*/  MOV R10, R5 ;  /* 0x00000005000a7202 */ /* 0x010fc40000000f00 */
[----:B------:R-:W-:Y:S01]  /*36e40*/  MOV R11, R4 ;  /* 0x00000004000b7202 */ /* 0x000fe20000000f00 */
        /* <DEDUP_REMOVED lines=8> */
[----:B------:R-:W2:Y:S04]  /*36ed0*/  LDL.LU.64 R22, [R1+0x1ba8] ;  /* 0x001ba80001167983 */ /* 0x000ea80000300a00 */
[----:B------:R-:W-:Y:S04]  /*36ee0*/  STL.64 [R1+0x1b80], R6 ;  /* 0x001b800601007387 */ /* 0x000fe80000100a00 */
[----:B------:R0:W-:Y:S04]  /*36ef0*/  STL.64 [R1+0x1b78], R4 ;  /* 0x001b780401007387 */ /* 0x0001e80000100a00 */
[----:B0-----:R-:W3:Y:S04]  /*36f00*/  LDL.LU R4, [R1+0x3f0] ;  /* 0x0003f00001047983 */ /* 0x001ee80000300800 */
[----:B------:R-:W3:Y:S04]  /*36f10*/  LDL.LU R5, [R1+0x3f4] ;  /* 0x0003f40001057983 */ /* 0x000ee80000300800 */
[----:B------:R-:W3:Y:S04]  /*36f20*/  LDL.LU R6, [R1+0x3f8] ;  /* 0x0003f80001067983 */ /* 0x000ee80000300800 */
[----:B------:R-:W3:Y:S01]  /*36f30*/  LDL.LU R7, [R1+0x3fc] ;  /* 0x0003fc0001077983 */ /* 0x000ee20000300800 */
[C---:B--2---:R-:W-:Y:S11]  /*36f40*/  HMMA.16816.F32 R12, R16.reuse, R22, R12 ;  /* 0x00000016100c723c */ /* 0x044ff6000000180c */
[----:B------:R-:W-:Y:S11]  /*36f50*/  @!UPT UIADD3 URZ, URZ, URZ, URZ ;  /* 0x0000003f3f3ff290 */ /* 0x000ff6000fffe03f */
[----:B------:R-:W-:Y:S01]  /*36f60*/  @!UPT UIADD3 URZ, URZ, URZ, URZ ;  /* 0x0000003f3f3ff290 */ /* 0x000fe2000fffe03f */
[----:B------:R-:W-:Y:S04]  /*36f70*/  STL.64 [R1+0x590], R12 ;  /* 0x0005900c01007387 */ /* 0x000fe80000100a00 */
[----:B------:R0:W-:Y:S04]  /*36f80*/  STL.64 [R1+0x598], R14 ;  /* 0x0005980e01007387 */ /* 0x0001e80000100a00 */
[----:B0-----:R-:W2:Y:S04]  /*36f90*/  LDL.LU.64 R14, [R1+0x1ba0] ;  /* 0x001ba000010e7983 */ /* 0x001ea80000300a00 */
[----:B------:R-:W2:Y:S04]  /*36fa0*/  LDL.LU.64 R12, [R1+0x1b98] ;  /* 0x001b9800010c7983 */ /* 0x000ea80000300a00 */
[----:B------:R0:W-:Y:S04]  /*36fb0*/  STL.64 [R1+0x1b40], R22 ;  /* 0x001b401601007387 */ /* 0x0001e80000100a00 */
[----:B------:R-:W4:Y:S04]  /*36fc0*/  LDL.LU R20, [R1+0x3c0] ;  /* 0x0003c00001147983 */ /* 0x000f280000300800 */
[----:B------:R-:W4:Y:S04]  /*36fd0*/  LDL.LU R21, [R1+0x3c4] ;  /* 0x0003c40001157983 */ /* 0x000f280000300800 */
[----:B0-----:R-:W4:Y:S04]  /*36fe0*/  LDL.LU R22, [R1+0x3c8] ;  /* 0x0003c80001167983 */ /* 0x001f280000300800 */
[----:B------:R-:W4:Y:S01]  /*36ff0*/  LDL.LU R23, [R1+0x3cc] ;  /* 0x0003cc0001177983 */ /* 0x000f220000300800 */
[----:B--2---:R-:W-:Y:S03]  /*37000*/  HMMA.16816.F32 R16, R16, R26, R12 ;  /* 0x0000001a1010723c */ /* 0x004fe6000000180c */
[----:B------:R-:W3:Y:S04]  /*37010*/  LDL.LU.64 R14, [R1+0x1b90] ;  /* 0x001b9000010e7983 */ /* 0x000ee80000300a00 */
[----:B------:R-:W3:Y:S04]  /*37020*/  LDL.LU.64 R12, [R1+0x1b88] ;  /* 0x001b8800010c7983 */ /* 0x000ee80000300a00 */
[----:B------:R-:W-:Y:S11]  /*37030*/  STL.64 [R1+0x1b38], R26 ;  /* 0x001b381a01007387 */ /* 0x000ff60000100a00 */
[----:B------:R-:W-:Y:S01]  /*37040*/  @!UPT UIADD3 URZ, URZ, URZ, URZ ;  /* 0x0000003f3f3ff290 */ /* 0x000fe2000fffe03f */
[----:B------:R-:W-:Y:S04]  /*37050*/  STL.64 [R1+0x560], R16 ;  /* 0x0005601001007387 */ /* 0x000fe80000100a00 */
[----:B------:R0:W-:Y:S02]  /*37060*/  STL.64 [R1+0x568], R18 ;  /* 0x0005681201007387 */ /* 0x0001e40000100a00 */
[----:B0-----:R-:W-:Y:S01]  /*37070*/  IMAD.MOV.U32 R18, RZ, RZ, R9 ;  /* 0x000000ffff127224 */ /* 0x001fe200078e0009 */
[----:B------:R-:W-:-:S05]  /*37080*/  MOV R19, R8 ;  /* 0x0000000800137202 */ /* 0x000fca0000000f00 */
[----:B------:R-:W-:Y:S04]  /*37090*/  STL.64 [R1+0x1b58], R18 ;  /* 0x001b581201007387 */ /* 0x000fe80000100a00 */
[----:B------:R-:W2:Y:S04]  /*370a0*/  LDL.LU R16, [R1+0x370] ;  /* 0x0003700001107983 */ /* 0x000ea80000300800 */
[----:B------:R-:W2:Y:S01]  /*370b0*/  LDL.LU R17, [R1+0x374] ;  /* 0x0003740001117983 */ /* 0x000ea20000300800 */
[----:B---3--:R-:W-:Y:S03]  /*370c0*/  HMMA.16816.F32 R8, R12, R10, R4 ;  /* 0x0000000a0c08723c */ /* 0x008fe60000001804 */
[----:B------:R-:W2:Y:S04]  /*370d0*/  LDL.LU.64 R6, [R1+0x1b80] ;  /* 0x001b800001067983 */ /* 0x000ea80000300a00 */
[----:B------:R-:W3:Y:S11]  /*370e0*/  LDL.LU.64 R4, [R1+0x1b78] ;  /* 0x001b780001047983 */ /* 0x000ef60000300a00 */
[----:B------:R-:W-:Y:S05]  /*370f0*/  @!UPT UIADD3 URZ, URZ, URZ, URZ ;  /* 0x0000003f3f3ff290 */ /* 0x000fea000fffe03f */
[----:B------:R-:W-:Y:S04]  /*37100*/  STL.64 [R1+0x550], R8 ;  /* 0x0005500801007387 */ /* 0x000fe80000100a00 */
[----:B------:R0:W-:Y:S04]  /*37110*/  STL.64 [R1+0x558], R10 ;  /* 0x0005580a01007387 */ /* 0x0001e80000100a00 */
[----:B0-----:R-:W2:Y:S04]  /*37120*/  LDL.LU.64 R10, [R1+0x1b70] ;  /* 0x001b7000010a7983 */ /* 0x001ea80000300a00 */
[----:B------:R-:W2:Y:S01]  /*37130*/  LDL.LU.64 R8, [R1+0x1b68] ;  /* 0x001b680001087983 */ /* 0x000ea20000300a00 */
[----:B------:R-:W-:-:S02]  /*37140*/  MOV R26, R25 ;  /* 0x00000019001a7202 */ /* 0x000fc40000000f00 */
[----:B------:R-:W-:-:S07]  /*37150*/  MOV R27, R24 ;  /* 0x00000018001b7202 */ /* 0x000fce0000000f00 */
[C---:B--2---:R-:W-:Y:S01]  /*37160*/  HMMA.16816.F32 R24, R12.reuse, R26, R8 ;  /* 0x0000001a0c18723c */ /* 0x044fe20000001808 */
[----:B------:R-:W4:Y:S11]  /*37170*/  LDL.LU.64 R10, [R1+0x1b60] ;  /* 0x001b6000010a7983 */ /* 0x000f360000300a00 */
[----:B------:R-:W-:Y:S11]  /*37180*/  @!UPT UIADD3 URZ, URZ, URZ, URZ ;  /* 0x0000003f3f3ff290 */ /* 0x000ff6000fffe03f */
[----:B------:R0:W-:Y:S04]  /*37190*/  STL.64 [R1+0x540], R24 ;  /* 0x0005401801007387 */ /* 0x0001e80000100a00 */
[----:B------:R1:W-:Y:S01]  /*371a0*/  STL.64 [R1+0x548], R26 ;  /* 0x0005481a01007387 */ /* 0x0003e20000100a00 */
[----:B----4-:R-:W-:Y:S11]  /*371b0*/  HMMA.16816.F32 R8, R12, R10, R20 ;  /* 0x0000000a0c08723c */ /* 0x010ff60000001814 */
[----:B------:R-:W-:Y:S11]  /*371c0*/  @!UPT UIADD3 URZ, URZ, URZ, URZ ;  /* 0x0000003f3f3ff290 */ /* 0x000ff6000fffe03f */
[----:B------:R-:W-:Y:S01]  /*371d0*/  @!UPT UIADD3 URZ, URZ, URZ, URZ ;  /* 0x0000003f3f3ff290 */ /* 0x000fe2000fffe03f */
[----:B------:R-:W-:Y:S04]  /*371e0*/  STL.64 [R1+0x530], R8 ;  /* 0x0005300801007387 */ /* 0x000fe80000100a00 */
[----:B0-----:R-:W2:Y:S04]  /*371f0*/  LDL.LU R24, [R1+0x240] ;  /* 0x0002400001187983 */ /* 0x001ea80000300800 */
[----:B------:R-:W2:Y:S04]  /*37200*/  LDL.LU R25, [R1+0x244] ;  /* 0x0002440001197983 */ /* 0x000ea80000300800 */
[----:B-1----:R-:W4:Y:S04]  /*37210*/  LDL.LU R26, [R1+0x248] ;  /* 0x00024800011a7983 */ /* 0x002f280000300800 */
[----:B------:R-:W4:Y:S01]  /*37220*/  LDL.LU R27, [R1+0x24c] ;  /* 0x00024c00011b7983 */ /* 0x000f220000300800 */
[----:B------:R-:W-:Y:S01]  /*37230*/  MOV R18, R2 ;  /* 0x0000000200127202 */ /* 0x000fe20000000f00 */
[----:B------:R-:W-:-:S07]  /*37240*/  IMAD.MOV.U32 R19, RZ, RZ, R0 ;  /* 0x000000ffff137224 */ /* 0x000fce00078e0000 */
[C---:B------:R-:W-:Y:S01]  /*37250*/  HMMA.16816.F32 R16, R12.reuse, R6, R16 ;  /* 0x000000060c10723c */ /* 0x040fe20000001810 */
[----:B------:R-:W-:Y:S02]  /*37260*/  MOV R0, R11 ;  /* 0x0000000b00007202 */ /* 0x000fe40000000f00 */
[----:B------:R-:W-:Y:S01]  /*37270*/  MOV R2, R10 ;  /* 0x0000000a00027202 */ /* 0x000fe20000000f00 */
[----:B---3--:R-:W-:Y:S01]  /*37280*/  IMAD.MOV.U32 R22, RZ, RZ, R5 ;  /* 0x000000ffff167224 */ /* 0x008fe200078e0005 */
[----:B------:R-:W-:Y:S01]  /*37290*/  MOV R23, R4 ;  /* 0x0000000400177202 */ /* 0x000fe20000000f00 */
[----:B----4-:R-:W-:Y:S04]  /*372a0*/  STL.64 [R1+0x1b50], R26 ;  /* 0x001b501a01007387 */ /* 0x010fe80000100a00 */
        /* <DEDUP_REMOVED lines=9> */
[----:B------:R-:W-:Y:S04]  /*37340*/  STL [R1+0x1984], R0 ;  /* 0x0019840001007387 */ /* 0x000fe80000100800 */
[----:B------:R-:W-:Y:S04]  /*37350*/  STL [R1+0x1980], R2 ;  /* 0x0019800201007387 */ /* 0x000fe80000100800 */
[----:B------:R-:W-:Y:S04]  /*37360*/  STL.64 [R1+0x520], R16 ;  /* 0x0005201001007387 */ /* 0x000fe80000100a00 */
[----:B------:R0:W-:Y:S04]  /*37370*/  STL.64 [R1+0x528], R18 ;  /* 0x0005281201007387 */ /* 0x0001e80000100a00 */
[----:B0-----:R-:W4:Y:S04]  /*37380*/  LDL.LU.64 R18, [R1+0x1b58] ;  /* 0x001b580001127983 */ /* 0x001f280000300a00 */
[----:B------:R0:W-:Y:S04]  /*37390*/  STL.64 [R1+0x1b08], R6 ;  /* 0x001b080601007387 */ /* 0x0001e80000100a00 */
[----:B------:R-:W4:Y:S04]  /*373a0*/  LDL.LU R4, [R1+0x260] ;  /* 0x0002600001047983 */ /* 0x000f280000300800 */
[----:B------:R-:W4:Y:S04]  /*373b0*/  LDL.LU R5, [R1+0x264] ;  /* 0x0002640001057983 */ /* 0x000f280000300800 */
[----:B0-----:R-:W4:Y:S04]  /*373c0*/  LDL.LU R6, [R1+0x268] ;  /* 0x0002680001067983 */ /* 0x001f280000300800 */
[----:B------:R-:W4:Y:S02]  /*373d0*/  LDL.LU R7, [R1+0x26c] ;  /* 0x00026c0001077983 */ /* 0x000f240000300800 */
[C---:B----4-:R-:W-:Y:S02]  /*373e0*/  HMMA.16816.F32 R4, R12.reuse, R18, R4 ;  /* 0x000000120c04723c */ /* 0x050fe40000001804 */
[----:B------:R0:W-:Y:S04]  /*373f0*/  STL.64 [R1+0x1ad8], R18 ;  /* 0x001ad81201007387 */ /* 0x0001e80000100a00 */
[----:B------:R-:W4:Y:S11]  /*37400*/  LDL.LU R16, [R1+0x1f0] ;  /* 0x0001f00001107983 */ /* 0x000f360000300800 */
[----:B------:R-:W-:Y:S06]  /*37410*/  @!UPT UIADD3 URZ, URZ, URZ, URZ ;  /* 0x0000003f3f3ff290 */ /* 0x000fec000fffe03f */
[----:B------:R1:W-:Y:S04]  /*37420*/  STL.64 [R1+0x580], R4 ;  /* 0x0005800401007387 */ /* 0x0003e80000100a00 */
[----:B------:R1:W-:Y:S04]  /*37430*/  STL.64 [R1+0x588], R6 ;  /* 0x0005880601007387 */ /* 0x0003e80000100a00 */
[----:B------:R-:W4:Y:S04]  /*37440*/  LDL.LU R17, [R1+0x1f4] ;  /* 0x0001f40001117983 */ /* 0x000f280000300800 */
[----:B0-----:R-:W2:Y:S04]  /*37450*/  LDL.LU R18, [R1+0x1f8] ;  /* 0x0001f80001127983 */ /* 0x001ea80000300800 */
[----:B------:R-:W2:Y:S04]  /*37460*/  LDL.LU R19, [R1+0x1fc] ;  /* 0x0001fc0001137983 */ /* 0x000ea80000300800 */
[----:B-1----:R-:W2:Y:S04]  /*37470*/  LDL.LU R4, [R1+0x210] ;  /* 0x0002100001047983 */ /* 0x002ea80000300800 */
[----:B------:R-:W2:Y:S04]  /*37480*/  LDL.LU R5, [R1+0x214] ;  /* 0x0002140001057983 */ /* 0x000ea80000300800 */
[----:B------:R-:W2:Y:S04]  /*37490*/  LDL.LU R6, [R1+0x218] ;  /* 0x0002180001067983 */ /* 0x000ea80000300800 */
[----:B------:R-:W2:Y:S04]  /*374a0*/  LDL.LU R7, [R1+0x21c] ;  /* 0x00021c0001077983 */ /* 0x000ea80000300800 */
[----:B--2---:R0:W-:Y:S04]  /*374b0*/  STL.64 [R1+0x1b18], R6 ;  /* 0x001b180601007387 */ /* 0x0041e80000100a00 */
[----:B------:R-:W-:Y:S04]  /*374c0*/  STL.64 [R1+0x1b10], R4 ;  /* 0x001b100401007387 */ /* 0x000fe80000100a00 */
[----:B0-----:R-:W2:Y:S04]  /*374d0*/  LDL.LU.64 R6, [R1+0x28] ;  /* 0x0000280001067983 */ /* 0x001ea80000300a00 */
[----:B------:R0:W-:Y:S04]  /*374e0*/  STL.64 [R1+0x1ae8], R18 ;  /* 0x001ae81201007387 */ /* 0x0001e80000100a00 */
[----:B----4-:R-:W-:Y:S04]  /*374f0*/  STL.64 [R1+0x1ae0], R16 ;  /* 0x001ae01001007387 */ /* 0x010fe80000100a00 */
[----:B0-----:R-:W4:Y:S01]  /*37500*/  LDL.LU.64 R18, [R1+0x8] ;  /* 0x0000080001127983 */ /* 0x001f220000300a00 */
[C---:B------:R-:W-:Y:S03]  /*37510*/  HMMA.16816.F32 R20, R12.reuse, R22, R24 ;  /* 0x000000160c14723c */ /* 0x040fe60000001818 */
[----:B----4-:R0:W-:Y:S04]  /*37520*/  STL.64 [R1+0x1b00], R18 ;  /* 0x001b001201007387 */ /* 0x0101e80000100a00 */
[----:B0-----:R-:W4:Y:S04]  /*37530*/  LDL.LU.64 R18, [R1+0x18] ;  /* 0x0000180001127983 */ /* 0x001f280000300a00 */
[----:B----4-:R0:W-:Y:S04]  /*37540*/  STL.64 [R1+0x1b20], R18 ;  /* 0x001b201201007387 */ /* 0x0101e80000100a00 */
[----:B------:R-:W2:Y:S04]  /*37550*/  LDL.LU R16, [R1+0x220] ;  /* 0x0002200001107983 */ /* 0x000ea80000300800 */
[----:B------:R-:W2:Y:S04]  /*37560*/  LDL.LU R17, [R1+0x224] ;  /* 0x0002240001117983 */ /* 0x000ea80000300800 */
[----:B0-----:R-:W2:Y:S04]  /*37570*/  LDL.LU R18, [R1+0x228] ;  /* 0x0002280001127983 */ /* 0x001ea80000300800 */
[----:B------:R-:W2:Y:S04]  /*37580*/  LDL.LU R19, [R1+0x22c] ;  /* 0x00022c0001137983 */ /* 0x000ea80000300800 */
[----:B------:R-:W4:Y:S04]  /*37590*/  LDL.LU.64 R26, [R1+0x1b50] ;  /* 0x001b5000011a7983 */ /* 0x000f280000300a00 */
[----:B------:R-:W4:Y:S04]  /*375a0*/  LDL.LU.64 R24, [R1+0x1b48] ;  /* 0x001b480001187983 */ /* 0x000f280000300a00 */
[----:B------:R-:W-:Y:S04]  /*375b0*/  STL.64 [R1+0x5d0], R20 ;  /* 0x0005d01401007387 */ /* 0x000fe80000100a00 */
[----:B------:R0:W-:Y:S04]  /*375c0*/  STL.64 [R1+0x5d8], R22 ;  /* 0x0005d81601007387 */ /* 0x0001e80000100a00 */
[----:B0-----:R-:W4:Y:S04]  /*375d0*/  LDL.LU.64 R22, [R1+0x1b40] ;  /* 0x001b400001167983 */ /* 0x001f280000300a00 */
[----:B------:R-:W2:Y:S01]  /*375e0*/  LDL R0, [R1+0xe44] ;  /* 0x000e440001007983 */ /* 0x000ea20000100800 */
[C---:B----4-:R-:W-:Y:S11]  /*375f0*/  HMMA.16816.F32 R24, R12.reuse, R22, R24 ;  /* 0x000000160c18723c */ /* 0x050ff60000001818 */
[----:B------:R-:W-:Y:S11]  /*37600*/  @!UPT UIADD3 URZ, URZ, URZ, URZ ;  /* 0x0000003f3f3ff290 */ /* 0x000ff6000fffe03f */
[----:B------:R-:W-:Y:S01]  /*37610*/  @!UPT UIADD3 URZ, URZ, URZ, URZ ;  /* 0x0000003f3f3ff290 */ /* 0x000fe2000fffe03f */
[----:B------:R-:W-:Y:S04]  /*37620*/  STL.64 [R1+0x600], R24 ;  /* 0x0006001801007387 */ /* 0x000fe80000100a00 */
[----:B------:R0:W-:Y:S04]  /*37630*/  STL.64 [R1+0x608], R26 ;  /* 0x0006081a01007387 */ /* 0x0001e80000100a00 */
[----:B0-----:R-:W3:Y:S04]  /*37640*/  LDL.LU.64 R26, [R1+0x1b38] ;  /* 0x001b3800011a7983 */ /* 0x001ee80000300a00 */
[----:B------:R0:W-:Y:S04]  /*37650*/  STL.64 [R1+0x1ab0], R22 ;  /* 0x001ab01601007387 */ /* 0x0001e80000100a00 */
[----:B0-----:R-:W4:Y:S01]  /*37660*/  LDL.LU.64 R22, [R1+0x38] ;  /* 0x0000380001167983 */ /* 0x001f220000300a00 */
[----:B---3--:R-:W-:Y:S03]  /*37670*/  HMMA.16816.F32 R12, R12, R26, R8 ;  /* 0x0000001a0c0c723c */ /* 0x008fe60000001808 */
[----:B------:R-:W2:Y:S04]  /*37680*/  LDL.LU.64 R10, [R1+0x1b30] ;  /* 0x001b3000010a7983 */ /* 0x000ea80000300a00 */
[----:B------:R-:W2:Y:S11]  /*37690*/  LDL.LU.64 R8, [R1+0x1b28] ;  /* 0x001b280001087983 */ /* 0x000eb60000300a00 */
[----:B------:R-:W-:Y:S05]  /*376a0*/  @!UPT UIADD3 URZ, URZ, URZ, URZ ;  /* 0x0000003f3f3ff290 */ /* 0x000fea000fffe03f */
[----:B------:R0:W-:Y:S04]  /*376b0*/  STL.64 [R1+0x5f0], R12 ;  /* 0x0005f00c01007387 */ /* 0x0001e80000100a00 */
[----:B------:R1:W-:Y:S04]  /*376c0*/  STL.64 [R1+0x5f8], R14 ;  /* 0x0005f80e01007387 */ /* 0x0003e80000100a00 */
[----:B0-----:R-:W3:Y:S04]  /*376d0*/  LDL.LU R12, [R1+0x1e0] ;  /* 0x0001e000010c7983 */ /* 0x001ee80000300800 */
[----:B------:R-:W3:Y:S04]  /*376e0*/  LDL.LU R13, [R1+0x1e4] ;  /* 0x0001e400010d7983 */ /* 0x000ee80000300800 */
[----:B-1----:R-:W2:Y:S04]  /*376f0*/  LDL.LU R14, [R1+0x1e8] ;  /* 0x0001e800010e7983 */ /* 0x002ea80000300800 */
[----:B------:R-:W2:Y:S04]  /*37700*/  LDL.LU R15, [R1+0x1ec] ;  /* 0x0001ec00010f7983 */ /* 0x000ea80000300800 */
[----:B--2---:R-:W-:Y:S04]  /*37710*/  STL.64 [R1+0x1af8], R14 ;  /* 0x001af80e01007387 */ /* 0x004fe80000100a00 */
[----:B---3--:R0:W-:Y:S04]  /*37720*/  STL.64 [R1+0x1af0], R12 ;  /* 0x001af00c01007387 */ /* 0x0081e80000100a00 */
[----:B0-----:R-:W2:Y:S04]  /*37730*/  LDL.LU R12, [R1+0x200] ;  /* 0x00020000010c7983 */ /* 0x001ea80000300800 */
[----:B------:R-:W2:Y:S04]  /*37740*/  LDL.LU R13, [R1+0x204] ;  /* 0x00020400010d7983 */ /* 0x000ea80000300800 */
[----:B------:R-:W2:Y:S04]  /*37750*/  LDL.LU R14, [R1+0x208] ;  /* 0x00020800010e7983 */ /* 0x000ea80000300800 */
[----:B------:R-:W2:Y:S04]  /*37760*/  LDL.LU R15, [R1+0x20c] ;  /* 0x00020c00010f7983 */ /* 0x000ea80000300800 */
[----:B------:R0:W-:Y:S04]  /*37770*/  STL.64 [R1+0x1aa8], R26 ;  /* 0x001aa81a01007387 */ /* 0x0001e80000100a00 */
[----:B------:R-:W3:Y:S04]  /*37780*/  LDL.LU R24, [R1+0x1c0] ;  /* 0x0001c00001187983 */ /* 0x000ee80000300800 */
[----:B------:R-:W3:Y:S04]  /*37790*/  LDL.LU R25, [R1+0x1c4] ;  /* 0x0001c40001197983 */ /* 0x000ee80000300800 */
[----:B0-----:R-:W2:Y:S04]  /*377a0*/  LDL.LU R26, [R1+0x1c8] ;  /* 0x0001c800011a7983 */ /* 0x001ea80000300800 */
[----:B------:R-:W2:Y:S01]  /*377b0*/  LDL.LU R27, [R1+0x1cc] ;  /* 0x0001cc00011b7983 */ /* 0x000ea20000300800 */
[C---:B------:R-:W-:Y:S01]  /*377c0*/  HMMA.16816.F32 R16, R8.reuse, R6, R16 ;  /* 0x000000060810723c */ /* 0x040fe20000001810 */
[----:B------:R-:W-:Y:S01]  /*377d0*/  MOV R20, R6 ;  /* 0x0000000600147202 */ /* 0x000fe20000000f00 */
[----:B------:R-:W-:Y:S01]  /*377e0*/  IMAD.MOV.U32 R2, RZ, RZ, R7 ;  /* 0x000000ffff027224 */ /* 0x000fe200078e0007 */
[----:B--2---:R-:W-:Y:S04]  /*377f0*/  STL.64 [R1+0x1ac0], R26 ;  /* 0x001ac01a01007387 */ /* 0x004fe80000100a00 */
[----:B---3--:R0:W-:Y:S04]  /*37800*/  STL.64 [R1+0x1ab8], R24 ;  /* 0x001ab81801007387 */ /* 0x0081e80000100a00 */
[----:B0-----:R-:W4:Y:S04]  /*37810*/  LDL.LU R24, [R1+0x1d0] ;  /* 0x0001d00001187983 */ /* 0x001f280000300800 */
[----:B------:R-:W4:Y:S04]  /*37820*/  LDL.LU R25, [R1+0x1d4] ;  /* 0x0001d40001197983 */ /* 0x000f280000300800 */
[----:B------:R-:W4:Y:S04]  /*37830*/  LDL.LU R26, [R1+0x1d8] ;  /* 0x0001d800011a7983 */ /* 0x000f280000300800 */
[----:B------:R-:W4:Y:S04]  /*37840*/  LDL.LU R27, [R1+0x1dc] ;  /* 0x0001dc00011b7983 */ /* 0x000f280000300800 */
[----:B------:R-:W-:Y:S04]  /*37850*/  STL.64 [R1+0x670], R16 ;  /* 0x0006701001007387 */ /* 0x000fe80000100a00 */
[----:B------:R0:W-:Y:S04]  /*37860*/  STL.64 [R1+0x678], R18 ;  /* 0x0006781201007387 */ /* 0x0001e80000100a00 */
[----:B0-----:R-:W2:Y:S04]  /*37870*/  LDL.LU.64 R18, [R1+0x1b20] ;  /* 0x001b200001127983 */ /* 0x001ea80000300a00 */
[----:B------:R-:W2:Y:S04]  /*37880*/  LDL.LU.64 R6, [R1+0x1b18] ;  /* 0x001b180001067983 */ /* 0x000ea80000300a00 */
[----:B------:R-:W2:Y:S02]  /*37890*/  LDL.LU.64 R4, [R1+0x1b10] ;  /* 0x001b100001047983 */ /* 0x000ea40000300a00 */
[----:B--2---:R-:W-:Y:S01]  /*378a0*/  HMMA.16816.F32 R4, R8, R18, R4 ;  /* 0x000000120804723c */ /* 0x004fe20000001804 */
[----:B------:R-:W-:Y:S11]  /*378b0*/  MOV R21, R19 ;  /* 0x0000001300157202 */ /* 0x000ff60000000f00 */
[----:B------:R-:W-:Y:S11]  /*378c0*/  @!UPT UIADD3 URZ, URZ, URZ, URZ ;  /* 0x0000003f3f3ff290 */ /* 0x000ff6000fffe03f */
[----:B------:R0:W-:Y:S04]  /*378d0*/  STL.64 [R1+0x660], R4 ;  /* 0x0006600401007387 */ /* 0x0001e80000100a00 */
[----:B------:R1:W-:Y:S01]  /*378e0*/  STL.64 [R1+0x668], R6 ;  /* 0x0006680601007387 */ /* 0x0003e20000100a00 */
[----:B0-----:R-:W-:-:S03]  /*378f0*/  MOV R5, R18 ;  /* 0x0000001200057202 */ /* 0x001fc60000000f00 */
[----:B-1----:R-:W2:Y:S04]  /*37900*/  LDL.LU.64 R6, [R1+0x1b08] ;  /* 0x001b080001067983 */ /* 0x002ea80000300a00 */
[----:B------:R-:W3:Y:S02]  /*37910*/  LDL.LU.64 R18, [R1+0x1b00] ;  /* 0x001b000001127983 */ /* 0x000ee40000300a00 */
[C---:B---3--:R-:W-:Y:S01]  /*37920*/  HMMA.16816.F32 R12, R8.reuse, R18, R12 ;  /* 0x00000012080c723c */ /* 0x048fe2000000180c */
[----:B------:R-:W-:Y:S01]  /*37930*/  IMAD.MOV.U32 R29, RZ, RZ, R18 ;  /* 0x000000ffff1d7224 */ /* 0x000fe200078e0012 */
[----:B------:R-:W-:Y:S11]  /*37940*/  MOV R4, R19 ;  /* 0x0000001300047202 */ /* 0x000ff60000000f00 */
[----:B------:R-:W-:Y:S10]  /*37950*/  @!UPT UIADD3 URZ, URZ, URZ, URZ ;  /* 0x0000003f3f3ff290 */ /* 0x000ff4000fffe03f */
[----:B------:R-:W-:Y:S04]  /*37960*/  STL.64 [R1+0x650], R12 ;  /* 0x0006500c01007387 */ /* 0x000fe80000100a00 */
[----:B------:R0:W-:Y:S04]  /*37970*/  STL.64 [R1+0x658], R14 ;  /* 0x0006580e01007387 */ /* 0x0001e80000100a00 */
[----:B0-----:R-:W3:Y:S04]  /*37980*/  LDL.LU.64 R14, [R1+0x1af8] ;  /* 0x001af800010e7983 */ /* 0x001ee80000300a00 */
[----:B------:R-:W3:Y:S04]  /*37990*/  LDL.LU.64 R12, [R1+0x1af0] ;  /* 0x001af000010c7983 */ /* 0x000ee80000300a00 */
[----:B------:R-:W2:Y:S04]  /*379a0*/  LDL.LU.64 R18, [R1+0x1ae8] ;  /* 0x001ae80001127983 */ /* 0x000ea80000300a00 */
[----:B------:R-:W2:Y:S02]  /*379b0*/  LDL.LU.64 R16, [R1+0x1ae0] ;  /* 0x001ae00001107983 */ /* 0x000ea40000300a00 */
[C---:B--2---:R-:W-:Y:S11]  /*379c0*/  HMMA.16816.F32 R16, R8.reuse, R6, R16 ;  /* 0x000000060810723c */ /* 0x044ff60000001810 */
[----:B------:R-:W-:Y:S11]  /*379d0*/  @!UPT UIADD3 URZ, URZ, URZ, URZ ;  /* 0x0000003f3f3ff290 */ /* 0x000ff6000fffe03f */
[----:B------:R-:W-:Y:S01]  /*379e0*/  @!UPT UIADD3 URZ, URZ, URZ, URZ ;  /* 0x0000003f3f3ff290 */ /* 0x000fe2000fffe03f */
[----:B------:R-:W-:Y:S04]  /*379f0*/  STL.64 [R1+0x640], R16 ;  /* 0x0006401001007387 */ /* 0x000fe80000100a00 */
[----:B------:R0:W-:Y:S04]  /*37a00*/  STL.64 [R1+0x648], R18 ;  /* 0x0006481201007387 */ /* 0x0001e80000100a00 */
[----:B0-----:R-:W3:Y:S02]  /*37a10*/  LDL.LU.64 R18, [R1+0x1ad8] ;  /* 0x001ad80001127983 */ /* 0x001ee40000300a00 */
[C---:B---3--:R-:W-:Y:S02]  /*37a20*/  HMMA.16816.F32 R12, R8.reuse, R18, R12 ;  /* 0x00000012080c723c */ /* 0x048fe4000000180c */
[----:B------:R0:W-:Y:S04]  /*37a30*/  STL.64 [R1+0x1a48], R18 ;  /* 0x001a481201007387 */ /* 0x0001e80000100a00 */
[----:B------:R-:W2:Y:S11]  /*37a40*/  LDL.LU R16, [R1+0x50] ;  /* 0x0000500001107983 */ /* 0x000eb60000300800 */
[----:B------:R-:W-:Y:S06]  /*37a50*/  @!UPT UIADD3 URZ, URZ, URZ, URZ ;  /* 0x0000003f3f3ff290 */ /* 0x000fec000fffe03f */
[----:B------:R1:W-:Y:S04]  /*37a60*/  STL.64 [R1+0x630], R12 ;  /* 0x0006300c01007387 */ /* 0x0003e80000100a00 */
[----:B------:R3:W-:Y:S04]  /*37a70*/  STL.64 [R1+0x638], R14 ;  /* 0x0006380e01007387 */ /* 0x0007e80000100a00 */
[----:B------:R-:W2:Y:S04]  /*37a80*/  LDL.LU R17, [R1+0x54] ;  /* 0x0000540001117983 */ /* 0x000ea80000300800 */
[----:B0-----:R-:W2:Y:S04]  /*37a90*/  LDL.LU R18, [R1+0x58] ;  /* 0x0000580001127983 */ /* 0x001ea80000300800 */
[----:B------:R-:W2:Y:S01]  /*37aa0*/  LDL.LU R19, [R1+0x5c] ;  /* 0x00005c0001137983 */ /* 0x000ea20000300800 */
[----:B----4-:R-:W-:Y:S03]  /*37ab0*/  HMMA.16816.F32 R24, R8, R22, R24 ;  /* 0x000000160818723c */ /* 0x010fe60000001818 */
[----:B-1----:R-:W4:Y:S04]  /*37ac0*/  LDL.LU R12, [R1+0x130] ;  /* 0x00013000010c7983 */ /* 0x002f280000300800 */
[----:B------:R-:W4:Y:S04]  /*37ad0*/  LDL.LU R13, [R1+0x134] ;  /* 0x00013400010d7983 */ /* 0x000f280000300800 */
[----:B---3--:R-:W4:Y:S04]  /*37ae0*/  LDL.LU R14, [R1+0x138] ;  /* 0x00013800010e7983 */ /* 0x008f280000300800 */
[----:B------:R-:W4:Y:S04]  /*37af0*/  LDL.LU R15, [R1+0x13c] ;  /* 0x00013c00010f7983 */ /* 0x000f280000300800 */
[----:B--2---:R0:W-:Y:S04]  /*37b00*/  STL.64 [R1+0x1a58], R18 ;  /* 0x001a581201007387 */ /* 0x0041e80000100a00 */
[----:B------:R1:W-:Y:S01]  /*37b10*/  STL.64 [R1+0x1a50], R16 ;  /* 0x001a501001007387 */ /* 0x0003e20000100a00 */
[----:B0-----:R-:W-:Y:S01]  /*37b20*/  MOV R18, R29 ;  /* 0x0000001d00127202 */ /* 0x001fe20000000f00 */
[----:B------:R-:W-:-:S02]  /*37b30*/  IMAD.MOV.U32 R19, RZ, RZ, R4 ;  /* 0x000000ffff137224 */ /* 0x000fc400078e0004 */
[----:B------:R-:W2:Y:S04]  /*37b40*/  LDL.LU R29, [R1+0x1ad0] ;  /* 0x001ad000011d7983 */ /* 0x000ea80000300800 */
[----:B------:R-:W3:Y:S04]  /*37b50*/  LDL.LU R4, [R1+0x1acc] ;  /* 0x001acc0001047983 */ /* 0x000ee80000300800 */
[----:B------:R0:W-:Y:S01]  /*37b60*/  STL.64 [R1+0x1a68], R18 ;  /* 0x001a681201007387 */ /* 0x0001e20000100a00 */
[----:B-1----:R-:W-:Y:S02]  /*37b70*/  MOV R16, R22 ;  /* 0x0000001600107202 */ /* 0x002fe40000000f00 */
[----:B0-----:R-:W-:-:S02]  /*37b80*/  MOV R18, R5 ;  /* 0x0000000500127202 */ /* 0x001fc40000000f00 */
[----:B------:R-:W-:Y:S01]  /*37b90*/  MOV R19, R21 ;  /* 0x0000001500137202 */ /* 0x000fe20000000f00 */
[----:B------:R-:W2:Y:S04]  /*37ba0*/  LDL.LU R5, [R1+0x1ac8] ;  /* 0x001ac80001057983 */ /* 0x000ea80000300800 */
[----:B------:R0:W-:Y:S04]  /*37bb0*/  STL.64 [R1+0x1a80], R18 ;  /* 0x001a801201007387 */ /* 0x0001e80000100a00 */
[----:B------:R-:W-:Y:S04]  /*37bc0*/  STL.64 [R1+0x620], R24 ;  /* 0x0006201801007387 */ /* 0x000fe80000100a00 */
[----:B------:R1:W-:Y:S01]  /*37bd0*/  STL.64 [R1+0x628], R26 ;  /* 0x0006281a01007387 */ /* 0x0003e20000100a00 */
[----:B0-----:R-:W-:Y:S01]  /*37be0*/  MOV R19, R2 ;  /* 0x0000000200137202 */ /* 0x001fe20000000f00 */
[----:B------:R-:W-:-:S02]  /*37bf0*/  IMAD.MOV.U32 R2, RZ, RZ, R23 ;  /* 0x000000ffff027224 */ /* 0x000fc400078e0017 */
[----:B-1----:R-:W2:Y:S04]  /*37c00*/  LDL.LU.64 R26, [R1+0x1ac0] ;  /* 0x001ac000011a7983 */ /* 0x002ea80000300a00 */
[----:B------:R-:W2:Y:S04]  /*37c10*/  LDL.LU.64 R24, [R1+0x1ab8] ;  /* 0x001ab80001187983 */ /* 0x000ea80000300a00 */
[----:B------:R-:W2:Y:S01]  /*37c20*/  LDL.LU.64 R22, [R1+0x1ab0] ;  /* 0x001ab00001167983 */ /* 0x000ea20000300a00 */
[----:B------:R-:W-:Y:S01]  /*37c30*/  IMAD.MOV.U32 R18, RZ, RZ, R20 ;  /* 0x000000ffff127224 */ /* 0x000fe200078e0014 */
[----:B--2---:R-:W-:Y:S11]  /*37c40*/  HMMA.16816.F32 R24, R8, R22, R24 ;  /* 0x000000160818723c */ /* 0x004ff60000001818 */
[----:B------:R-:W-:Y:S11]  /*37c50*/  @!UPT UIADD3 URZ, URZ, URZ, URZ ;  /* 0x0000003f3f3ff290 */ /* 0x000ff6000fffe03f */
[----:B------:R-:W-:Y:S01]  /*37c60*/  @!UPT UIADD3 URZ, URZ, URZ, URZ ;  /* 0x0000003f3f3ff290 */ /* 0x000fe2000fffe03f */
[----:B------:R-:W-:Y:S04]  /*37c70*/  STL.64 [R1+0x610], R24 ;  /* 0x0006101801007387 */ /* 0x000fe80000100a00 */
[----:B------:R0:W-:Y:S04]  /*37c80*/  STL.64 [R1+0x618], R26 ;  /* 0x0006181a01007387 */ /* 0x0001e80000100a00 */
[----:B0-----:R-:W4:Y:S04]  /*37c90*/  LDL.LU.64 R26, [R1+0x1aa8] ;  /* 0x001aa800011a7983 */ /* 0x001f280000300a00 */
[----:B------:R0:W-:Y:S02]  /*37ca0*/  STL.64 [R1+0x1a30], R22 ;  /* 0x001a301601007387 */ /* 0x0001e40000100a00 */
[----:B0-----:R-:W-:-:S02]  /*37cb0*/  MOV R22, R16 ;  /* 0x0000001000167202 */ /* 0x001fc40000000f00 */
[----:B------:R-:W-:-:S05]  /*37cc0*/  MOV R23, R2 ;  /* 0x0000000200177202 */ /* 0x000fca0000000f00 */
[----:B------:R0:W-:Y:S04]  /*37cd0*/  STL.64 [R1+0x1a60], R22 ;  /* 0x001a601601007387 */ /* 0x0001e80000100a00 */
[----:B------:R-:W2:Y:S04]  /*37ce0*/  LDL.LU R20, [R1+0x60] ;  /* 0x0000600001147983 */ /* 0x000ea80000300800 */
[----:B------:R-:W2:Y:S04]  /*37cf0*/  LDL.LU R21, [R1+0x64] ;  /* 0x0000640001157983 */ /* 0x000ea80000300800 */
[----:B0-----:R-:W2:Y:S04]  /*37d00*/  LDL.LU R22, [R1+0x68] ;  /* 0x0000680001167983 */ /* 0x001ea80000300800 */
[----:B------:R-:W2:Y:S04]  /*37d10*/  LDL.LU R23, [R1+0x6c] ;  /* 0x00006c0001177983 */ /* 0x000ea80000300800 */
[----:B--2---:R-:W-:Y:S04]  /*37d20*/  STL.64 [R1+0x1a78], R22 ;  /* 0x001a781601007387 */ /* 0x004fe80000100a00 */
[----:B------:R0:W-:Y:S04]  /*37d30*/  STL.64 [R1+0x1a70], R20 ;  /* 0x001a701401007387 */ /* 0x0001e80000100a00 */
[----:B0-----:R-:W2:Y:S04]  /*37d40*/  LDL.LU R20, [R1+0xe0] ;  /* 0x0000e00001147983 */ /* 0x001ea80000300800 */
[----:B------:R-:W2:Y:S04]  /*37d50*/  LDL.LU R21, [R1+0xe4] ;  /* 0x0000e40001157983 */ /* 0x000ea80000300800 */
[----:B------:R-:W2:Y:S04]  /*37d60*/  LDL.LU R22, [R1+0xe8] ;  /* 0x0000e80001167983 */ /* 0x000ea80000300800 */
[----:B------:R-:W2:Y:S01]  /*37d70*/  LDL.LU R23, [R1+0xec] ;  /* 0x0000ec0001177983 */ /* 0x000ea20000300800 */
[----:B----4-:R-:W-:Y:S01]  /*37d80*/  HMMA.16816.F32 R8, R8, R26, R12 ;  /* 0x0000001a0808723c */ /* 0x010fe2000000180c */
[----:B------:R-:W-:-:S06]  /*37d90*/  MOV R2, R27 ;  /* 0x0000001b00027202 */ /* 0x000fcc0000000f00 */
[----:B------:R-:W-:Y:S01]  /*37da0*/  IMAD.MOV.U32 R12, RZ, RZ, R26 ;  /* 0x000000ffff0c7224 */ /* 0x000fe200078e001a */
[----:B--2---:R-:W-:Y:S04]  /*37db0*/  STL.64 [R1+0x1a90], R22 ;  /* 0x001a901601007387 */ /* 0x004fe80000100a00 */
[----:B------:R0:W-:Y:S04]  /*37dc0*/  STL.64 [R1+0x1a88], R20 ;  /* 0x001a881401007387 */ /* 0x0001e80000100a00 */
[----:B0-----:R-:W2:Y:S04]  /*37dd0*/  LDL.LU R20, [R1+0x100] ;  /* 0x0001000001147983 */ /* 0x001ea80000300800 */
[----:B------:R-:W2:Y:S04]  /*37de0*/  LDL.LU R21, [R1+0x104] ;  /* 0x0001040001157983 */ /* 0x000ea80000300800 */
[----:B------:R-:W2:Y:S04]  /*37df0*/  LDL.LU R22, [R1+0x108] ;  /* 0x0001080001167983 */ /* 0x000ea80000300800 */
[----:B------:R-:W2:Y:S04]  /*37e00*/  LDL.LU R23, [R1+0x10c] ;  /* 0x00010c0001177983 */ /* 0x000ea80000300800 */
[----:B------:R0:W-:Y:S04]  /*37e10*/  STL.64 [R1+0x5e0], R8 ;  /* 0x0005e00801007387 */ /* 0x0001e80000100a00 */
[----:B------:R1:W-:Y:S04]  /*37e20*/  STL.64 [R1+0x5e8], R10 ;  /* 0x0005e80a01007387 */ /* 0x0003e80000100a00 */
[----:B------:R-:W2:Y:S04]  /*37e30*/  LDL.LU.64 R26, [R1+0x1aa0] ;  /* 0x001aa000011a7983 */ /* 0x000ea80000300a00 */
[----:B------:R-:W2:Y:S04]  /*37e40*/  LDL.LU.64 R24, [R1+0x1a98] ;  /* 0x001a980001187983 */ /* 0x000ea80000300a00 */
[----:B0-----:R-:W4:Y:S04]  /*37e50*/  LDL.LU R9, [R1+0xb4] ;  /* 0x0000b40001097983 */ /* 0x001f280000300800 */
[----:B-1----:R-:W4:Y:S01]  /*37e60*/  LDL.LU R10, [R1+0xb8] ;  /* 0x0000b800010a7983 */ /* 0x002f220000300800 */
[C---:B--2---:R-:W-:Y:S03]  /*37e70*/  HMMA.16816.F32 R16, R24.reuse, R18, R20 ;  /* 0x000000121810723c */ /* 0x044fe60000001814 */
[----:B------:R-:W2:Y:S04]  /*37e80*/  LDL.LU.64 R22, [R1+0x1a90] ;  /* 0x001a900001167983 */ /* 0x000ea80000300a00 */
[----:B------:R-:W2:Y:S11]  /*37e90*/  LDL.LU.64 R20, [R1+0x1a88] ;  /* 0x001a880001147983 */ /* 0x000eb60000300a00 */
[----:B------:R-:W-:Y:S05]  /*37ea0*/  @!UPT UIADD3 URZ, URZ, URZ, URZ ;  /* 0x0000003f3f3ff290 */ /* 0x000fea000fffe03f */
[----:B------:R-:W-:Y:S04]  /*37eb0*/  STL.64 [R1+0x5c0], R16 ;  /* 0x0005c01001007387 */ /* 0x000fe80000100a00 */
[----:B------:R0:W-:Y:S04]  /*37ec0*/  STL.64 [R1+0x5c8], R18 ;  /* 0x0005c81201007387 */ /* 0x0001e80000100a00 */
[----:B0-----:R-:W2:Y:S02]  /*37ed0*/  LDL.LU.64 R18, [R1+0x1a80] ;  /* 0x001a800001127983 */ /* 0x001ea40000300a00 */
[----:B--2---:R-:W-:Y:S02]  /*37ee0*/  HMMA.16816.F32 R16, R24, R18, R20 ;  /* 0x000000121810723c */ /* 0x004fe40000001814 */
[----:B------:R-:W2:Y:S04]  /*37ef0*/  LDL.LU.64 R22, [R1+0x1a78] ;  /* 0x001a780001167983 */ /* 0x000ea80000300a00 */
[----:B------:R-:W2:Y:S11]  /*37f00*/  LDL.LU.64 R20, [R1+0x1a70] ;  /* 0x001a700001147983 */ /* 0x000eb60000300a00 */
[----:B------:R-:W-:Y:S06]  /*37f10*/  @!UPT UIADD3 URZ, URZ, URZ, URZ ;  /* 0x0000003f3f3ff290 */ /* 0x000fec000fffe03f */
[----:B------:R-:W-:Y:S04]  /*37f20*/  STL.64 [R1+0x570], R16 ;  /* 0x0005701001007387 */ /* 0x000fe80000100a00 */
[----:B------:R0:W-:Y:S04]  /*37f30*/  STL.64 [R1+0x578], R18 ;  /* 0x0005781201007387 */ /* 0x0001e80000100a00 */
[----:B0-----:R-:W2:Y:S01]  /*37f40*/  LDL.LU.64 R18, [R1+0x1a68] ;  /* 0x001a680001127983 */ /* 0x001ea20000300a00 */
[----:B------:R-:W-:-:S03]  /*37f50*/  MOV R8, R5 ;  /* 0x0000000500087202 */ /* 0x000fc60000000f00 */
[----:B------:R-:W0:Y:S01]  /*37f60*/  S2R R5, SR_TID.X ;  /* 0x0000000000057919 */ /* 0x000e220000002100 */
[----:B--2---:R-:W-:Y:S03]  /*37f70*/  HMMA.16816.F32 R16, R24, R18, R20 ;  /* 0x000000121810723c */ /* 0x004fe60000001814 */
[----:B------:R-:W2:Y:S11]  /*37f80*/  LDL.LU.64 R22, [R1+0x1a60] ;  /* 0x001a600001167983 */ /* 0x000eb60000300a00 */
[----:B------:R-:W-:Y:S09]  /*37f90*/  @!UPT UIADD3 URZ, URZ, URZ, URZ ;  /* 0x0000003f3f3ff290 */ /* 0x000ff2000fffe03f */
[----:B------:R-:W-:Y:S04]  /*37fa0*/  STL.64 [R1+0x510], R16 ;  /* 0x0005101001007387 */ /* 0x000fe80000100a00 */
[----:B------:R1:W-:Y:S04]  /*37fb0*/  STL.64 [R1+0x518], R18 ;  /* 0x0005181201007387 */ /* 0x0003e80000100a00 */
[----:B-1----:R-:W2:Y:S04]  /*37fc0*/  LDL.LU.64 R18, [R1+0x1a58] ;  /* 0x001a580001127983 */ /* 0x002ea80000300a00 */
[----:B------:R-:W2:Y:S01]  /*37fd0*/  LDL.LU.64 R16, [R1+0x1a50] ;  /* 0x001a500001107983 */ /* 0x000ea20000300a00 */
[----:B---3--:R-:W-:Y:S01]  /*37fe0*/  IMAD.MOV.U32 R11, RZ, RZ, R4 ;  /* 0x000000ffff0b7224 */ /* 0x008fe200078e0004 */
[----:B0-----:R-:W-:-:S02]  /*37ff0*/  LOP3.LUT R4, R5, 0x7, RZ, 0xc0, !PT ;  /* 0x0000000705047812 */ /* 0x001fc400078ec0ff */
[----:B------:R-:W-:Y:S02]  /*38000*/  SHF.L.U32 R15, R5, 0x7, RZ ;  /* 0x00000007050f7819 */ /* 0x000fe400000006ff */
[----:B------:R-:W-:-:S04]  /*38010*/  SHF.L.U32 R4, R4, 0x4, RZ ;  /* 0x0000000404047819 */ /* 0x000fc800000006ff */
[----:B------:R-:W-:-:S04]  /*38020*/  LOP3.LUT R4, R4, 0x780, R15, 0xf8, !PT ;  /* 0x0000078004047812 */ /* 0x000fc800078ef80f */
[----:B------:R-:W-:-:S04]  /*38030*/  LOP3.LUT R4, R4, 0x10, R5, 0x78, !PT ;  /* 0x0000001004047812 */ /* 0x000fc800078e7805 */
[----:B------:R-:W-:Y:S01]  /*38040*/  LOP3.LUT R4, R4, 0x40, RZ, 0x3c, !PT ;  /* 0x0000004004047812 */ /* 0x000fe200078e3cff */
[----:B--2---:R-:W-:Y:S05]  /*38050*/  HMMA.16816.F32 R16, R24, R6, R16 ;  /* 0x000000061810723c */ /* 0x004fea0000001810 */
[----:B------:R-:W0:Y:S11]  /*38060*/  LDSM.16.M88.4 R4, [R4+0x18000] ;  /* 0x018000000404783b */ /* 0x000e360000000200 */
[----:B------:R-:W-:Y:S07]  /*38070*/  @!UPT UIADD3 URZ, URZ, URZ, URZ ;  /* 0x0000003f3f3ff290 */ /* 0x000fee000fffe03f */
[----:B------:R-:W-:Y:S04]  /*38080*/  STL.64 [R1+0x500], R16 ;  /* 0x0005001001007387 */ /* 0x000fe80000100a00 */
[----:B------:R1:W-:Y:S04]  /*38090*/  STL.64 [R1+0x508], R18 ;  /* 0x0005081201007387 */ /* 0x0003e80000100a00 */
[----:B-1----:R-:W4:Y:S04]  /*380a0*/  LDL.LU.64 R18, [R1+0x1a48] ;  /* 0x001a480001127983 */ /* 0x002f280000300a00 */
[----:B0-----:R0:W-:Y:S04]  /*380b0*/  STL.64 [R1+0x1a10], R6 ;  /* 0x001a100601007387 */ /* 0x0011e80000100a00 */
[----:B------:R1:W-:Y:S01]  /*380c0*/  STL.64 [R1+0x1a08], R4 ;  /* 0x001a080401007387 */ /* 0x0003e20000100a00 */
[----:B0-----:R-:W-:Y:S01]  /*380d0*/  IMAD.MOV.U32 R6, RZ, RZ, R12 ;  /* 0x000000ffff067224 */ /* 0x001fe200078e000c */
[----:B------:R-:W-:-:S02]  /*380e0*/  MOV R7, R2 ;  /* 0x0000000200077202 */ /* 0x000fc40000000f00 */
[----:B------:R-:W0:Y:S04]  /*380f0*/  LDSM.16.M88.4 R12, [R0+0x10000] ;  /* 0x01000000000c783b */ /* 0x000e280000000200 */
[----:B------:R2:W-:Y:S04]  /*38100*/  STL.64 [R1+0x1a28], R6 ;  /* 0x001a280601007387 */ /* 0x0005e80000100a00 */
[----:B-1----:R-:W3:Y:S04]  /*38110*/  LDL.LU R4, [R1+0xd0] ;  /* 0x0000d00001047983 */ /* 0x002ee80000300800 */
[----:B------:R-:W3:Y:S04]  /*38120*/  LDL.LU R5, [R1+0xd4] ;  /* 0x0000d40001057983 */ /* 0x000ee80000300800 */
[----:B--2---:R-:W2:Y:S04]  /*38130*/  LDL.LU R6, [R1+0xd8] ;  /* 0x0000d80001067983 */ /* 0x004ea80000300800 */
[----:B------:R-:W2:Y:S01]  /*38140*/  LDL.LU R7, [R1+0xdc] ;  /* 0x0000dc0001077983 */ /* 0x000ea20000300800 */
[C---:B----4-:R-:W-:Y:S03]  /*38150*/  HMMA.16816.F32 R8, R24.reuse, R18, R8 ;  /* 0x000000121808723c */ /* 0x050fe60000001808 */
[----:B--2---:R-:W-:Y:S04]  /*38160*/  STL.64 [R1+0x1a40], R6 ;  /* 0x001a400601007387 */ /* 0x004fe80000100a00 */
[----:B---3--:R1:W-:Y:S04]  /*38170*/  STL.64 [R1+0x1a38], R4 ;  /* 0x001a380401007387 */ /* 0x0083e80000100a00 */
[----:B-1----:R-:W2:Y:S04]  /*38180*/  LDL.LU R4, [R1+0xa0] ;  /* 0x0000a00001047983 */ /* 0x002ea80000300800 */
[----:B------:R-:W2:Y:S04]  /*38190*/  LDL.LU R5, [R1+0xa4] ;  /* 0x0000a40001057983 */ /* 0x000ea80000300800 */
[----:B------:R-:W2:Y:S04]  /*381a0*/  LDL.LU R6, [R1+0xa8] ;  /* 0x0000a80001067983 */ /* 0x000ea80000300800 */
[----:B------:R-:W2:Y:S04]  /*381b0*/  LDL.LU R7, [R1+0xac] ;  /* 0x0000ac0001077983 */ /* 0x000ea80000300800 */
[----:B------:R-:W3:Y:S04]  /*381c0*/  LDL.LU R16, [R1+0xc0] ;  /* 0x0000c00001107983 */ /* 0x000ee80000300800 */
[----:B------:R-:W-:Y:S04]  /*381d0*/  STL.64 [R1+0x4f0], R8 ;  /* 0x0004f00801007387 */ /* 0x000fe80000100a00 */
[----:B------:R-:W-:Y:S04]  /*381e0*/  STL.64 [R1+0x4f8], R10 ;  /* 0x0004f80a01007387 */ /* 0x000fe80000100a00 */
[----:B------:R-:W3:Y:S04]  /*381f0*/  LDL.LU R17, [R1+0xc4] ;  /* 0x0000c40001117983 */ /* 0x000ee80000300800 */
[----:B------:R-:W4:Y:S04]  /*38200*/  LDL.LU R18, [R1+0xc8] ;  /* 0x0000c80001127983 */ /* 0x000f280000300800 */
[----:B------:R-:W4:Y:S04]  /*38210*/  LDL.LU R19, [R1+0xcc] ;  /* 0x0000cc0001137983 */ /* 0x000f280000300800 */
[----:B------:R-:W-:Y:S01]  /*38220*/  LDSM.16.M88.4 R8, [R0+0x11000] ;  /* 0x011000000008783b */ /* 0x000fe20000000200 */
[----:B--2---:R-:W-:Y:S03]  /*38230*/  HMMA.16816.F32 R20, R24, R22, R4 ;  /* 0x000000161814723c */ /* 0x004fe60000001804 */
[----:B----4-:R-:W-:Y:S04]  /*38240*/  STL.64 [R1+0x1a20], R18 ;  /* 0x001a201201007387 */ /* 0x010fe80000100a00 */
[----:B---3--:R1:W-:Y:S04]  /*38250*/  STL.64 [R1+0x1a18], R16 ;  /* 0x001a181001007387 */ /* 0x0083e80000100a00 */
[----:B-1----:R-:W2:Y:S04]  /*38260*/  LDL.LU R16, [R1+0x90] ;  /* 0x0000900001107983 */ /* 0x002ea80000300800 */
[----:B------:R-:W3:Y:S04]  /*38270*/  LDL.LU.64 R6, [R1+0x1a40] ;  /* 0x001a400001067983 */ /* 0x000ee80000300a00 */
[----:B------:R-:W3:Y:S04]  /*38280*/  LDL.LU.64 R4, [R1+0x1a38] ;  /* 0x001a380001047983 */ /* 0x000ee80000300a00 */
[----:B0-----:R-:W-:Y:S04]  /*38290*/  STL.64 [R1+0x60], R12 ;  /* 0x0000600c01007387 */ /* 0x001fe80000100a00 */
[----:B------:R-:W-:Y:S04]  /*382a0*/  STL.64 [R1+0x68], R14 ;  /* 0x0000680e01007387 */ /* 0x000fe80000100a00 */
[----:B------:R-:W-:Y:S04]  /*382b0*/  STL.64 [R1+0x4e0], R20 ;  /* 0x0004e01401007387 */ /* 0x000fe80000100a00 */
[----:B------:R-:W-:Y:S04]  /*382c0*/  STL.64 [R1+0x4e8], R22 ;  /* 0x0004e81601007387 */ /* 0x000fe80000100a00 */
[----:B------:R-:W0:Y:S01]  /*382d0*/  LDSM.16.M88.4 R20, [R0+0x12000] ;  /* 0x012000000014783b */ /* 0x000e220000000200 */
[----:B------:R-:W-:-:S03]  /*382e0*/  MOV R17, R29 ;  /* 0x0000001d00117202 */ /* 0x000fc60000000f00 */
[----:B0-----:R-:W-:Y:S01]  /*382f0*/  STL.64 [R1+0x40], R20 ;  /* 0x0000401401007387 */ /* 0x001fe20000100a00 */
[----:B------:R-:W-:-:S03]  /*38300*/  MOV R29, R23 ;  /* 0x00000017001d7202 */ /* 0x000fc60000000f00 */
[----:B------:R-:W-:Y:S04]  /*38310*/  STL.64 [R1+0x48], R22 ;  /* 0x0000481601007387 */ /* 0x000fe80000100a00 */
[----:B------:R-:W0:Y:S04]  /*38320*/  LDSM.16.M88.4 R20, [R0+0x13000] ;  /* 0x013000000014783b */ /* 0x000e280000000200 */
[----:B------:R-:W-:Y:S04]  /*38330*/  STL.64 [R1+0x50], R8 ;  /* 0x0000500801007387 */ /* 0x000fe80000100a00 */
[----:B------:R-:W-:Y:S04]  /*38340*/  STL.64 [R1+0x58], R10 ;  /* 0x0000580a01007387 */ /* 0x000fe80000100a00 */
[----:B------:R-:W-:Y:S04]  /*38350*/  STL [R1+0x1678], R29 ;  /* 0x0016781d01007387 */ /* 0x000fe80000100800 */
[----:B0-----:R-:W-:Y:S04]  /*38360*/  STL.64 [R1+0x30], R20 ;  /* 0x0000301401007387 */ /* 0x001fe80000100a00 */
[----:B------:R0:W-:Y:S04]  /*38370*/  STL.64 [R1+0x38], R22 ;  /* 0x0000381601007387 */ /* 0x0001e80000100a00 */
[----:B0-----:R-:W3:Y:S01]  /*38380*/  LDL.LU.64 R22, [R1+0x1a30] ;  /* 0x001a300001167983 */ /* 0x001ee20000300a00 */
[----:B------:R-:W-:Y:S01]  /*38390*/  IMAD.MOV.U32 R18, RZ, RZ, R28 ;  /* 0x000000ffff127224 */ /* 0x000fe200078e001c */
[----:B------:R-:W-:Y:S01]  /*383a0*/  MOV R19, R3 ;  /* 0x0000000300137202 */ /* 0x000fe20000000f00 */
[C---:B---3--:R-:W-:Y:S01]  /*383b0*/  HMMA.16816.F32 R20, R24.reuse, R22, R4 ;  /* 0x000000161814723c */ /* 0x048fe20000001804 */
[----:B------:R-:W2:Y:S11]  /*383c0*/  LDL.LU.64 R6, [R1+0x1a28] ;  /* 0x001a280001067983 */ /* 0x000eb60000300a00 */
[----:B------:R-:W-:Y:S11]  /*383d0*/  @!UPT UIADD3 URZ, URZ, URZ, URZ ;  /* 0x0000003f3f3ff290 */ /* 0x000ff6000fffe03f */
[----:B------:R-:W-:Y:S01]  /*383e0*/  @!UPT UIADD3 URZ, URZ, URZ, URZ ;  /* 0x0000003f3f3ff290 */ /* 0x000fe2000fffe03f */
[----:B------:R-:W-:Y:S01]  /*383f0*/  MOV R3, R23 ;  /* 0x0000001700037202 */ /* 0x000fe20000000f00 */
[----:B------:R-:W-:Y:S01]  /*38400*/  IMAD.MOV.U32 R28, RZ, RZ, R22 ;  /* 0x000000ffff1c7224 */ /* 0x000fe200078e0016 */
[----:B------:R-:W-:Y:S04]  /*38410*/  STL.64 [R1+0x4d0], R20 ;  /* 0x0004d01401007387 */ /* 0x000fe80000100a00 */
[----:B------:R-:W-:Y:S04]  /*38420*/  STL [R1+0x16dc], R3 ;  /* 0x0016dc0301007387 */ /* 0x000fe80000100800 */
[----:B------:R-:W-:Y:S04]  /*38430*/  STL [R1+0x16d8], R28 ;  /* 0x0016d81c01007387 */ /* 0x000fe80000100800 */
[----:B------:R-:W-:Y:S01]  /*38440*/  LDSM.16.M88.4 R20, [R0+0x14000] ;  /* 0x014000000014783b */ /* 0x000fe20000000200 */
[----:B--2---:R-:W-:Y:S03]  /*38450*/  HMMA.16816.F32 R4, R24, R6, R16 ;  /* 0x000000061804723c */ /* 0x004fe60000001810 */
[----:B------:R-:W2:Y:S04]  /*38460*/  LDL.LU.64 R18, [R1+0x1a20] ;  /* 0x001a200001127983 */ /* 0x000ea80000300a00 */
[----:B------:R-:W2:Y:S04]  /*38470*/  LDL.LU.64 R16, [R1+0x1a18] ;  /* 0x001a180001107983 */ /* 0x000ea80000300a00 */
[----:B------:R-:W3:Y:S04]  /*38480*/  LDL.64 R24, [R1+0x30] ;  /* 0x0000300001187983 */ /* 0x000ee80000100a00 */
[----:B---3--:R0:W-:Y:S08]  /*38490*/  STL.64 [R1+0x19f0], R24 ;  /* 0x0019f01801007387 */ /* 0x0081f00000100a00 */
[----:B------:R-:W-:Y:S04]  /*384a0*/  STL.64 [R1+0x70], R4 ;  /* 0x0000700401007387 */ /* 0x000fe80000100a00 */
[----:B------:R-:W-:Y:S04]  /*384b0*/  STL.64 [R1+0x78], R6 ;  /* 0x0000780601007387 */ /* 0x000fe80000100a00 */
[----:B0-----:R-:W3:Y:S04]  /*384c0*/  LDL.LU R24, [R1+0x120] ;  /* 0x0001200001187983 */ /* 0x001ee80000300800 */
[----:B------:R-:W3:Y:S04]  /*384d0*/  LDL.LU R25, [R1+0x124] ;  /* 0x0001240001197983 */ /* 0x000ee80000300800 */
[----:B------:R-:W4:Y:S04]  /*384e0*/  LDL.LU R26, [R1+0x128] ;  /* 0x00012800011a7983 */ /* 0x000f280000300800 */
[----:B------:R-:W4:Y:S04]  /*384f0*/  LDL.LU R27, [R1+0x12c] ;  /* 0x00012c00011b7983 */ /* 0x000f280000300800 */
[----:B------:R-:W0:Y:S04]  /*38500*/  LDSM.16.M88.4 R4, [R0+0x15000] ;  /* 0x015000000004783b */ /* 0x000e280000000200 */
[----:B----4-:R-:W-:Y:S04]  /*38510*/  STL.64 [R1+0x1a00], R26 ;  /* 0x001a001a01007387 */ /* 0x010fe80000100a00 */
[----:B---3--:R1:W-:Y:S04]  /*38520*/  STL.64 [R1+0x19f8], R24 ;  /* 0x0019f81801007387 */ /* 0x0083e80000100a00 */
[----:B-1----:R-:W3:Y:S04]  /*38530*/  LDL.LU R24, [R1+0xf0] ;  /* 0x0000f00001187983 */ /* 0x002ee80000300800 */
[----:B------:R-:W3:Y:S04]  /*38540*/  LDL.LU R25, [R1+0xf4] ;  /* 0x0000f40001197983 */ /* 0x000ee80000300800 */
[----:B------:R-:W3:Y:S04]  /*38550*/  LDL.LU R26, [R1+0xf8] ;  /* 0x0000f800011a7983 */ /* 0x000ee80000300800 */
[----:B------:R-:W3:Y:S04]  /*38560*/  LDL.LU R27, [R1+0xfc] ;  /* 0x0000fc00011b7983 */ /* 0x000ee80000300800 */
[----:B0-----:R-:W-:Y:S04]  /*38570*/  STL.64 [R1+0x10], R4 ;  /* 0x0000100401007387 */ /* 0x001fe80000100a00 */
[----:B------:R0:W-:Y:S04]  /*38580*/  STL.64 [R1+0x18], R6 ;  /* 0x0000180601007387 */ /* 0x0001e80000100a00 */
[----:B0-----:R-:W2:Y:S04]  /*38590*/  LDL.LU.64 R6, [R1+0x1a10] ;  /* 0x001a100001067983 */ /* 0x001ea80000300a00 */
[----:B------:R-:W2:Y:S02]  /*385a0*/  LDL.LU.64 R4, [R1+0x1a08] ;  /* 0x001a080001047983 */ /* 0x000ea40000300a00 */
[C---:B--2---:R-:W-:Y:S08]  /*385b0*/  HMMA.16816.F32 R16, R4.reuse, R12, R16 ;  /* 0x0000000c0410723c */ /* 0x044ff00000001810 */
[----:B---3--:R-:W-:Y:S11]  /*385c0*/  HMMA.16816.F32 R8, R4, R8, R24 ;  /* 0x000000080408723c */ /* 0x008ff60000001818 */
[----:B------:R-:W-:Y:S04]  /*385d0*/  @!UPT UIADD3 URZ, URZ, URZ, URZ ;  /* 0x0000003f3f3ff290 */ /* 0x000fe8000fffe03f */
[----:B------:R0:W-:Y:S04]  /*385e0*/  STL.64 [R1+0x4b0], R16 ;  /* 0x0004b01001007387 */ /* 0x0001e80000100a00 */
[----:B------:R-:W-:Y:S04]  /*385f0*/  STL.64 [R1+0x4b8], R18 ;  /* 0x0004b81201007387 */ /* 0x000fe80000100a00 */
[----:B------:R-:W-:Y:S04]  /*38600*/  STL.64 [R1+0x20], R20 ;  /* 0x0000201401007387 */ /* 0x000fe80000100a00 */
[----:B------:R-:W-:Y:S01]  /*38610*/  STL.64 [R1+0x28], R22 ;  /* 0x0000281601007387 */ /* 0x000fe20000100a00 */
[----:B0-----:R-:W-:Y:S01]  /*38620*/  MOV R17, R12 ;  /* 0x0000000c00117202 */ /* 0x001fe20000000f00 */
[----:B------:R-:W-:-:S02]  /*38630*/  IMAD.MOV.U32 R16, RZ, RZ, R13 ;  /* 0x000000ffff107224 */ /* 0x000fc400078e000d */
[----:B------:R0:W-:Y:S04]  /*38640*/  STL.64 [R1+0x19e8], R20 ;  /* 0x0019e81401007387 */ /* 0x0001e80000100a00 */
[----:B------:R-:W-:Y:S04]  /*38650*/  LDSM.16.M88.4 R12, [R0+0x16000] ;  /* 0x01600000000c783b */ /* 0x000fe80000000200 */
[----:B0-----:R-:W2:Y:S04]  /*38660*/  LDL.LU R20, [R1+0x110] ;  /* 0x0001100001147983 */ /* 0x001ea80000300800 */
[----:B------:R-:W2:Y:S04]  /*38670*/  LDL.LU R21, [R1+0x114] ;  /* 0x0001140001157983 */ /* 0x000ea80000300800 */
[----:B------:R-:W2:Y:S04]  /*38680*/  LDL.LU R22, [R1+0x118] ;  /* 0x0001180001167983 */ /* 0x000ea80000300800 */
[----:B------:R-:W2:Y:S04]  /*38690*/  LDL.LU R23, [R1+0x11c] ;  /* 0x00011c0001177983 */ /* 0x000ea80000300800 */
[----:B------:R0:W-:Y:S04]  /*386a0*/  STL.64 [R1+0x19e0], R16 ;  /* 0x0019e01001007387 */ /* 0x0001e80000100a00 */
[----:B0-----:R-:W3:Y:S04]  /*386b0*/  LDL.64 R16, [R1+0x40] ;  /* 0x0000400001107983 */ /* 0x001ee80000100a00 */
[----:B------:R-:W3:Y:S04]  /*386c0*/  LDL.LU.64 R26, [R1+0x1a00] ;  /* 0x001a0000011a7983 */ /* 0x000ee80000300a00 */
[----:B------:R-:W3:Y:S04]  /*386d0*/  LDL.LU.64 R24, [R1+0x19f8] ;  /* 0x0019f80001187983 */ /* 0x000ee80000300a00 */
[----:B------:R-:W-:Y:S04]  /*386e0*/  STL.64 [R1+0x4a0], R8 ;  /* 0x0004a00801007387 */ /* 0x000fe80000100a00 */
[----:B------:R-:W-:Y:S04]  /*386f0*/  STL.64 [R1+0x4a8], R10 ;  /* 0x0004a80a01007387 */ /* 0x000fe80000100a00 */
[----:B------:R-:W0:Y:S04]  /*38700*/  LDSM.16.M88.4 R8, [R0+0x17000] ;  /* 0x017000000008783b */ /* 0x000e280000000200 */
[----:B0-----:R-:W-:Y:S04]  /*38710*/  STL.64 [R1+0x19d8], R10 ;  /* 0x0019d80a01007387 */ /* 0x001fe80000100a00 */
[----:B------:R0:W-:Y:S04]  /*38720*/  STL.64 [R1+0x19d0], R8 ;  /* 0x0019d00801007387 */ /* 0x0001e80000100a00 */
[----:B0-----:R-:W4:Y:S04]  /*38730*/  LDL.LU R8, [R1+0x140] ;  /* 0x0001400001087983 */ /* 0x001f280000300800 */
[----:B------:R-:W4:Y:S04]  /*38740*/  LDL.LU R9, [R1+0x144] ;  /* 0x0001440001097983 */ /* 0x000f280000300800 */
[----:B------:R-:W4:Y:S04]  /*38750*/  LDL.LU R10, [R1+0x148] ;  /* 0x00014800010a7983 */ /* 0x000f280000300800 */
[----:B------:R-:W4:Y:S04]  /*38760*/  LDL.LU R11, [R1+0x14c] ;  /* 0x00014c00010b7983 */ /* 0x000f280000300800 */
[----:B------:R-:W-:Y:S04]  /*38770*/  STL.64 [R1], R12 ;  /* 0x0000000c01007387 */ /* 0x000fe80000100a00 */
[----:B------:R-:W-:Y:S01]  /*38780*/  STL.64 [R1+0x8], R14 ;  /* 0x0000080e01007387 */ /* 0x000fe20000100a00 */
[----:B---3--:R-:W-:Y:S11]  /*38790*/  HMMA.16816.F32 R24, R4, R16, R24 ;  /* 0x000000100418723c */ /* 0x008ff60000001818 */
[----:B------:R-:W-:Y:S11]  /*387a0*/  @!UPT UIADD3 URZ, URZ, URZ, URZ ;  /* 0x0000003f3f3ff290 */ /* 0x000ff6000fffe03f */
[----:B------:R-:W-:Y:S01]  /*387b0*/  @!UPT UIADD3 URZ, URZ, URZ, URZ ;  /* 0x0000003f3f3ff290 */ /* 0x000fe2000fffe03f */
[----:B------:R0:W-:Y:S04]  /*387c0*/  STL.64 [R1+0x480], R24 ;  /* 0x0004801801007387 */ /* 0x0001e80000100a00 */
[----:B------:R-:W-:Y:S04]  /*387d0*/  STL.64 [R1+0x488], R26 ;  /* 0x0004881a01007387 */ /* 0x000fe80000100a00 */
[----:B0-----:R-:W2:Y:S04]  /*387e0*/  LDL.LU.64 R24, [R1+0x19f0] ;  /* 0x0019f00001187983 */ /* 0x001ea80000300a00 */
[----:B------:R-:W0:Y:S01]  /*387f0*/  S2R R19, SR_TID.X ;  /* 0x0000000000137919 */ /* 0x000e220000002100 */
[----:B------:R-:W-:Y:S01]  /*38800*/  IMAD.MOV.U32 R28, RZ, RZ, R16 ;  /* 0x000000ffff1c7224 */ /* 0x000fe200078e0010 */
[----:B------:R-:W-:-:S02]  /*38810*/  MOV R3, R17 ;  /* 0x0000001100037202 */ /* 0x000fc40000000f00 */
[----:B------:R-:W3:Y:S04]  /*38820*/  LDL.LU R16, [R1+0x1b0] ;  /* 0x0001b00001107983 */ /* 0x000ee80000300800 */
[----:B------:R-:W3:Y:S01]  /*38830*/  LDL.LU R17, [R1+0x1b4] ;  /* 0x0001b40001117983 */ /* 0x000ee20000300800 */
[----:B0-----:R-:W-:-:S04]  /*38840*/  LOP3.LUT R18, R19, 0x7, RZ, 0xc0, !PT ;  /* 0x0000000713127812 */ /* 0x001fc800078ec0ff */
[----:B------:R-:W-:Y:S02]  /*38850*/  SHF.L.U32 R29, R18, 0x4, RZ ;  /* 0x00000004121d7819 */ /* 0x000fe400000006ff */
[----:B------:R-:W-:-:S04]  /*38860*/  SHF.L.U32 R18, R19, 0x7, RZ ;  /* 0x0000000713127819 */ /* 0x000fc800000006ff */
[----:B------:R-:W-:Y:S02]  /*38870*/  LOP3.LUT R29, R29, 0x780, R18, 0xf8, !PT ;  /* 0x000007801d1d7812 */ /* 0x000fe400078ef812 */
[----:B------:R-:W3:Y:S02]  /*38880*/  LDL.LU R18, [R1+0x1b8] ;  /* 0x0001b80001127983 */ /* 0x000ee40000300800 */
[----:B------:R-:W-:Y:S02]  /*38890*/  LOP3.LUT R29, R29, 0x10, R19, 0x78, !PT ;  /* 0x000000101d1d7812 */ /* 0x000fe400078e7813 */
[----:B------:R-:W3:Y:S01]  /*388a0*/  LDL.LU R19, [R1+0x1bc] ;  /* 0x0001bc0001137983 */ /* 0x000ee20000300800 */
[----:B--2---:R-:W-:Y:S11]  /*388b0*/  HMMA.16816.F32 R20, R4, R24, R20 ;  /* 0x000000180414723c */ /* 0x004ff60000001814 */
[----:B------:R-:W-:Y:S11]  /*388c0*/  @!UPT UIADD3 URZ, URZ, URZ, URZ ;  /* 0x0000003f3f3ff290 */ /* 0x000ff6000fffe03f */
[----:B------:R-:W-:Y:S01]  /*388d0*/  @!UPT UIADD3 URZ, URZ, URZ, URZ ;  /* 0x0000003f3f3ff290 */ /* 0x000fe2000fffe03f */
[----:B------:R0:W-:Y:S04]  /*388e0*/  STL.64 [R1+0x460], R20 ;  /* 0x0004601401007387 */ /* 0x0001e80000100a00 */
[----:B------:R-:W-:Y:S04]  /*388f0*/  STL.64 [R1+0x468], R22 ;  /* 0x0004681601007387 */ /* 0x000fe80000100a00 */
[----:B0-----:R-:W4:Y:S01]  /*38900*/  LDL.LU.64 R20, [R1+0x19e8] ;  /* 0x0019e80001147983 */ /* 0x001f220000300a00 */
[----:B------:R-:W-:Y:S01]  /*38910*/  LOP3.LUT R29, R29, 0x40, RZ, 0x3c, !PT ;  /* 0x000000401d1d7812 */ /* 0x000fe200078e3cff */
[----:B------:R-:W-:Y:S01]  /*38920*/  IMAD.MOV.U32 R0, RZ, RZ, R25 ;  /* 0x000000ffff007224 */ /* 0x000fe200078e0019 */
[----:B------:R-:W-:-:S03]  /*38930*/  MOV R2, R24 ;  /* 0x0000001800027202 */ /* 0x000fc60000000f00 */
[----:B------:R-:W0:Y:S04]  /*38940*/  LDSM.16.M88.4 R24, [R29+0x18800] ;  /* 0x018800001d18783b */ /* 0x000e280000000200 */
[----:B0-----:R-:W-:Y:S04]  /*38950*/  STL.64 [R1+0x19c8], R26 ;  /* 0x0019c81a01007387 */ /* 0x001fe80000100a00 */
[----:B------:R-:W-:Y:S01]  /*38960*/  STL.64 [R1+0x19c0], R24 ;  /* 0x0019c01801007387 */ /* 0x000fe20000100a00 */
[C---:B----4-:R-:W-:Y:S03]  /*38970*/  HMMA.16816.F32 R20, R4.reuse, R20, R8 ;  /* 0x000000140414723c */ /* 0x050fe60000001808 */
[----:B------:R-:W2:Y:S11]  /*38980*/  LDL.LU R8, [R1+0x360] ;  /* 0x0003600001087983 */ /* 0x000eb60000300800 */
[----:B------:R-:W-:Y:S09]  /*38990*/  @!UPT UIADD3 URZ, URZ, URZ, URZ ;  /* 0x0000003f3f3ff290 */ /* 0x000ff2000fffe03f */
[----:B------:R-:W-:Y:S04]  /*389a0*/  STL.64 [R1+0x440], R20 ;  /* 0x0004401401007387 */ /* 0x000fe80000100a00 */
[----:B------:R-:W-:Y:S04]  /*389b0*/  STL.64 [R1+0x448], R22 ;  /* 0x0004481601007387 */ /* 0x000fe80000100a00 */
[----:B------:R-:W0:Y:S04]  /*389c0*/  LDSM.16.M88.4 R20, [R29+0x19000] ;  /* 0x019000001d14783b */ /* 0x000e280000000200 */
[----:B------:R-:W2:Y:S04]  /*389d0*/  LDL.LU R9, [R1+0x364] ;  /* 0x0003640001097983 */ /* 0x000ea80000300800 */
[----:B------:R-:W2:Y:S04]  /*389e0*/  LDL.LU R10, [R1+0x368] ;  /* 0x00036800010a7983 */ /* 0x000ea80000300800 */
[----:B------:R-:W2:Y:S04]  /*389f0*/  LDL.LU R11, [R1+0x36c] ;  /* 0x00036c00010b7983 */ /* 0x000ea80000300800 */
[----:B0-----:R-:W-:Y:S04]  /*38a00*/  STL.64 [R1+0x1958], R22 ;  /* 0x0019581601007387 */ /* 0x001fe80000100a00 */
[----:B------:R0:W-:Y:S04]  /*38a10*/  STL.64 [R1+0x1950], R20 ;  /* 0x0019501401007387 */ /* 0x0001e80000100a00 */
[----:B0-----:R-:W4:Y:S04]  /*38a20*/  LDL.64 R20, [R1+0x20] ;  /* 0x0000200001147983 */ /* 0x001f280000100a00 */
[----:B----4-:R0:W-:Y:S04]  /*38a30*/  STL.64 [R1+0x1988], R20 ;  /* 0x0019881401007387 */ /* 0x0101e80000100a00 */
[----:B0-----:R-:W4:Y:S04]  /*38a40*/  LDL.LU R20, [R1+0x390] ;  /* 0x0003900001147983 */ /* 0x001f280000300800 */
[----:B------:R-:W4:Y:S04]  /*38a50*/  LDL.LU R21, [R1+0x394] ;  /* 0x0003940001157983 */ /* 0x000f280000300800 */
[----:B------:R-:W2:Y:S04]  /*38a60*/  LDL.LU R22, [R1+0x398] ;  /* 0x0003980001167983 */ /* 0x000ea80000300800 */
[----:B------:R-:W2:Y:S04]  /*38a70*/  LDL.LU R23, [R1+0x39c] ;  /* 0x00039c0001177983 */ /* 0x000ea80000300800 */
[----:B--2---:R-:W-:Y:S04]  /*38a80*/  STL.64 [R1+0x1998], R22 ;  /* 0x0019981601007387 */ /* 0x004fe80000100a00 */
[----:B----4-:R0:W-:Y:S04]  /*38a90*/  STL.64 [R1+0x1990], R20 ;  /* 0x0019901401007387 */ /* 0x0101e80000100a00 */
[----:B0-----:R-:W2:Y:S04]  /*38aa0*/  LDL R20, [R1+0x50] ;  /* 0x0000500001147983 */ /* 0x001ea80000100800 */
[----:B------:R-:W2:Y:S04]  /*38ab0*/  LDL R21, [R1+0x54] ;  /* 0x0000540001157983 */ /* 0x000ea80000100800 */
[----:B------:R-:W4:Y:S04]  /*38ac0*/  LDL.LU R24, [R1+0x340] ;  /* 0x0003400001187983 */ /* 0x000f280000300800 */
[----:B------:R-:W4:Y:S04]  /*38ad0*/  LDL.LU R25, [R1+0x344] ;  /* 0x0003440001197983 */ /* 0x000f280000300800 */
[----:B------:R-:W4:Y:S04]  /*38ae0*/  LDL.LU R26, [R1+0x348] ;  /* 0x00034800011a7983 */ /* 0x000f280000300800 */
[----:B------:R-:W4:Y:S04]  /*38af0*/  LDL.LU R27, [R1+0x34c] ;  /* 0x00034c00011b7983 */ /* 0x000f280000300800 */
[----:B--2---:R0:W-:Y:S04]  /*38b00*/  STL.64 [R1+0x19a8], R20 ;  /* 0x0019a81401007387 */ /* 0x0041e80000100a00 */
[----:B0-----:R-:W3:Y:S04]  /*38b10*/  LDL R20, [R1+0x10] ;  /* 0x0000100001147983 */ /* 0x001ee80000100800 */
[----:B------:R-:W3:Y:S02]  /*38b20*/  LDL R21, [R1+0x14] ;  /* 0x0000140001157983 */ /* 0x000ee40000100800 */
[----:B---3--:R-:W-:Y:S02]  /*38b30*/  HMMA.16816.F32 R20, R4, R20, R16 ;  /* 0x000000140414723c */ /* 0x008fe40000001810 */
[----:B------:R-:W2:Y:S11]  /*38b40*/  LDL.LU.64 R16, [R1+0x19e0] ;  /* 0x0019e00001107983 */ /* 0x000eb60000300a00 */
[----:B------:R-:W-:Y:S10]  /*38b50*/  @!UPT UIADD3 URZ, URZ, URZ, URZ ;  /* 0x0000003f3f3ff290 */ /* 0x000ff4000fffe03f */
[----:B------:R2:W-:Y:S04]  /*38b60*/  STL.64 [R1+0x410], R20 ;  /* 0x0004101401007387 */ /* 0x0005e80000100a00 */
[----:B------:R-:W-:Y:S01]  /*38b70*/  STL.64 [R1+0x418], R22 ;  /* 0x0004181601007387 */ /* 0x000fe20000100a00 */
[----:B--2---:R-:W-:Y:S02]  /*38b80*/  MOV R20, R17 ;  /* 0x0000001100147202 */ /* 0x004fe40000000f00 */
[----:B------:R-:W-:Y:S02]  /*38b90*/  MOV R21, R16 ;  /* 0x0000001000157202 */ /* 0x000fe40000000f00 */
[----:B------:R-:W0:Y:S04]  /*38ba0*/  LDSM.16.M88.4 R16, [R29+0x19800] ;  /* 0x019800001d10783b */ /* 0x000e280000000200 */
[----:B0-----:R-:W-:Y:S04]  /*38bb0*/  STL.64 [R1+0x18d0], R18 ;  /* 0x0018d01201007387 */ /* 0x001fe80000100a00 */
[----:B------:R0:W-:Y:S02]  /*38bc0*/  STL.64 [R1+0x18c8], R16 ;  /* 0x0018c81001007387 */ /* 0x0001e40000100a00 */
[----:B0-----:R-:W-:Y:S01]  /*38bd0*/  IMAD.MOV.U32 R16, RZ, RZ, R2 ;  /* 0x000000ffff107224 */ /* 0x001fe200078e0002 */
[----:B------:R-:W-:-:S05]  /*38be0*/  MOV R17, R0 ;  /* 0x0000000000117202 */ /* 0x000fca0000000f00 */
[----:B------:R0:W-:Y:S04]  /*38bf0*/  STL.64 [R1+0x19a0], R16 ;  /* 0x0019a01001007387 */ /* 0x0001e80000100a00 */
[----:B0-----:R-:W2:Y:S04]  /*38c00*/  LDL.LU R16, [R1+0x6a0] ;  /* 0x0006a00001107983 */ /* 0x001ea80000300800 */
[----:B------:R-:W2:Y:S04]  /*38c10*/  LDL.LU R17, [R1+0x6a4] ;  /* 0x0006a40001117983 */ /* 0x000ea80000300800 */
[----:B------:R-:W3:Y:S04]  /*38c20*/  LDL.LU R18, [R1+0x6a8] ;  /* 0x0006a80001127983 */ /* 0x000ee80000300800 */
[----:B------:R-:W3:Y:S01]  /*38c30*/  LDL.LU R19, [R1+0x6ac] ;  /* 0x0006ac0001137983 */ /* 0x000ee20000300800 */
[----:B------:R-:W-:Y:S01]  /*38c40*/  HMMA.16816.F32 R8, R4, R12, R8 ;  /* 0x0000000c0408723c */ /* 0x000fe20000001808 */
[----:B------:R-:W-:Y:S01]  /*38c50*/  MOV R0, R12 ;  /* 0x0000000c00007202 */ /* 0x000fe20000000f00 */
[----:B------:R-:W-:-:S02]  /*38c60*/  IMAD.MOV.U32 R2, RZ, RZ, R13 ;  /* 0x000000ffff027224 */ /* 0x000fc400078e000d */
[----:B------:R-:W0:Y:S04]  /*38c70*/  LDSM.16.M88.4 R12, [R29+0x1a000] ;  /* 0x01a000001d0c783b */ /* 0x000e280000000200 */
[----:B---3--:R-:W-:Y:S04]  /*38c80*/  STL.64 [R1+0x19b8], R18 ;  /* 0x0019b81201007387 */ /* 0x008fe80000100a00 */
[----:B--2---:R1:W-:Y:S04]  /*38c90*/  STL.64 [R1+0x19b0], R16 ;  /* 0x0019b01001007387 */ /* 0x0043e80000100a00 */
[----:B-1----:R-:W2:Y:S04]  /*38ca0*/  LDL.LU R16, [R1+0x6b0] ;  /* 0x0006b00001107983 */ /* 0x002ea80000300800 */
[----:B------:R-:W2:Y:S04]  /*38cb0*/  LDL.LU R17, [R1+0x6b4] ;  /* 0x0006b40001117983 */ /* 0x000ea80000300800 */
[----:B------:R-:W2:Y:S04]  /*38cc0*/  LDL.LU R18, [R1+0x6b8] ;  /* 0x0006b80001127983 */ /* 0x000ea80000300800 */
[----:B------:R-:W2:Y:S04]  /*38cd0*/  LDL.LU R19, [R1+0x6bc] ;  /* 0x0006bc0001137983 */ /* 0x000ea80000300800 */
[----:B------:R-:W-:Y:S04]  /*38ce0*/  STL.64 [R1+0x400], R8 ;  /* 0x0004000801007387 */ /* 0x000fe80000100a00 */
[----:B------:R1:W-:Y:S04]  /*38cf0*/  STL.64 [R1+0x408], R10 ;  /* 0x0004080a01007387 */ /* 0x0003e80000100a00 */
[----:B-1----:R-:W3:Y:S04]  /*38d00*/  LDL.LU.64 R10, [R1+0x19d8] ;  /* 0x0019d800010a7983 */ /* 0x002ee80000300a00 */
[----:B------:R-:W4:Y:S04]  /*38d10*/  LDL.LU.64 R8, [R1+0x19d0] ;  /* 0x0019d00001087983 */ /* 0x000f280000300a00 */
[----:B0-----:R-:W-:Y:S04]  /*38d20*/  STL.64 [R1+0x1830], R14 ;  /* 0x0018300e01007387 */ /* 0x001fe80000100a00 */
[----:B------:R0:W-:Y:S04]  /*38d30*/  STL.64 [R1+0x1828], R12 ;  /* 0x0018280c01007387 */ /* 0x0001e80000100a00 */
[----:B0-----:R-:W2:Y:S04]  /*38d40*/  LDL.LU R12, [R1+0x680] ;  /* 0x00068000010c7983 */ /* 0x001ea80000300800 */
[----:B------:R-:W2:Y:S04]  /*38d50*/  LDL.LU R13, [R1+0x684] ;  /* 0x00068400010d7983 */ /* 0x000ea80000300800 */
[----:B------:R-:W2:Y:S04]  /*38d60*/  LDL.LU R14, [R1+0x688] ;  /* 0x00068800010e7983 */ /* 0x000ea80000300800 */
[----:B------:R-:W2:Y:S01]  /*38d70*/  LDL.LU R15, [R1+0x68c] ;  /* 0x00068c00010f7983 */ /* 0x000ea20000300800 */
[----:B----4-:R-:W-:Y:S03]  /*38d80*/  HMMA.16816.F32 R4, R4, R8, R24 ;  /* 0x000000080404723c */ /* 0x010fe60000001818 */
[----:B------:R-:W2:Y:S04]  /*38d90*/  LDL.LU.64 R26, [R1+0x19c8] ;  /* 0x0019c800011a7983 */ /* 0x000ea80000300a00 */
[----:B------:R-:W2:Y:S04]  /*38da0*/  LDL.LU.64 R24, [R1+0x19c0] ;  /* 0x0019c00001187983 */ /* 0x000ea80000300a00 */
[----:B---3--:R-:W-:Y:S04]  /*38db0*/  STL.64 [R1+0x1968], R10 ;  /* 0x0019680a01007387 */ /* 0x008fe80000100a00 */
[----:B------:R0:W-:Y:S08]  /*38dc0*/  STL.64 [R1+0x1960], R8 ;  /* 0x0019600801007387 */ /* 0x0001f00000100a00 */
[----:B------:R-:W-:Y:S04]  /*38dd0*/  STL.64 [R1+0x3c0], R4 ;  /* 0x0003c00401007387 */ /* 0x000fe80000100a00 */
[----:B------:R-:W-:Y:S04]  /*38de0*/  STL.64 [R1+0x3c8], R6 ;  /* 0x0003c80601007387 */ /* 0x000fe80000100a00 */
[----:B------:R-:W1:Y:S04]  /*38df0*/  LDSM.16.M88.4 R4, [R29+0x1a800] ;  /* 0x01a800001d04783b */ /* 0x000e680000000200 */
[----:B0-----:R-:W3:Y:S04]  /*38e00*/  LDL.LU R8, [R1+0x690] ;  /* 0x0006900001087983 */ /* 0x001ee80000300800 */
[----:B------:R-:W3:Y:S04]  /*38e10*/  LDL.LU R9, [R1+0x694] ;  /* 0x0006940001097983 */ /* 0x000ee80000300800 */
[----:B------:R-:W3:Y:S04]  /*38e20*/  LDL.LU R10, [R1+0x698] ;  /* 0x00069800010a7983 */ /* 0x000ee80000300800 */
[----:B------:R-:W3:Y:S04]  /*38e30*/  LDL.LU R11, [R1+0x69c] ;  /* 0x00069c00010b7983 */ /* 0x000ee80000300800 */
[----:B-1----:R-:W-:Y:S04]  /*38e40*/  STL.64 [R1+0x17b8], R6 ;  /* 0x0017b80601007387 */ /* 0x002fe80000100a00 */
[----:B------:R-:W-:Y:S01]  /*38e50*/  STL.64 [R1+0x17b0], R4 ;  /* 0x0017b00401007387 */ /* 0x000fe20000100a00 */
        /* <DEDUP_REMOVED lines=8> */
[----:B------:R-:W3:Y:S11]  /*38ee0*/  LDL.LU.64 R16, [R1+0x19a0] ;  /* 0x0019a00001107983 */ /* 0x000ef60000300a00 */
[----:B------:R-:W-:Y:S10]  /*38ef0*/  @!UPT UIADD3 URZ, URZ, URZ, URZ ;  /* 0x0000003f3f3ff290 */ /* 0x000ff4000fffe03f */
[----:B------:R-:W-:Y:S04]  /*38f00*/  STL.64 [R1+0x3a0], R20 ;  /* 0x0003a01401007387 */ /* 0x000fe80000100a00 */
[----:B------:R0:W-:Y:S04]  /*38f10*/  STL.64 [R1+0x3a8], R22 ;  /* 0x0003a81601007387 */ /* 0x0001e80000100a00 */
[----:B0-----:R-:W2:Y:S04]  /*38f20*/  LDL.LU.64 R22, [R1+0x1998] ;  /* 0x0019980001167983 */ /* 0x001ea80000300a00 */
[----:B------:R-:W2:Y:S01]  /*38f30*/  LDL.LU.64 R20, [R1+0x1990] ;  /* 0x0019900001147983 */ /* 0x000ea20000300a00 */
[----:B------:R-:W-:-:S02]  /*38f40*/  MOV R4, R28 ;  /* 0x0000001c00047202 */ /* 0x000fc40000000f00 */
[----:B------:R-:W-:-:S07]  /*38f50*/  MOV R5, R3 ;  /* 0x0000000300057202 */ /* 0x000fce0000000f00 */
[C---:B--2---:R-:W-:Y:S01]  /*38f60*/  HMMA.16816.F32 R4, R24.reuse, R4, R20 ;  /* 0x000000041804723c */ /* 0x044fe20000001814 */
[----:B------:R-:W2:Y:S11]  /*38f70*/  LDL.LU.64 R20, [R1+0x1988] ;  /* 0x0019880001147983 */ /* 0x000eb60000300a00 */
[----:B------:R-:W-:Y:S11]  /*38f80*/  @!UPT UIADD3 URZ, URZ, URZ, URZ ;  /* 0x0000003f3f3ff290 */ /* 0x000ff6000fffe03f */
[----:B------:R-:W-:Y:S04]  /*38f90*/  STL.64 [R1+0x390], R4 ;  /* 0x0003900401007387 */ /* 0x000fe80000100a00 */
[----:B------:R3:W-:Y:S02]  /*38fa0*/  STL.64 [R1+0x398], R6 ;  /* 0x0003980601007387 */ /* 0x0007e40000100a00 */
[----:B---3--:R-:W-:Y:S11]  /*38fb0*/  HMMA.16816.F32 R4, R24, R16, R8 ;  /* 0x000000101804723c */ /* 0x008ff60000001808 */
[----:B------:R-:W-:Y:S11]  /*38fc0*/  @!UPT UIADD3 URZ, URZ, URZ, URZ ;  /* 0x0000003f3f3ff290 */ /* 0x000ff6000fffe03f */
[----:B------:R-:W-:Y:S01]  /*38fd0*/  @!UPT UIADD3 URZ, URZ, URZ, URZ ;  /* 0x0000003f3f3ff290 */ /* 0x000fe2000fffe03f */
[----:B------:R-:W-:Y:S01]  /*38fe0*/  STL [R1+0x384], R5 ;  /* 0x0003840501007387 */ /* 0x000fe20000100800 */
[----:B------:R-:W-:-:S03]  /*38ff0*/  IMAD.MOV.U32 R29, RZ, RZ, R4 ;  /* 0x000000ffff1d7224 */ /* 0x000fc600078e0004 */
[----:B------:R2:W-:Y:S04]  /*39000*/  STL.64 [R1+0x388], R6 ;  /* 0x0003880601007387 */ /* 0x0005e80000100a00 */
[----:B------:R-:W3:Y:S04]  /*39010*/  LDL.LU R16, [R1+0x330] ;  /* 0x0003300001107983 */ /* 0x000ee80000300800 */
[----:B------:R-:W3:Y:S04]  /*39020*/  LDL.LU R17, [R1+0x334] ;  /* 0x0003340001117983 */ /* 0x000ee80000300800 */
[----:B------:R-:W3:Y:S04]  /*39030*/  LDL.LU R18, [R1+0x338] ;  /* 0x0003380001127983 */ /* 0x000ee80000300800 */
[----:B------:R-:W3:Y:S01]  /*39040*/  LDL.LU R19, [R1+0x33c] ;  /* 0x00033c0001137983 */ /* 0x000ee20000300800 */
[----:B--2---:R-:W-:Y:S01]  /*39050*/  HMMA.16816.F32 R4, R24, R20, R12 ;  /* 0x000000141804723c */ /* 0x004fe2000000180c */
[----:B------:R-:W-:-:S02]  /*39060*/  MOV R28, R20 ;  /* 0x00000014001c7202 */ /* 0x000fc40000000f00 */
[----:B------:R-:W-:Y:S11]  /*39070*/  MOV R3, R21 ;  /* 0x0000001500037202 */ /* 0x000ff60000000f00 */
[----:B------:R-:W-:Y:S09]  /*39080*/  @!UPT UIADD3 URZ, URZ, URZ, URZ ;  /* 0x0000003f3f3ff290 */ /* 0x000ff2000fffe03f */
[----:B------:R0:W-:Y:S04]  /*39090*/  STL.64 [R1+0x370], R4 ;  /* 0x0003700401007387 */ /* 0x0001e80000100a00 */
[----:B------:R1:W-:Y:S04]  /*390a0*/  STL.64 [R1+0x378], R6 ;  /* 0x0003780601007387 */ /* 0x0003e80000100a00 */
[----:B------:R-:W2:Y:S04]  /*390b0*/  LDL.LU R12, [R1+0x420] ;  /* 0x00042000010c7983 */ /* 0x000ea80000300800 */
[----:B------:R-:W2:Y:S04]  /*390c0*/  LDL.LU R13, [R1+0x424] ;  /* 0x00042400010d7983 */ /* 0x000ea80000300800 */
[----:B------:R-:W4:Y:S04]  /*390d0*/  LDL.LU R14, [R1+0x428] ;  /* 0x00042800010e7983 */ /* 0x000f280000300800 */
[----:B------:R-:W4:Y:S04]  /*390e0*/  LDL.LU R15, [R1+0x42c] ;  /* 0x00042c00010f7983 */ /* 0x000f280000300800 */
[----:B0-----:R-:W2:Y:S04]  /*390f0*/  LDL.LU R4, [R1+0x2e0] ;  /* 0x0002e00001047983 */ /* 0x001ea80000300800 */
[----:B------:R-:W2:Y:S04]  /*39100*/  LDL.LU R5, [R1+0x2e4] ;  /* 0x0002e40001057983 */ /* 0x000ea80000300800 */
[----:B-1----:R-:W2:Y:S04]  /*39110*/  LDL.LU R6, [R1+0x2e8] ;  /* 0x0002e80001067983 */ /* 0x002ea80000300800 */
[----:B------:R-:W2:Y:S04]  /*39120*/  LDL.LU R7, [R1+0x2ec] ;  /* 0x0002ec0001077983 */ /* 0x000ea80000300800 */
[----:B------:R-:W2:Y:S04]  /*39130*/  LDL.LU R20, [R1+0x310] ;  /* 0x0003100001147983 */ /* 0x000ea80000300800 */
[----:B------:R-:W2:Y:S04]  /*39140*/  LDL.LU R21, [R1+0x314] ;  /* 0x0003140001157983 */ /* 0x000ea80000300800 */
[----:B------:R-:W2:Y:S04]  /*39150*/  LDL.LU R22, [R1+0x318] ;  /* 0x0003180001167983 */ /* 0x000ea80000300800 */
[----:B------:R-:W2:Y:S04]  /*39160*/  LDL.LU R23, [R1+0x31c] ;  /* 0x00031c0001177983 */ /* 0x000ea80000300800 */
[----:B--2---:R-:W-:Y:S04]  /*39170*/  STL.64 [R1+0x1978], R22 ;  /* 0x0019781601007387 */ /* 0x004fe80000100a00 */
[----:B------:R0:W-:Y:S04]  /*39180*/  STL.64 [R1+0x1970], R20 ;  /* 0x0019701401007387 */ /* 0x0001e80000100a00 */
[----:B0-----:R-:W3:Y:S04]  /*39190*/  LDL.64 R20, [R1+0x10] ;  /* 0x0000100001147983 */ /* 0x001ee80000100a00 */
[----:B------:R-:W2:Y:S04]  /*391a0*/  LDL.LU R8, [R1+0x320] ;  /* 0x0003200001087983 */ /* 0x000ea80000300800 */
[----:B------:R-:W2:Y:S04]  /*391b0*/  LDL.LU R9, [R1+0x324] ;  /* 0x0003240001097983 */ /* 0x000ea80000300800 */
[----:B------:R-:W2:Y:S04]  /*391c0*/  LDL.LU R10, [R1+0x328] ;  /* 0x00032800010a7983 */ /* 0x000ea80000300800 */
[----:B------:R-:W2:Y:S04]  /*391d0*/  LDL.LU R11, [R1+0x32c] ;  /* 0x00032c00010b7983 */ /* 0x000ea80000300800 */
[----:B------:R-:W-:Y:S04]  /*391e0*/  STL.64 [R1+0x1928], R6 ;  /* 0x0019280601007387 */ /* 0x000fe80000100a00 */
[----:B------:R0:W-:Y:S04]  /*391f0*/  STL.64 [R1+0x1920], R4 ;  /* 0x0019200401007387 */ /* 0x0001e80000100a00 */
[----:B0-----:R-:W2:Y:S01]  /*39200*/  LDL.64 R4, [R1+0x50] ;  /* 0x0000500001047983 */ /* 0x001ea20000100a00 */
[----:B---3--:R-:W-:Y:S03]  /*39210*/  HMMA.16816.F32 R16, R24, R20, R16 ;  /* 0x000000141810723c */ /* 0x008fe60000001810 */
[----:B--2---:R0:W-:Y:S04]  /*39220*/  STL.64 [R1+0x1938], R4 ;  /* 0x0019380401007387 */ /* 0x0041e80000100a00 */
[----:B0-----:R-:W2:Y:S04]  /*39230*/  LDL.64 R4, [R1+0x60] ;  /* 0x0000600001047983 */ /* 0x001ea80000100a00 */
[----:B----4-:R-:W-:Y:S04]  /*39240*/  STL.64 [R1+0x1840], R14 ;  /* 0x0018400e01007387 */ /* 0x010fe80000100a00 */
[----:B------:R0:W-:Y:S02]  /*39250*/  STL.64 [R1+0x1838], R12 ;  /* 0x0018380c01007387 */ /* 0x0001e40000100a00 */
[----:B0-----:R-:W-:Y:S01]  /*39260*/  IMAD.MOV.U32 R12, RZ, RZ, R0 ;  /* 0x000000ffff0c7224 */ /* 0x001fe200078e0000 */
[----:B------:R-:W-:Y:S01]  /*39270*/  MOV R13, R2 ;  /* 0x00000002000d7202 */ /* 0x000fe20000000f00 */
[----:B------:R-:W3:Y:S04]  /*39280*/  LDL.LU R0, [R1+0x1984] ;  /* 0x0019840001007983 */ /* 0x000ee80000300800 */
[----:B------:R-:W4:Y:S04]  /*39290*/  LDL.LU R2, [R1+0x1980] ;  /* 0x0019800001027983 */ /* 0x000f280000300800 */
[----:B------:R0:W-:Y:S04]  /*392a0*/  STL.64 [R1+0x360], R16 ;  /* 0x0003601001007387 */ /* 0x0001e80000100a00 */
[----:B------:R-:W-:Y:S04]  /*392b0*/  STL.64 [R1+0x368], R18 ;  /* 0x0003681201007387 */ /* 0x000fe80000100a00 */
[----:B------:R-:W2:Y:S01]  /*392c0*/  LDL.LU.64 R22, [R1+0x1978] ;  /* 0x0019780001167983 */ /* 0x000ea20000300a00 */
[----:B0-----:R-:W-:Y:S01]  /*392d0*/  MOV R17, R20 ;  /* 0x0000001400117202 */ /* 0x001fe20000000f00 */
[----:B------:R-:W-:-:S02]  /*392e0*/  IMAD.MOV.U32 R16, RZ, RZ, R21 ;  /* 0x000000ffff107224 */ /* 0x000fc400078e0015 */
[----:B------:R-:W2:Y:S04]  /*392f0*/  LDL.LU.64 R20, [R1+0x1970] ;  /* 0x0019700001147983 */ /* 0x000ea80000300a00 */
[----:B------:R0:W-:Y:S04]  /*39300*/  STL.64 [R1+0x1908], R16 ;  /* 0x0019081001007387 */ /* 0x0001e80000100a00 */
[----:B0-----:R-:W2:Y:S04]  /*39310*/  LDL.LU R16, [R1+0x2d0] ;  /* 0x0002d00001107983 */ /* 0x001ea80000300800 */
[----:B------:R-:W2:Y:S04]  /*39320*/  LDL.LU R17, [R1+0x2d4] ;  /* 0x0002d40001117983 */ /* 0x000ea80000300800 */
[----:B------:R-:W2:Y:S04]  /*39330*/  LDL.LU R18, [R1+0x2d8] ;  /* 0x0002d80001127983 */ /* 0x000ea80000300800 */
[----:B------:R-:W2:Y:S04]  /*39340*/  LDL.LU R19, [R1+0x2dc] ;  /* 0x0002dc0001137983 */ /* 0x000ea80000300800 */
[----:B--2---:R-:W-:Y:S04]  /*39350*/  STL.64 [R1+0x1918], R18 ;  /* 0x0019181201007387 */ /* 0x004fe80000100a00 */
[----:B------:R0:W-:Y:S04]  /*39360*/  STL.64 [R1+0x1910], R16 ;  /* 0x0019101001007387 */ /* 0x0001e80000100a00 */
[----:B0-----:R-:W2:Y:S01]  /*39370*/  LDL.64 R16, [R1+0x40] ;  /* 0x0000400001107983 */ /* 0x001ea20000100a00 */
[C---:B------:R-:W-:Y:S03]  /*39380*/  HMMA.16816.F32 R8, R24.reuse, R12, R8 ;  /* 0x0000000c1808723c */ /* 0x040fe60000001808 */
[----:B--2---:R0:W-:Y:S04]  /*39390*/  STL.64 [R1+0x1930], R16 ;  /* 0x0019301001007387 */ /* 0x0041e80000100a00 */
        /* <DEDUP_REMOVED lines=13> */
[----:B------:R-:W2:Y:S02]  /*39470*/  LDL.LU.64 R8, [R1+0x1960] ;  /* 0x0019600001087983 */ /* 0x000ea40000300a00 */
[----:B--2---:R-:W-:Y:S02]  /*39480*/  HMMA.16816.F32 R24, R24, R8, R20 ;  /* 0x000000081818723c */ /* 0x004fe40000001814 */
[----:B------:R-:W2:Y:S04]  /*39490*/  LDL.LU.64 R22, [R1+0x1958] ;  /* 0x0019580001167983 */ /* 0x000ea80000300a00 */
[----:B------:R-:W2:Y:S04]  /*394a0*/  LDL.LU.64 R20, [R1+0x1950] ;  /* 0x0019500001147983 */ /* 0x000ea80000300a00 */
[----:B------:R-:W-:Y:S04]  /*394b0*/  STL.64 [R1+0x18e0], R10 ;  /* 0x0018e00a01007387 */ /* 0x000fe80000100a00 */
[----:B------:R0:W-:Y:S01]  /*394c0*/  STL.64 [R1+0x18d8], R8 ;  /* 0x0018d80801007387 */ /* 0x0001e20000100a00 */
[----:B------:R-:W-:-:S08]  /*394d0*/  MOV R15, R5 ;  /* 0x00000005000f7202 */ /* 0x000fd00000000f00 */
[----:B------:R1:W-:Y:S04]  /*394e0*/  STL.64 [R1+0x310], R24 ;  /* 0x0003101801007387 */ /* 0x0003e80000100a00 */
[----:B------:R-:W-:Y:S01]  /*394f0*/  STL.64 [R1+0x318], R26 ;  /* 0x0003181a01007387 */ /* 0x000fe20000100a00 */
[----:B0-----:R-:W-:Y:S01]  /*39500*/  MOV R8, R28 ;  /* 0x0000001c00087202 */ /* 0x001fe20000000f00 */
[----:B------:R-:W-:Y:S02]  /*39510*/  IMAD.MOV.U32 R28, RZ, RZ, R4 ;  /* 0x000000ffff1c7224 */ /* 0x000fe400078e0004 */
[----:B-1----:R-:W3:Y:S01]  /*39520*/  LDL.64 R24, [R1+0x30] ;  /* 0x0000300001187983 */ /* 0x002ee20000100a00 */
[C---:B--2---:R-:W-:Y:S11]  /*39530*/  HMMA.16816.F32 R16, R20.reuse, R4, R16 ;  /* 0x000000041410723c */ /* 0x044ff60000001810 */
[----:B------:R-:W-:Y:S11]  /*39540*/  @!UPT UIADD3 URZ, URZ, URZ, URZ ;  /* 0x0000003f3f3ff290 */ /* 0x000ff6000fffe03f */
[----:B------:R-:W-:Y:S01]  /*39550*/  @!UPT UIADD3 URZ, URZ, URZ, URZ ;  /* 0x0000003f3f3ff290 */ /* 0x000fe2000fffe03f */
[----:B------:R-:W-:Y:S04]  /*39560*/  STL.64 [R1+0x300], R16 ;  /* 0x0003001001007387 */ /* 0x000fe80000100a00 */
[----:B------:R0:W-:Y:S04]  /*39570*/  STL.64 [R1+0x308], R18 ;  /* 0x0003081201007387 */ /* 0x0001e80000100a00 */
[----:B0-----:R-:W2:Y:S04]  /*39580*/  LDL.LU.64 R18, [R1+0x1948] ;  /* 0x0019480001127983 */ /* 0x001ea80000300a00 */
[----:B------:R-:W2:Y:S04]  /*39590*/  LDL.LU.64 R16, [R1+0x1940] ;  /* 0x0019400001107983 */ /* 0x000ea80000300a00 */
[----:B------:R-:W2:Y:S01]  /*395a0*/  LDL.LU.64 R4, [R1+0x1938] ;  /* 0x0019380001047983 */ /* 0x000ea20000300a00 */
[----:B------:R-:W-:Y:S01]  /*395b0*/  MOV R9, R3 ;  /* 0x0000000300097202 */ /* 0x000fe20000000f00 */
[C---:B--2---:R-:W-:Y:S01]  /*395c0*/  HMMA.16816.F32 R16, R20.reuse, R4, R16 ;  /* 0x000000041410723c */ /* 0x044fe20000001810 */
[----:B------:R-:W-:Y:S01]  /*395d0*/  MOV R14, R4 ;  /* 0x00000004000e7202 */ /* 0x000fe20000000f00 */
[----:B------:R-:W-:Y:S11]  /*395e0*/  IMAD.MOV.U32 R3, RZ, RZ, R5 ;  /* 0x000000ffff037224 */ /* 0x000ff600078e0005 */
[----:B------:R-:W-:Y:S10]  /*395f0*/  @!UPT UIADD3 URZ, URZ, URZ, URZ ;  /* 0x0000003f3f3ff290 */ /* 0x000ff4000fffe03f */
[----:B------:R0:W-:Y:S04]  /*39600*/  STL.64 [R1+0x2f0], R16 ;  /* 0x0002f01001007387 */ /* 0x0001e80000100a00 */
[----:B------:R1:W-:Y:S04]  /*39610*/  STL.64 [R1+0x2f8], R18 ;  /* 0x0002f81201007387 */ /* 0x0003e80000100a00 */
[----:B0-----:R-:W2:Y:S04]  /*39620*/  LDL.LU.64 R16, [R1+0x1930] ;  /* 0x0019300001107983 */ /* 0x001ea80000300a00 */
[----:B------:R-:W2:Y:S04]  /*39630*/  LDL.LU.64 R6, [R1+0x1928] ;  /* 0x0019280001067983 */ /* 0x000ea80000300a00 */
[----:B------:R-:W2:Y:S04]  /*39640*/  LDL.LU.64 R4, [R1+0x1920] ;  /* 0x0019200001047983 */ /* 0x000ea80000300a00 */
[----:B------:R-:W-:Y:S04]  /*39650*/  STL [R1+0x18f0], R14 ;  /* 0x0018f00e01007387 */ /* 0x000fe80000100800 */
[----:B------:R-:W-:Y:S01]  /*39660*/  STL.64 [R1+0x18e8], R12 ;  /* 0x0018e80c01007387 */ /* 0x000fe20000100a00 */
[----:B--2---:R-:W-:Y:S11]  /*39670*/  HMMA.16816.F32 R4, R20, R16, R4 ;  /* 0x000000101404723c */ /* 0x004ff60000001804 */
[----:B------:R-:W-:Y:S11]  /*39680*/  @!UPT UIADD3 URZ, URZ, URZ, URZ ;  /* 0x0000003f3f3ff290 */ /* 0x000ff6000fffe03f */
[----:B------:R-:W-:Y:S01]  /*39690*/  @!UPT UIADD3 URZ, URZ, URZ, URZ ;  /* 0x0000003f3f3ff290 */ /* 0x000fe2000fffe03f */
[----:B------:R0:W-:Y:S04]  /*396a0*/  STL.64 [R1+0x2e0], R4 ;  /* 0x0002e00401007387 */ /* 0x0001e80000100a00 */
[----:B------:R-:W-:Y:S04]  /*396b0*/  STL.64 [R1+0x2e8], R6 ;  /* 0x0002e80601007387 */ /* 0x000fe80000100a00 */
[----:B-1----:R-:W3:Y:S01]  /*396c0*/  LDL.LU.64 R18, [R1+0x1918] ;  /* 0x0019180001127983 */ /* 0x002ee20000300a00 */
[----:B0-----:R-:W-:Y:S02]  /*396d0*/  MOV R5, R16 ;  /* 0x0000001000057202 */ /* 0x001fe40000000f00 */
[----:B------:R-:W-:-:S02]  /*396e0*/  MOV R4, R17 ;  /* 0x0000001100047202 */ /* 0x000fc40000000f00 */
[----:B------:R-:W3:Y:S02]  /*396f0*/  LDL.LU.64 R16, [R1+0x1910] ;  /* 0x0019100001107983 */ /* 0x000ee40000300a00 */
[C---:B---3--:R-:W-:Y:S11]  /*39700*/  HMMA.16816.F32 R16, R20.reuse, R24, R16 ;  /* 0x000000181410723c */ /* 0x048ff60000001810 */
[----:B------:R-:W-:Y:S11]  /*39710*/  @!UPT UIADD3 URZ, URZ, URZ, URZ ;  /* 0x0000003f3f3ff290 */ /* 0x000ff6000fffe03f */
[----:B------:R-:W-:Y:S01]  /*39720*/  @!UPT UIADD3 URZ, URZ, URZ, URZ ;  /* 0x0000003f3f3ff290 */ /* 0x000fe2000fffe03f */
[----:B------:R0:W-:Y:S04]  /*39730*/  STL.64 [R1+0x2d0], R16 ;  /* 0x0002d01001007387 */ /* 0x0001e80000100a00 */
[----:B------:R-:W-:Y:S04]  /*39740*/  STL.64 [R1+0x2d8], R18 ;  /* 0x0002d81201007387 */ /* 0x000fe80000100a00 */
[----:B0-----:R-:W2:Y:S04]  /*39750*/  LDL.LU.64 R16, [R1+0x1908] ;  /* 0x0019080001107983 */ /* 0x001ea80000300a00 */
[----:B------:R0:W-:Y:S04]  /*39760*/  STL.64 [R1+0x1888], R24 ;  /* 0x0018881801007387 */ /* 0x0001e80000100a00 */
[----:B0-----:R-:W3:Y:S04]  /*39770*/  LDL.LU R24, [R1+0x2b0] ;  /* 0x0002b00001187983 */ /* 0x001ee80000300800 */
[----:B------:R-:W3:Y:S04]  /*39780*/  LDL.LU R25, [R1+0x2b4] ;  /* 0x0002b40001197983 */ /* 0x000ee80000300800 */
[----:B------:R-:W3:Y:S04]  /*39790*/  LDL.LU R26, [R1+0x2b8] ;  /* 0x0002b800011a7983 */ /* 0x000ee80000300800 */
[----:B------:R-:W3:Y:S02]  /*397a0*/  LDL.LU R27, [R1+0x2bc] ;  /* 0x0002bc00011b7983 */ /* 0x000ee40000300800 */
[----:B---3--:R-:W-:Y:S07]  /*397b0*/  HMMA.16816.F32 R8, R20, R8, R24 ;  /* 0x000000081408723c */ /* 0x008fee0000001818 */
[----:B------:R-:W-:Y:S01]  /*397c0*/  IMAD.MOV.U32 R24, RZ, RZ, R5 ;  /* 0x000000ffff187224 */ /* 0x000fe200078e0005 */
[----:B------:R-:W-:Y:S11]  /*397d0*/  MOV R25, R4 ;  /* 0x0000000400197202 */ /* 0x000ff60000000f00 */
[----:B------:R-:W-:Y:S04]  /*397e0*/  @!UPT UIADD3 URZ, URZ, URZ, URZ ;  /* 0x0000003f3f3ff290 */ /* 0x000fe8000fffe03f */
[----:B------:R0:W-:Y:S04]  /*397f0*/  STL.64 [R1+0x330], R8 ;  /* 0x0003300801007387 */ /* 0x0001e80000100a00 */
[----:B------:R1:W-:Y:S04]  /*39800*/  STL.64 [R1+0x338], R10 ;  /* 0x0003380a01007387 */ /* 0x0003e80000100a00 */
[----:B------:R-:W-:Y:S04]  /*39810*/  STL.64 [R1+0x18a0], R24 ;  /* 0x0018a01801007387 */ /* 0x000fe80000100a00 */
[----:B------:R-:W3:Y:S04]  /*39820*/  LDL.LU R4, [R1+0x150] ;  /* 0x0001500001047983 */ /* 0x000ee80000300800 */
[----:B------:R-:W3:Y:S04]  /*39830*/  LDL.LU R5, [R1+0x154] ;  /* 0x0001540001057983 */ /* 0x000ee80000300800 */
[----:B------:R-:W3:Y:S04]  /*39840*/  LDL.LU R6, [R1+0x158] ;  /* 0x0001580001067983 */ /* 0x000ee80000300800 */
[----:B------:R-:W3:Y:S04]  /*39850*/  LDL.LU R7, [R1+0x15c] ;  /* 0x00015c0001077983 */ /* 0x000ee80000300800 */
[----:B0-----:R-:W3:Y:S04]  /*39860*/  LDL.LU R8, [R1+0x290] ;  /* 0x0002900001087983 */ /* 0x001ee80000300800 */
[----:B------:R-:W3:Y:S04]  /*39870*/  LDL.LU R9, [R1+0x294] ;  /* 0x0002940001097983 */ /* 0x000ee80000300800 */
[----:B-1----:R-:W3:Y:S04]  /*39880*/  LDL.LU R10, [R1+0x298] ;  /* 0x00029800010a7983 */ /* 0x002ee80000300800 */
[----:B------:R-:W3:Y:S01]  /*39890*/  LDL.LU R11, [R1+0x29c] ;  /* 0x00029c00010b7983 */ /* 0x000ee20000300800 */
[----:B--2---:R-:W-:Y:S01]  /*398a0*/  IMAD.MOV.U32 R13, RZ, RZ, R16 ;  /* 0x000000ffff0d7224 */ /* 0x004fe200078e0010 */
[----:B------:R-:W-:-:S02]  /*398b0*/  MOV R12, R17 ;  /* 0x00000011000c7202 */ /* 0x000fc40000000f00 */
[----:B---3--:R-:W-:Y:S04]  /*398c0*/  STL.64 [R1+0x1900], R10 ;  /* 0x0019000a01007387 */ /* 0x008fe80000100a00 */
[----:B------:R0:W-:Y:S04]  /*398d0*/  STL.64 [R1+0x18f8], R8 ;  /* 0x0018f80801007387 */ /* 0x0001e80000100a00 */
        /* <DEDUP_REMOVED lines=8> */
[----:B------:R-:W2:Y:S04]  /*39960*/  LDL.LU R24, [R1+0x180] ;  /* 0x0001800001187983 */ /* 0x000ea80000300800 */
[----:B------:R-:W2:Y:S04]  /*39970*/  LDL.LU R25, [R1+0x184] ;  /* 0x0001840001197983 */ /* 0x000ea80000300800 */
[----:B------:R-:W2:Y:S04]  /*39980*/  LDL.LU R26, [R1+0x188] ;  /* 0x00018800011a7983 */ /* 0x000ea80000300800 */
[----:B------:R-:W2:Y:S04]  /*39990*/  LDL.LU R27, [R1+0x18c] ;  /* 0x00018c00011b7983 */ /* 0x000ea80000300800 */
[----:B--2---:R-:W-:Y:S04]  /*399a0*/  STL.64 [R1+0x18b0], R26 ;  /* 0x0018b01a01007387 */ /* 0x004fe80000100a00 */
[----:B------:R-:W-:Y:S04]  /*399b0*/  STL.64 [R1+0x18a8], R24 ;  /* 0x0018a81801007387 */ /* 0x000fe80000100a00 */
[----:B------:R-:W-:Y:S04]  /*399c0*/  STL.64 [R1+0x1880], R6 ;  /* 0x0018800601007387 */ /* 0x000fe80000100a00 */
[----:B------:R0:W-:Y:S04]  /*399d0*/  STL.64 [R1+0x1878], R4 ;  /* 0x0018780401007387 */ /* 0x0001e80000100a00 */
[----:B0-----:R-:W2:Y:S04]  /*399e0*/  LDL.LU R4, [R1+0x160] ;  /* 0x0001600001047983 */ /* 0x001ea80000300800 */
[----:B------:R-:W2:Y:S04]  /*399f0*/  LDL.LU R5, [R1+0x164] ;  /* 0x0001640001057983 */ /* 0x000ea80000300800 */
[----:B------:R-:W2:Y:S04]  /*39a00*/  LDL.LU R6, [R1+0x168] ;  /* 0x0001680001067983 */ /* 0x000ea80000300800 */
[----:B------:R-:W2:Y:S01]  /*39a10*/  LDL.LU R7, [R1+0x16c] ;  /* 0x00016c0001077983 */ /* 0x000ea20000300800 */
[----:B------:R-:W-:-:S02]  /*39a20*/  MOV R25, R15 ;  /* 0x0000000f00197202 */ /* 0x000fc40000000f00 */
[C---:B------:R-:W-:Y:S01]  /*39a30*/  HMMA.16816.F32 R12, R20.reuse, R12, R8 ;  /* 0x0000000c140c723c */ /* 0x040fe20000001808 */
        /* <DEDUP_REMOVED lines=12> */
[----:B------:R-:W2:Y:S04]  /*39b00*/  LDL.LU.64 R10, [R1+0x1900] ;  /* 0x00190000010a7983 */ /* 0x000ea80000300a00 */
[----:B------:R-:W2:Y:S04]  /*39b10*/  LDL.LU.64 R8, [R1+0x18f8] ;  /* 0x0018f80001087983 */ /* 0x000ea80000300a00 */
[----:B------:R-:W-:Y:S04]  /*39b20*/  STL.64 [R1+0x3f0], R12 ;  /* 0x0003f00c01007387 */ /* 0x000fe80000100a00 */
[----:B------:R0:W-:Y:S04]  /*39b30*/  STL.64 [R1+0x3f8], R14 ;  /* 0x0003f80e01007387 */ /* 0x0001e80000100a00 */
[----:B0-----:R-:W2:Y:S04]  /*39b40*/  LDL.LU R14, [R1+0x18f0] ;  /* 0x0018f000010e7983 */ /* 0x001ea80000300800 */
[----:B------:R-:W2:Y:S02]  /*39b50*/  LDL.LU.64 R12, [R1+0x18e8] ;  /* 0x0018e800010c7983 */ /* 0x000ea40000300a00 */
[C---:B--2---:R-:W-:Y:S11]  /*39b60*/  HMMA.16816.F32 R8, R20.reuse, R12, R8 ;  /* 0x0000000c1408723c */ /* 0x044ff60000001808 */
[----:B------:R-:W-:Y:S11]  /*39b70*/  @!UPT UIADD3 URZ, URZ, URZ, URZ ;  /* 0x0000003f3f3ff290 */ /* 0x000ff6000fffe03f */
[----:B------:R-:W-:Y:S01]  /*39b80*/  @!UPT UIADD3 URZ, URZ, URZ, URZ ;  /* 0x0000003f3f3ff290 */ /* 0x000fe2000fffe03f */
[----:B------:R-:W-:Y:S04]  /*39b90*/  STL.64 [R1+0x430], R8 ;  /* 0x0004300801007387 */ /* 0x000fe80000100a00 */
[----:B------:R0:W-:Y:S04]  /*39ba0*/  STL.64 [R1+0x438], R10 ;  /* 0x0004380a01007387 */ /* 0x0001e80000100a00 */
[----:B0-----:R-:W2:Y:S04]  /*39bb0*/  LDL.LU.64 R10, [R1+0x18e0] ;  /* 0x0018e000010a7983 */ /* 0x001ea80000300a00 */
[----:B------:R-:W3:Y:S04]  /*39bc0*/  LDL.LU.64 R8, [R1+0x18d8] ;  /* 0x0018d80001087983 */ /* 0x000ee80000300a00 */
[----:B------:R0:W-:Y:S04]  /*39bd0*/  STL.64 [R1+0x1858], R12 ;  /* 0x0018580c01007387 */ /* 0x0001e80000100a00 */
[----:B0-----:R-:W2:Y:S01]  /*39be0*/  LDL.64 R12, [R1+0x10] ;  /* 0x00001000010c7983 */ /* 0x001ea20000100a00 */
[----:B---3--:R-:W-:Y:S03]  /*39bf0*/  HMMA.16816.F32 R20, R20, R8, R16 ;  /* 0x000000081414723c */ /* 0x008fe60000001810 */
[----:B--2---:R0:W-:Y:S04]  /*39c00*/  STL.64 [R1+0x1870], R12 ;  /* 0x0018700c01007387 */ /* 0x0041e80000100a00 */
[----:B0-----:R-:W2:Y:S04]  /*39c10*/  LDL.64 R12, [R1+0x20] ;  /* 0x00002000010c7983 */ /* 0x001ea80000100a00 */
[----:B------:R-:W3:Y:S04]  /*39c20*/  LDL.LU.64 R18, [R1+0x18d0] ;  /* 0x0018d00001127983 */ /* 0x000ee80000300a00 */
[----:B------:R-:W3:Y:S04]  /*39c30*/  LDL.LU.64 R16, [R1+0x18c8] ;  /* 0x0018c80001107983 */ /* 0x000ee80000300a00 */
[----:B------:R-:W-:Y:S04]  /*39c40*/  STL.64 [R1+0x1850], R10 ;  /* 0x0018500a01007387 */ /* 0x000fe80000100a00 */
[----:B------:R0:W-:Y:S04]  /*39c50*/  STL.64 [R1+0x1848], R8 ;  /* 0x0018480801007387 */ /* 0x0001e80000100a00 */
[----:B------:R-:W-:Y:S04]  /*39c60*/  STL.64 [R1+0x3e0], R20 ;  /* 0x0003e01401007387 */ /* 0x000fe80000100a00 */
[----:B------:R-:W-:Y:S04]  /*39c70*/  STL.64 [R1+0x3e8], R22 ;  /* 0x0003e81601007387 */ /* 0x000fe80000100a00 */
[----:B0-----:R-:W2:Y:S04]  /*39c80*/  LDL.LU R8, [R1+0x280] ;  /* 0x0002800001087983 */ /* 0x001ea80000300800 */
[----:B------:R-:W2:Y:S04]  /*39c90*/  LDL.LU R9, [R1+0x284] ;  /* 0x0002840001097983 */ /* 0x000ea80000300800 */
[----:B------:R-:W2:Y:S04]  /*39ca0*/  LDL.LU R10, [R1+0x288] ;  /* 0x00028800010a7983 */ /* 0x000ea80000300800 */
[----:B------:R-:W2:Y:S01]  /*39cb0*/  LDL.LU R11, [R1+0x28c] ;  /* 0x00028c00010b7983 */ /* 0x000ea20000300800 */
[----:B------:R-:W-:-:S07]  /*39cc0*/  MOV R24, R28 ;  /* 0x0000001c00187202 */ /* 0x000fce0000000f00 */
[----:B---3--:R-:W-:Y:S01]  /*39cd0*/  HMMA.16816.F32 R24, R16, R24, R4 ;  /* 0x000000181018723c */ /* 0x008fe20000001804 */
[----:B--2---:R-:W-:Y:S04]  /*39ce0*/  STL.64 [R1+0x1868], R10 ;  /* 0x0018680a01007387 */ /* 0x004fe80000100a00 */
[----:B------:R0:W-:Y:S04]  /*39cf0*/  STL.64 [R1+0x1860], R8 ;  /* 0x0018600801007387 */ /* 0x0001e80000100a00 */
        /* <DEDUP_REMOVED lines=8> */
[----:B0-----:R-:W2:Y:S04]  /*39d80*/  LDL.LU.64 R26, [R1+0x18b0] ;  /* 0x0018b000011a7983 */ /* 0x001ea80000300a00 */
[----:B------:R-:W2:Y:S01]  /*39d90*/  LDL.LU.64 R24, [R1+0x18a8] ;  /* 0x0018a80001187983 */ /* 0x000ea20000300a00 */
[----:B------:R-:W-:Y:S01]  /*39da0*/  IMAD.MOV.U32 R20, RZ, RZ, R14 ;  /* 0x000000ffff147224 */ /* 0x000fe200078e000e */
[----:B------:R-:W-:-:S07]  /*39db0*/  MOV R21, R3 ;  /* 0x0000000300157202 */ /* 0x000fce0000000f00 */
[C---:B--2---:R-:W-:Y:S11]  /*39dc0*/  HMMA.16816.F32 R24, R16.reuse, R20, R24 ;  /* 0x000000141018723c */ /* 0x044ff60000001818 */
[----:B------:R-:W-:Y:S11]  /*39dd0*/  @!UPT UIADD3 URZ, URZ, URZ, URZ ;  /* 0x0000003f3f3ff290 */ /* 0x000ff6000fffe03f */
[----:B------:R-:W-:Y:S01]  /*39de0*/  @!UPT UIADD3 URZ, URZ, URZ, URZ ;  /* 0x0000003f3f3ff290 */ /* 0x000fe2000fffe03f */
[----:B------:R0:W-:Y:S04]  /*39df0*/  STL.64 [R1+0x320], R24 ;  /* 0x0003201801007387 */ /* 0x0001e80000100a00 */
[----:B------:R3:W-:Y:S04]  /*39e00*/  STL.64 [R1+0x328], R26 ;  /* 0x0003281a01007387 */ /* 0x0007e80000100a00 */
[----:B0-----:R-:W3:Y:S02]  /*39e10*/  LDL.LU.64 R24, [R1+0x18a0] ;  /* 0x0018a00001187983 */ /* 0x001ee40000300a00 */
[C---:B---3--:R-:W-:Y:S02]  /*39e20*/  HMMA.16816.F32 R24, R16.reuse, R24, R4 ;  /* 0x000000181018723c */ /* 0x048fe40000001804 */
[----:B------:R-:W2:Y:S04]  /*39e30*/  LDL.LU.64 R6, [R1+0x1898] ;  /* 0x0018980001067983 */ /* 0x000ea80000300a00 */
[----:B------:R-:W2:Y:S11]  /*39e40*/  LDL.LU.64 R4, [R1+0x1890] ;  /* 0x0018900001047983 */ /* 0x000eb60000300a00 */
[----:B------:R-:W-:Y:S06]  /*39e50*/  @!UPT UIADD3 URZ, URZ, URZ, URZ ;  /* 0x0000003f3f3ff290 */ /* 0x000fec000fffe03f */
[----:B------:R0:W-:Y:S04]  /*39e60*/  STL.64 [R1+0x2c0], R24 ;  /* 0x0002c01801007387 */ /* 0x0001e80000100a00 */
[----:B------:R-:W-:Y:S04]  /*39e70*/  STL.64 [R1+0x2c8], R26 ;  /* 0x0002c81a01007387 */ /* 0x000fe80000100a00 */
[----:B0-----:R-:W2:Y:S02]  /*39e80*/  LDL.LU.64 R24, [R1+0x1888] ;  /* 0x0018880001187983 */ /* 0x001ea40000300a00 */
[----:B--2---:R-:W-:Y:S11]  /*39e90*/  HMMA.16816.F32 R4, R16, R24, R4 ;  /* 0x000000181004723c */ /* 0x004ff60000001804 */
[----:B------:R-:W-:Y:S11]  /*39ea0*/  @!UPT UIADD3 URZ, URZ, URZ, URZ ;  /* 0x0000003f3f3ff290 */ /* 0x000ff6000fffe03f */
[----:B------:R-:W-:Y:S01]  /*39eb0*/  @!UPT UIADD3 URZ, URZ, URZ, URZ ;  /* 0x0000003f3f3ff290 */ /* 0x000fe2000fffe03f */
[----:B------:R-:W-:Y:S04]  /*39ec0*/  STL.64 [R1+0x2b0], R4 ;  /* 0x0002b00401007387 */ /* 0x000fe80000100a00 */
[----:B------:R0:W-:Y:S04]  /*39ed0*/  STL.64 [R1+0x2b8], R6 ;  /* 0x0002b80601007387 */ /* 0x0001e80000100a00 */
[----:B0-----:R-:W2:Y:S04]  /*39ee0*/  LDL.LU.64 R6, [R1+0x1880] ;  /* 0x0018800001067983 */ /* 0x001ea80000300a00 */
[----:B------:R-:W2:Y:S04]  /*39ef0*/  LDL.LU.64 R4, [R1+0x1878] ;  /* 0x0018780001047983 */ /* 0x000ea80000300a00 */
[----:B------:R0:W-:Y:S01]  /*39f00*/  STL.64 [R1+0x1810], R24 ;  /* 0x0018101801007387 */ /* 0x0001e20000100a00 */
[----:B------:R-:W-:-:S03]  /*39f10*/  IMAD.MOV.U32 R3, RZ, RZ, R13 ;  /* 0x000000ffff037224 */ /* 0x000fc600078e000d */
[----:B0-----:R-:W3:Y:S04]  /*39f20*/  LDL.LU R24, [R1+0x470] ;  /* 0x0004700001187983 */ /* 0x001ee80000300800 */
[----:B------:R-:W3:Y:S04]  /*39f30*/  LDL.LU R25, [R1+0x474] ;  /* 0x0004740001197983 */ /* 0x000ee80000300800 */
[----:B------:R-:W3:Y:S04]  /*39f40*/  LDL.LU R26, [R1+0x478] ;  /* 0x00047800011a7983 */ /* 0x000ee80000300800 */
[----:B------:R-:W3:Y:S01]  /*39f50*/  LDL.LU R27, [R1+0x47c] ;  /* 0x00047c00011b7983 */ /* 0x000ee20000300800 */
[----:B--2---:R-:W-:Y:S11]  /*39f60*/  HMMA.16816.F32 R4, R16, R12, R4 ;  /* 0x0000000c1004723c */ /* 0x004ff60000001804 */
[----:B------:R-:W-:Y:S11]  /*39f70*/  @!UPT UIADD3 URZ, URZ, URZ, URZ ;  /* 0x0000003f3f3ff290 */ /* 0x000ff6000fffe03f */
[----:B------:R-:W-:Y:S01]  /*39f80*/  @!UPT UIADD3 URZ, URZ, URZ, URZ ;  /* 0x0000003f3f3ff290 */ /* 0x000fe2000fffe03f */
[----:B------:R0:W-:Y:S04]  /*39f90*/  STL.64 [R1+0x2a0], R4 ;  /* 0x0002a00401007387 */ /* 0x0001e80000100a00 */
[----:B------:R1:W-:Y:S01]  /*39fa0*/  STL.64 [R1+0x2a8], R6 ;  /* 0x0002a80601007387 */ /* 0x0003e20000100a00 */
[----:B0-----:R-:W-:-:S03]  /*39fb0*/  MOV R4, R12 ;  /* 0x0000000c00047202 */ /* 0x001fc60000000f00 */
[----:B------:R-:W2:Y:S02]  /*39fc0*/  LDL.LU.64 R12, [R1+0x1870] ;  /* 0x00187000010c7983 */ /* 0x000ea40000300a00 */
[C---:B--2---:R-:W-:Y:S01]  /*39fd0*/  HMMA.16816.F32 R8, R16.reuse, R12, R8 ;  /* 0x0000000c1008723c */ /* 0x044fe20000001808 */
[----:B-1----:R-:W-:Y:S02]  /*39fe0*/  MOV R6, R12 ;  /* 0x0000000c00067202 */ /* 0x002fe40000000f00 */
[----:B------:R-:W-:Y:S11]  /*39ff0*/  MOV R5, R13 ;  /* 0x0000000d00057202 */ /* 0x000ff60000000f00 */
[----:B------:R-:W-:Y:S09]  /*3a000*/  @!UPT UIADD3 URZ, URZ, URZ, URZ ;  /* 0x0000003f3f3ff290 */ /* 0x000ff2000fffe03f */
        /* <DEDUP_REMOVED lines=17> */
[----:B------:R0:W-:Y:S09]  /*3a120*/  STL.64 [R1+0x17c0], R8 ;  /* 0x0017c00801007387 */ /* 0x0001f20000100a00 */
[----:B------:R1:W-:Y:S04]  /*3a130*/  STL.64 [R1+0x270], R16 ;  /* 0x0002701001007387 */ /* 0x0003e80000100a00 */
[----:B------:R-:W-:Y:S04]  /*3a140*/  STL.64 [R1+0x278], R18 ;  /* 0x0002781201007387 */ /* 0x000fe80000100a00 */
[----:B0-----:R-:W2:Y:S01]  /*3a150*/  LDL.64 R8, [R1+0x60] ;  /* 0x0000600001087983 */ /* 0x001ea20000100a00 */
[----:B-1----:R-:W-:Y:S01]  /*3a160*/  IMAD.MOV.U32 R16, RZ, RZ, R6 ;  /* 0x000000ffff107224 */ /* 0x002fe200078e0006 */
[----:B------:R-:W-:-:S05]  /*3a170*/  MOV R17, R5 ;  /* 0x0000000500117202 */ /* 0x000fca0000000f00 */
[----:B------:R0:W-:Y:S04]  /*3a180*/  STL.64 [R1+0x17e8], R16 ;  /* 0x0017e81001007387 */ /* 0x0001e80000100a00 */
[----:B0-----:R-:W3:Y:S04]  /*3a190*/  LDL.LU R16, [R1+0x450] ;  /* 0x0004500001107983 */ /* 0x001ee80000300800 */
[----:B------:R-:W3:Y:S04]  /*3a1a0*/  LDL.LU R17, [R1+0x454] ;  /* 0x0004540001117983 */ /* 0x000ee80000300800 */
[----:B------:R-:W3:Y:S04]  /*3a1b0*/  LDL.LU R18, [R1+0x458] ;  /* 0x0004580001127983 */ /* 0x000ee80000300800 */
[----:B------:R-:W3:Y:S01]  /*3a1c0*/  LDL.LU R19, [R1+0x45c] ;  /* 0x00045c0001137983 */ /* 0x000ee20000300800 */
[----:B--2---:R-:W-:Y:S01]  /*3a1d0*/  MOV R22, R8 ;  /* 0x0000000800167202 */ /* 0x004fe20000000f00 */
[C---:B---3--:R-:W-:Y:S11]  /*3a1e0*/  HMMA.16816.F32 R16, R12.reuse, R8, R16 ;  /* 0x000000080c10723c */ /* 0x048ff60000001810 */
[----:B------:R-:W-:Y:S11]  /*3a1f0*/  @!UPT UIADD3 URZ, URZ, URZ, URZ ;  /* 0x0000003f3f3ff290 */ /* 0x000ff6000fffe03f */
[----:B------:R-:W-:Y:S01]  /*3a200*/  @!UPT UIADD3 URZ, URZ, URZ, URZ ;  /* 0x0000003f3f3ff290 */ /* 0x000fe2000fffe03f */
[----:B------:R-:W-:Y:S04]  /*3a210*/  STL.64 [R1+0x260], R16 ;  /* 0x0002601001007387 */ /* 0x000fe80000100a00 */
[----:B------:R0:W-:Y:S02]  /*3a220*/  STL.64 [R1+0x268], R18 ;  /* 0x0002681201007387 */ /* 0x0001e40000100a00 */
[----:B0-----:R-:W-:Y:S02]  /*3a230*/  IMAD.MOV.U32 R19, RZ, RZ, R9 ;  /* 0x000000ffff137224 */ /* 0x001fe400078e0009 */
[C---:B------:R-:W-:Y:S01]  /*3a240*/  HMMA.16816.F32 R8, R12.reuse, R20, R24 ;  /* 0x000000140c08723c */ /* 0x040fe20000001818 */
[----:B------:R-:W-:Y:S01]  /*3a250*/  MOV R16, R4 ;  /* 0x0000000400107202 */ /* 0x000fe20000000f00 */
[----:B------:R-:W2:Y:S01]  /*3a260*/  LDL.64 R24, [R1+0x40] ;  /* 0x0000400001187983 */ /* 0x000ea20000100a00 */
[----:B------:R-:W-:Y:S11]  /*3a270*/  MOV R17, R3 ;  /* 0x0000000300117202 */ /* 0x000ff60000000f00 */
[----:B------:R-:W-:Y:S09]  /*3a280*/  @!UPT UIADD3 URZ, URZ, URZ, URZ ;  /* 0x0000003f3f3ff290 */ /* 0x000ff2000fffe03f */
[----:B------:R-:W-:Y:S04]  /*3a290*/  STL.64 [R1+0x250], R8 ;  /* 0x0002500801007387 */ /* 0x000fe80000100a00 */
[----:B------:R-:W-:Y:S04]  /*3a2a0*/  STL.64 [R1+0x258], R10 ;  /* 0x0002580a01007387 */ /* 0x000fe80000100a00 */
[----:B------:R-:W-:Y:S04]  /*3a2b0*/  STL [R1+0x1820], R19 ;  /* 0x0018201301007387 */ /* 0x000fe80000100800 */
[----:B------:R0:W-:Y:S04]  /*3a2c0*/  STL.64 [R1+0x1818], R16 ;  /* 0x0018181001007387 */ /* 0x0001e80000100a00 */
[----:B0-----:R-:W2:Y:S04]  /*3a2d0*/  LDL.LU R16, [R1+0x490] ;  /* 0x0004900001107983 */ /* 0x001ea80000300800 */
[----:B------:R-:W2:Y:S04]  /*3a2e0*/  LDL.LU R17, [R1+0x494] ;  /* 0x0004940001117983 */ /* 0x000ea80000300800 */
[----:B------:R-:W2:Y:S04]  /*3a2f0*/  LDL.LU R18, [R1+0x498] ;  /* 0x0004980001127983 */ /* 0x000ea80000300800 */
[----:B------:R-:W2:Y:S04]  /*3a300*/  LDL.LU R19, [R1+0x49c] ;  /* 0x00049c0001137983 */ /* 0x000ea80000300800 */
[----:B------:R-:W3:Y:S04]  /*3a310*/  LDL.LU.64 R8, [R1] ;  /* 0x0000000001087983 */ /* 0x000ee80000300a00 */
[----:B---3--:R0:W-:Y:S04]  /*3a320*/  STL.64 [R1+0x17e0], R8 ;  /* 0x0017e00801007387 */ /* 0x0081e80000100a00 */
[----:B0-----:R-:W3:Y:S04]  /*3a330*/  LDL.LU R8, [R1+0x5a0] ;  /* 0x0005a00001087983 */ /* 0x001ee80000300800 */
[----:B------:R-:W3:Y:S04]  /*3a340*/  LDL.LU R9, [R1+0x5a4] ;  /* 0x0005a40001097983 */ /* 0x000ee80000300800 */
[----:B------:R-:W2:Y:S04]  /*3a350*/  LDL.LU R10, [R1+0x5a8] ;  /* 0x0005a800010a7983 */ /* 0x000ea80000300800 */
[----:B------:R-:W2:Y:S04]  /*3a360*/  LDL.LU R11, [R1+0x5ac] ;  /* 0x0005ac00010b7983 */ /* 0x000ea80000300800 */
[----:B--2---:R-:W-:Y:S04]  /*3a370*/  STL.64 [R1+0x17f8], R10 ;  /* 0x0017f80a01007387 */ /* 0x004fe80000100a00 */
[----:B---3--:R0:W-:Y:S04]  /*3a380*/  STL.64 [R1+0x17f0], R8 ;  /* 0x0017f00801007387 */ /* 0x0081e80000100a00 */
[----:B0-----:R-:W2:Y:S04]  /*3a390*/  LDL.LU R8, [R1+0x5b0] ;  /* 0x0005b00001087983 */ /* 0x001ea80000300800 */
[----:B------:R-:W2:Y:S04]  /*3a3a0*/  LDL.LU R9, [R1+0x5b4] ;  /* 0x0005b40001097983 */ /* 0x000ea80000300800 */
[----:B------:R-:W3:Y:S04]  /*3a3b0*/  LDL.LU R10, [R1+0x5b8] ;  /* 0x0005b800010a7983 */ /* 0x000ee80000300800 */
[----:B------:R-:W3:Y:S01]  /*3a3c0*/  LDL.LU R11, [R1+0x5bc] ;  /* 0x0005bc00010b7983 */ /* 0x000ee20000300800 */
[----:B------:R-:W-:Y:S03]  /*3a3d0*/  HMMA.16816.F32 R16, R12, R24, R16 ;  /* 0x000000180c10723c */ /* 0x000fe60000001810 */
        /* <DEDUP_REMOVED lines=10> */
[----:B------:R-:W-:-:S03]  /*3a480*/  MOV R3, R25 ;  /* 0x0000001900037202 */ /* 0x000fc60000000f00 */
[----:B--2---:R-:W-:Y:S04]  /*3a490*/  STL.64 [R1+0x17d8], R6 ;  /* 0x0017d80601007387 */ /* 0x004fe80000100a00 */
[----:B---3--:R0:W-:Y:S04]  /*3a4a0*/  STL.64 [R1+0x17d0], R4 ;  /* 0x0017d00401007387 */ /* 0x0081e80000100a00 */
[----:B0-----:R-:W2:Y:S04]  /*3a4b0*/  LDL.LU R4, [R1+0x590] ;  /* 0x0005900001047983 */ /* 0x001ea80000300800 */
[----:B------:R-:W2:Y:S04]  /*3a4c0*/  LDL.LU R5, [R1+0x594] ;  /* 0x0005940001057983 */ /* 0x000ea80000300800 */
[----:B------:R-:W2:Y:S04]  /*3a4d0*/  LDL.LU R6, [R1+0x598] ;  /* 0x0005980001067983 */ /* 0x000ea80000300800 */
[----:B------:R-:W2:Y:S04]  /*3a4e0*/  LDL.LU R7, [R1+0x59c] ;  /* 0x00059c0001077983 */ /* 0x000ea80000300800 */
[----:B------:R-:W-:Y:S04]  /*3a4f0*/  STL.64 [R1+0x1798], R20 ;  /* 0x0017981401007387 */ /* 0x000fe80000100a00 */
[----:B------:R-:W-:Y:S04]  /*3a500*/  STL.64 [R1+0x240], R16 ;  /* 0x0002401001007387 */ /* 0x000fe80000100a00 */
[----:B------:R0:W-:Y:S04]  /*3a510*/  STL.64 [R1+0x248], R18 ;  /* 0x0002481201007387 */ /* 0x0001e80000100a00 */
[----:B0-----:R-:W3:Y:S01]  /*3a520*/  LDL.LU R19, [R1+0x1820] ;  /* 0x0018200001137983 */ /* 0x001ee20000300800 */
[----:B------:R-:W-:-:S03]  /*3a530*/  IMAD.MOV.U32 R18, RZ, RZ, R24 ;  /* 0x000000ffff127224 */ /* 0x000fc600078e0018 */
[----:B------:R-:W2:Y:S04]  /*3a540*/  LDL.LU.64 R16, [R1+0x1818] ;  /* 0x0018180001107983 */ /* 0x000ea80000300a00 */
[----:B------:R-:W2:Y:S02]  /*3a550*/  LDL.LU.64 R24, [R1+0x1810] ;  /* 0x0018100001187983 */ /* 0x000ea40000300a00 */
[----:B--2---:R-:W-:Y:S11]  /*3a560*/  HMMA.16816.F32 R8, R12, R24, R8 ;  /* 0x000000180c08723c */ /* 0x004ff60000001808 */
[----:B------:R-:W-:Y:S11]  /*3a570*/  @!UPT UIADD3 URZ, URZ, URZ, URZ ;  /* 0x0000003f3f3ff290 */ /* 0x000ff6000fffe03f */
[----:B------:R-:W-:Y:S01]  /*3a580*/  @!UPT UIADD3 URZ, URZ, URZ, URZ ;  /* 0x0000003f3f3ff290 */ /* 0x000fe2000fffe03f */
[----:B------:R-:W-:Y:S04]  /*3a590*/  STL.64 [R1+0x230], R8 ;  /* 0x0002300801007387 */ /* 0x000fe80000100a00 */
[----:B------:R0:W-:Y:S04]  /*3a5a0*/  STL.64 [R1+0x238], R10 ;  /* 0x0002380a01007387 */ /* 0x0001e80000100a00 */
[----:B0-----:R-:W2:Y:S04]  /*3a5b0*/  LDL.LU.64 R10, [R1+0x1808] ;  /* 0x00180800010a7983 */ /* 0x001ea80000300a00 */
[----:B------:R-:W2:Y:S04]  /*3a5c0*/  LDL.LU.64 R8, [R1+0x1800] ;  /* 0x0018000001087983 */ /* 0x000ea80000300a00 */
[----:B------:R0:W-:Y:S02]  /*3a5d0*/  STL.64 [R1+0x1780], R24 ;  /* 0x0017801801007387 */ /* 0x0001e40000100a00 */
[----:B0-----:R-:W-:-:S02]  /*3a5e0*/  MOV R24, R18 ;  /* 0x0000001200187202 */ /* 0x001fc40000000f00 */
[----:B------:R-:W-:-:S05]  /*3a5f0*/  MOV R25, R3 ;  /* 0x0000000300197202 */ /* 0x000fca0000000f00 */
[----:B------:R0:W-:Y:S04]  /*3a600*/  STL.64 [R1+0x1790], R24 ;  /* 0x0017901801007387 */ /* 0x0001e80000100a00 */
[----:B0-----:R-:W4:Y:S04]  /*3a610*/  LDL.LU R24, [R1+0x540] ;  /* 0x0005400001187983 */ /* 0x001f280000300800 */
[----:B------:R-:W4:Y:S04]  /*3a620*/  LDL.LU R25, [R1+0x544] ;  /* 0x0005440001197983 */ /* 0x000f280000300800 */
[----:B------:R-:W4:Y:S04]  /*3a630*/  LDL.LU R26, [R1+0x548] ;  /* 0x00054800011a7983 */ /* 0x000f280000300800 */
[----:B------:R-:W4:Y:S01]  /*3a640*/  LDL.LU R27, [R1+0x54c] ;  /* 0x00054c00011b7983 */ /* 0x000f220000300800 */
[----:B---3--:R-:W-:-:S02]  /*3a650*/  IMAD.MOV.U32 R21, RZ, RZ, R19 ;  /* 0x000000ffff157224 */ /* 0x008fc400078e0013 */
[C---:B--2---:R-:W-:Y:S01]  /*3a660*/  HMMA.16816.F32 R16, R12.reuse, R16, R8 ;  /* 0x000000100c10723c */ /* 0x044fe20000001808 */
[----:B----4-:R-:W-:Y:S04]  /*3a670*/  STL.64 [R1+0x17a8], R26 ;  /* 0x0017a81a01007387 */ /* 0x010fe80000100a00 */
[----:B------:R0:W-:Y:S04]  /*3a680*/  STL.64 [R1+0x17a0], R24 ;  /* 0x0017a01801007387 */ /* 0x0001e80000100a00 */
[----:B0-----:R-:W2:Y:S04]  /*3a690*/  LDL.LU R24, [R1+0x550] ;  /* 0x0005500001187983 */ /* 0x001ea80000300800 */
[----:B------:R-:W2:Y:S04]  /*3a6a0*/  LDL.LU R25, [R1+0x554] ;  /* 0x0005540001197983 */ /* 0x000ea80000300800 */
[----:B------:R-:W2:Y:S04]  /*3a6b0*/  LDL.LU R26, [R1+0x558] ;  /* 0x00055800011a7983 */ /* 0x000ea80000300800 */
[----:B------:R-:W2:Y:S04]  /*3a6c0*/  LDL.LU R27, [R1+0x55c] ;  /* 0x00055c00011b7983 */ /* 0x000ea80000300800 */
[----:B------:R-:W3:Y:S04]  /*3a6d0*/  LDL.LU.64 R10, [R1+0x17f8] ;  /* 0x0017f800010a7983 */ /* 0x000ee80000300a00 */
[----:B------:R-:W3:Y:S04]  /*3a6e0*/  LDL.LU.64 R8, [R1+0x17f0] ;  /* 0x0017f00001087983 */ /* 0x000ee80000300a00 */
[----:B------:R0:W-:Y:S04]  /*3a6f0*/  STL.64 [R1+0x220], R16 ;  /* 0x0002201001007387 */ /* 0x0001e80000100a00 */
[----:B------:R-:W-:Y:S04]  /*3a700*/  STL.64 [R1+0x228], R18 ;  /* 0x0002281201007387 */ /* 0x000fe80000100a00 */
[----:B0-----:R-:W3:Y:S02]  /*3a710*/  LDL.LU.64 R16, [R1+0x17e8] ;  /* 0x0017e80001107983 */ /* 0x001ee40000300a00 */
[C---:B---3--:R-:W-:Y:S11]  /*3a720*/  HMMA.16816.F32 R8, R12.reuse, R16, R8 ;  /* 0x000000100c08723c */ /* 0x048ff60000001808 */
[----:B------:R-:W-:Y:S11]  /*3a730*/  @!UPT UIADD3 URZ, URZ, URZ, URZ ;  /* 0x0000003f3f3ff290 */ /* 0x000ff6000fffe03f */
[----:B------:R-:W-:Y:S01]  /*3a740*/  @!UPT UIADD3 URZ, URZ, URZ, URZ ;  /* 0x0000003f3f3ff290 */ /* 0x000fe2000fffe03f */
[----:B------:R0:W-:Y:S04]  /*3a750*/  STL.64 [R1+0x210], R8 ;  /* 0x0002100801007387 */ /* 0x0001e80000100a00 */
[----:B------:R-:W-:Y:S04]  /*3a760*/  STL.64 [R1+0x218], R10 ;  /* 0x0002180a01007387 */ /* 0x000fe80000100a00 */
[----:B0-----:R-:W3:Y:S04]  /*3a770*/  LDL.LU.64 R8, [R1+0x17e0] ;  /* 0x0017e00001087983 */ /* 0x001ee80000300a00 */
[----:B------:R0:W-:Y:S04]  /*3a780*/  STL.64 [R1+0x1768], R16 ;  /* 0x0017681001007387 */ /* 0x0001e80000100a00 */
[----:B0-----:R-:W4:Y:S01]  /*3a790*/  LDL.LU.64 R16, [R1+0x20] ;  /* 0x0000200001107983 */ /* 0x001f220000300a00 */
[----:B------:R-:W-:Y:S01]  /*3a7a0*/  IMAD.MOV.U32 R18, RZ, RZ, R2 ;  /* 0x000000ffff127224 */ /* 0x000fe200078e0002 */
[----:B------:R-:W-:Y:S01]  /*3a7b0*/  MOV R19, R0 ;  /* 0x0000000000137202 */ /* 0x000fe20000000f00 */
[C---:B---3--:R-:W-:Y:S01]  /*3a7c0*/  HMMA.16816.F32 R4, R12.reuse, R8, R4 ;  /* 0x000000080c04723c */ /* 0x048fe20000001804 */
[----:B------:R-:W-:Y:S01]  /*3a7d0*/  MOV R2, R8 ;  /* 0x0000000800027202 */ /* 0x000fe20000000f00 */
[----:B------:R-:W-:Y:S01]  /*3a7e0*/  IMAD.MOV.U32 R0, RZ, RZ, R9 ;  /* 0x000000ffff007224 */ /* 0x000fe200078e0009 */
[----:B----4-:R0:W-:Y:S04]  /*3a7f0*/  STL.64 [R1+0x1788], R16 ;  /* 0x0017881001007387 */ /* 0x0101e80000100a00 */
[----:B0-----:R-:W3:Y:S04]  /*3a800*/  LDL.LU R16, [R1+0x530] ;  /* 0x0005300001107983 */ /* 0x001ee80000300800 */
[----:B------:R-:W3:Y:S11]  /*3a810*/  LDL.LU R17, [R1+0x534] ;  /* 0x0005340001117983 */ /* 0x000ef60000300800 */
[----:B------:R-:W-:Y:S01]  /*3a820*/  @!UPT UIADD3 URZ, URZ, URZ, URZ ;  /* 0x0000003f3f3ff290 */ /* 0x000fe2000fffe03f */
[----:B------:R-:W-:Y:S04]  /*3a830*/  STL.64 [R1+0x200], R4 ;  /* 0x0002000401007387 */ /* 0x000fe80000100a00 */
[----:B------:R0:W-:Y:S04]  /*3a840*/  STL.64 [R1+0x208], R6 ;  /* 0x0002080601007387 */ /* 0x0001e80000100a00 */
[----:B0-----:R-:W4:Y:S04]  /*3a850*/  LDL.LU.64 R6, [R1+0x17d8] ;  /* 0x0017d80001067983 */ /* 0x001f280000300a00 */
[----:B------:R-:W4:Y:S04]  /*3a860*/  LDL.LU.64 R4, [R1+0x17d0] ;  /* 0x0017d00001047983 */ /* 0x000f280000300a00 */
[----:B------:R-:W2:Y:S04]  /*3a870*/  LDL.LU.64 R10, [R1+0x17c8] ;  /* 0x0017c800010a7983 */ /* 0x000ea80000300a00 */
[----:B------:R-:W4:Y:S01]  /*3a880*/  LDL.LU.64 R8, [R1+0x17c0] ;  /* 0x0017c00001087983 */ /* 0x000f220000300a00 */
[----:B------:R-:W-:Y:S01]  /*3a890*/  MOV R20, R22 ;  /* 0x0000001600147202 */ /* 0x000fe20000000f00 */
[----:B----4-:R-:W-:Y:S02]  /*3a8a0*/  HMMA.16816.F32 R12, R12, R8, R4 ;  /* 0x000000080c0c723c */ /* 0x010fe40000001804 */
[----:B------:R-:W4:Y:S04]  /*3a8b0*/  LDL.LU.64 R6, [R1+0x17b8] ;  /* 0x0017b80001067983 */ /* 0x000f280000300a00 */
[----:B------:R-:W4:Y:S11]  /*3a8c0*/  LDL.LU.64 R4, [R1+0x17b0] ;  /* 0x0017b00001047983 */ /* 0x000f360000300a00 */
[----:B------:R-:W-:Y:S06]  /*3a8d0*/  @!UPT UIADD3 URZ, URZ, URZ, URZ ;  /* 0x0000003f3f3ff290 */ /* 0x000fec000fffe03f */
[----:B------:R0:W-:Y:S04]  /*3a8e0*/  STL.64 [R1+0x1f0], R12 ;  /* 0x0001f00c01007387 */ /* 0x0001e80000100a00 */
[----:B------:R1:W-:Y:S04]  /*3a8f0*/  STL.64 [R1+0x1f8], R14 ;  /* 0x0001f80e01007387 */ /* 0x0003e80000100a00 */
[----:B0-----:R-:W3:Y:S04]  /*3a900*/  LDL.LU R12, [R1+0x520] ;  /* 0x00052000010c7983 */ /* 0x001ee80000300800 */
[----:B------:R-:W3:Y:S04]  /*3a910*/  LDL.LU R13, [R1+0x524] ;  /* 0x00052400010d7983 */ /* 0x000ee80000300800 */
[----:B-1----:R-:W3:Y:S04]  /*3a920*/  LDL.LU R14, [R1+0x528] ;  /* 0x00052800010e7983 */ /* 0x002ee80000300800 */
[----:B------:R-:W3:Y:S04]  /*3a930*/  LDL.LU R15, [R1+0x52c] ;  /* 0x00052c00010f7983 */ /* 0x000ee80000300800 */
[----:B--2---:R-:W-:Y:S04]  /*3a940*/  STL.64 [R1+0x1778], R10 ;  /* 0x0017780a01007387 */ /* 0x004fe80000100a00 */
[----:B------:R0:W-:Y:S04]  /*3a950*/  STL.64 [R1+0x1770], R8 ;  /* 0x0017700801007387 */ /* 0x0001e80000100a00 */
[----:B0-----:R-:W2:Y:S04]  /*3a960*/  LDL.LU R8, [R1+0x580] ;  /* 0x0005800001087983 */ /* 0x001ea80000300800 */
[----:B------:R-:W2:Y:S04]  /*3a970*/  LDL.LU R9, [R1+0x584] ;  /* 0x0005840001097983 */ /* 0x000ea80000300800 */
[----:B------:R-:W2:Y:S04]  /*3a980*/  LDL.LU R10, [R1+0x588] ;  /* 0x00058800010a7983 */ /* 0x000ea80000300800 */
[----:B------:R-:W2:Y:S01]  /*3a990*/  LDL.LU R11, [R1+0x58c] ;  /* 0x00058c00010b7983 */ /* 0x000ea20000300800 */
[C---:B----4-:R-:W-:Y:S03]  /*3a9a0*/  HMMA.16816.F32 R20, R4.reuse, R20, R24 ;  /* 0x000000140414723c */ /* 0x050fe60000001818 */
[----:B------:R-:W4:Y:S04]  /*3a9b0*/  LDL.LU.64 R26, [R1+0x17a8] ;  /* 0x0017a800011a7983 */ /* 0x000f280000300a00 */
[----:B------:R-:W4:Y:S11]  /*3a9c0*/  LDL.LU.64 R24, [R1+0x17a0] ;  /* 0x0017a00001187983 */ /* 0x000f360000300a00 */
[----:B------:R-:W-:Y:S05]  /*3a9d0*/  @!UPT UIADD3 URZ, URZ, URZ, URZ ;  /* 0x0000003f3f3ff290 */ /* 0x000fea000fffe03f */
[----:B------:R0:W-:Y:S04]  /*3a9e0*/  STL.64 [R1+0x1e0], R20 ;  /* 0x0001e01401007387 */ /* 0x0001e80000100a00 */
[----:B------:R4:W-:Y:S04]  /*3a9f0*/  STL.64 [R1+0x1e8], R22 ;  /* 0x0001e81601007387 */ /* 0x0009e80000100a00 */
[----:B0-----:R-:W4:Y:S02]  /*3aa00*/  LDL.LU.64 R20, [R1+0x1798] ;  /* 0x0017980001147983 */ /* 0x001f240000300a00 */
[C---:B----4-:R-:W-:Y:S02]  /*3aa10*/  HMMA.16816.F32 R20, R4.reuse, R20, R24 ;  /* 0x000000140414723c */ /* 0x050fe40000001818 */
[----:B------:R-:W3:Y:S11]  /*3aa20*/  LDL.LU.64 R24, [R1+0x1790] ;  /* 0x0017900001187983 */ /* 0x000ef60000300a00 */
[----:B------:R-:W-:Y:S10]  /*3aa30*/  @!UPT UIADD3 URZ, URZ, URZ, URZ ;  /* 0x0000003f3f3ff290 */ /* 0x000ff4000fffe03f */
[----:B------:R-:W-:Y:S04]  /*3aa40*/  STL.64 [R1+0x1d0], R20 ;  /* 0x0001d01401007387 */ /* 0x000fe80000100a00 */
[----:B------:R-:W-:Y:S01]  /*3aa50*/  STL.64 [R1+0x1d8], R22 ;  /* 0x0001d81601007387 */ /* 0x000fe20000100a00 */
[----:B---3--:R-:W-:Y:S03]  /*3aa60*/  HMMA.16816.F32 R24, R4, R24, R16 ;  /* 0x000000180418723c */ /* 0x008fe60000001810 */
[----:B------:R-:W2:Y:S11]  /*3aa70*/  LDL.LU.64 R16, [R1+0x1788] ;  /* 0x0017880001107983 */ /* 0x000eb60000300a00 */
[----:B------:R-:W-:Y:S09]  /*3aa80*/  @!UPT UIADD3 URZ, URZ, URZ, URZ ;  /* 0x0000003f3f3ff290 */ /* 0x000ff2000fffe03f */
[----:B------:R0:W-:Y:S04]  /*3aa90*/  STL.64 [R1+0x1c0], R24 ;  /* 0x0001c01801007387 */ /* 0x0001e80000100a00 */
[----:B------:R-:W-:Y:S04]  /*3aaa0*/  STL.64 [R1+0x1c8], R26 ;  /* 0x0001c81a01007387 */ /* 0x000fe80000100a00 */
[----:B0-----:R-:W3:Y:S04]  /*3aab0*/  LDL.LU.64 R24, [R1+0x1780] ;  /* 0x0017800001187983 */ /* 0x001ee80000300a00 */
[----:B------:R-:W0:Y:S04]  /*3aac0*/  S2R R3, SR_TID.X ;  /* 0x0000000000037919 */ /* 0x000e280000002100 */
[----:B------:R-:W1:Y:S01]  /*3aad0*/  S2R R22, SR_TID.X ;  /* 0x0000000000167919 */ /* 0x000e620000002100 */
[----:B0-----:R-:W-:-:S02]  /*3aae0*/  LOP3.LUT R28, R3, 0x7, RZ, 0xc0, !PT ;  /* 0x00000007031c7812 */ /* 0x001fc400078ec0ff */
[----:B------:R-:W-:Y:S02]  /*3aaf0*/  SHF.L.U32 R3, R3, 0x7, RZ ;  /* 0x0000000703037819 */ /* 0x000fe400000006ff */
[----:B------:R-:W-:-:S04]  /*3ab00*/  SHF.L.U32 R23, R28, 0x4, RZ ;  /* 0x000000041c177819 */ /* 0x000fc800000006ff */
[----:B------:R-:W-:-:S04]  /*3ab10*/  LOP3.LUT R23, R23, 0x780, R3, 0xf8, !PT ;  /* 0x0000078017177812 */ /* 0x000fc800078ef803 */
[----:B-1----:R-:W-:-:S04]  /*3ab20*/  LOP3.LUT R23, R23, 0x10, R22, 0x78, !PT ;  /* 0x0000001017177812 */ /* 0x002fc800078e7816 */
[----:B------:R-:W-:Y:S02]  /*3ab30*/  LOP3.LUT R23, R23, 0x40, RZ, 0x3c, !PT ;  /* 0x0000004017177812 */ /* 0x000fe400078e3cff */
[C---:B------:R-:W-:Y:S01]  /*3ab40*/  SHF.L.U32 R18, R22.reuse, 0x7, RZ ;  /* 0x0000000716127819 */ /* 0x040fe200000006ff */
[----:B---3--:R-:W-:Y:S11]  /*3ab50*/  HMMA.16816.F32 R12, R4, R24, R12 ;  /* 0x00000018040c723c */ /* 0x008ff6000000180c */
[----:B------:R-:W-:Y:S11]  /*3ab60*/  @!UPT UIADD3 URZ, URZ, URZ, URZ ;  /* 0x0000003f3f3ff290 */ /* 0x000ff6000fffe03f */
[----:B------:R-:W-:Y:S01]  /*3ab70*/  @!UPT UIADD3 URZ, URZ, URZ, URZ ;  /* 0x0000003f3f3ff290 */ /* 0x000fe2000fffe03f */
[----:B------:R0:W-:Y:S02]  /*3ab80*/  STL.64 [R1+0x1b0], R12 ;  /* 0x0001b00c01007387 */ /* 0x0001e40000100a00 */
[----:B0-----:R-:W-:Y:S01]  /*3ab90*/  IMAD.MOV.U32 R13, RZ, RZ, R24 ;  /* 0x000000ffff0d7224 */ /* 0x001fe200078e0018 */
[----:B------:R-:W-:Y:S02]  /*3aba0*/  MOV R12, R25 ;  /* 0x00000019000c7202 */ /* 0x000fe40000000f00 */
[----:B------:R-:W0:Y:S04]  /*3abb0*/  LDSM.16.M88.4 R24, [R23+0x1b000] ;  /* 0x01b000001718783b */ /* 0x000e280000000200 */
[----:B------:R1:W-:Y:S02]  /*3abc0*/  STL.64 [R1+0x1b8], R14 ;  /* 0x0001b80e01007387 */ /* 0x0003e40000100a00 */
[----:B-1----:R-:W-:-:S02]  /*3abd0*/  LOP3.LUT R15, R22, 0x7, RZ, 0xc0, !PT ;  /* 0x00000007160f7812 */ /* 0x002fc400078ec0ff */
[----:B------:R-:W1:Y:S01]  /*3abe0*/  LDSM.16.M88.4 R20, [R23+0x1b800] ;  /* 0x01b800001714783b */ /* 0x000e620000000200 */
[----:B--2---:R-:W-:Y:S01]  /*3abf0*/  HMMA.16816.F32 R8, R4, R16, R8 ;  /* 0x000000100408723c */ /* 0x004fe20000001808 */
[----:B------:R-:W-:Y:S01]  /*3ac00*/  MOV R28, R16 ;  /* 0x00000010001c7202 */ /* 0x000fe20000000f00 */
[----:B------:R-:W-:Y:S01]  /*3ac10*/  IMAD.MOV.U32 R3, RZ, RZ, R17 ;  /* 0x000000ffff037224 */ /* 0x000fe200078e0011 */
        /* <DEDUP_REMOVED lines=8> */
[----:B0-----:R-:W3:Y:S04]  /*3aca0*/  LDL.LU.64 R10, [R1+0x1778] ;  /* 0x00177800010a7983 */ /* 0x001ee80000300a00 */
[----:B------:R-:W4:Y:S04]  /*3acb0*/  LDL.LU.64 R8, [R1+0x1770] ;  /* 0x0017700001087983 */ /* 0x000f280000300a00 */
[----:B------:R-:W2:Y:S04]  /*3acc0*/  LDL.LU.64 R16, [R1+0x1768] ;  /* 0x0017680001107983 */ /* 0x000ea80000300a00 */
[----:B-1----:R-:W-:Y:S04]  /*3acd0*/  STL.64 [R1+0x16d0], R22 ;  /* 0x0016d01601007387 */ /* 0x002fe80000100a00 */
[----:B------:R0:W-:Y:S04]  /*3ace0*/  STL.64 [R1+0x16c8], R20 ;  /* 0x0016c81401007387 */ /* 0x0001e80000100a00 */
[----:B0-----:R-:W2:Y:S04]  /*3acf0*/  LDL.LU R20, [R1+0x5d0] ;  /* 0x0005d00001147983 */ /* 0x001ea80000300800 */
[----:B------:R-:W2:Y:S04]  /*3ad00*/  LDL.LU R21, [R1+0x5d4] ;  /* 0x0005d40001157983 */ /* 0x000ea80000300800 */
[----:B------:R-:W2:Y:S04]  /*3ad10*/  LDL.LU R22, [R1+0x5d8] ;  /* 0x0005d80001167983 */ /* 0x000ea80000300800 */
[----:B------:R-:W2:Y:S04]  /*3ad20*/  LDL.LU R23, [R1+0x5dc] ;  /* 0x0005dc0001177983 */ /* 0x000ea80000300800 */
[----:B------:R-:W0:Y:S01]  /*3ad30*/  S2R R19, SR_TID.X ;  /* 0x0000000000137919 */ /* 0x000e220000002100 */
[----:B------:R-:W-:-:S04]  /*3ad40*/  SHF.L.U32 R14, R15, 0x4, RZ ;  /* 0x000000040f0e7819 */ /* 0x000fc800000006ff */
[----:B------:R-:W-:-:S04]  /*3ad50*/  LOP3.LUT R14, R14, 0x780, R18, 0xf8, !PT ;  /* 0x000007800e0e7812 */ /* 0x000fc800078ef812 */
[----:B0-----:R-:W-:-:S04]  /*3ad60*/  LOP3.LUT R14, R14, 0x10, R19, 0x78, !PT ;  /* 0x000000100e0e7812 */ /* 0x001fc800078e7813 */
[----:B------:R-:W-:Y:S01]  /*3ad70*/  LOP3.LUT R14, R14, 0x60, RZ, 0x3c, !PT ;  /* 0x000000600e0e7812 */ /* 0x000fe200078e3cff */
[----:B--2---:R-:W-:Y:S04]  /*3ad80*/  HMMA.16816.F32 R20, R4, R16, R20 ;  /* 0x000000100414723c */ /* 0x004fe80000001814 */
[----:B------:R-:W0:Y:S04]  /*3ad90*/  LDSM.16.M88.4 R16, [R14+0x18000] ;  /* 0x018000000e10783b */ /* 0x000e280000000200 */
[----:B0-----:R-:W-:Y:S11]  /*3ada0*/  STL.64 [R1+0x1650], R18 ;  /* 0x0016501201007387 */ /* 0x001ff60000100a00 */
[----:B------:R-:W-:Y:S04]  /*3adb0*/  @!UPT UIADD3 URZ, URZ, URZ, URZ ;  /* 0x0000003f3f3ff290 */ /* 0x000fe8000fffe03f */
[----:B------:R-:W-:Y:S04]  /*3adc0*/  STL.64 [R1+0x190], R20 ;  /* 0x0001901401007387 */ /* 0x000fe80000100a00 */
[----:B------:R-:W-:Y:S04]  /*3add0*/  STL.64 [R1+0x198], R22 ;  /* 0x0001981601007387 */ /* 0x000fe80000100a00 */
[----:B------:R0:W-:Y:S02]  /*3ade0*/  STL.64 [R1+0x1648], R16 ;  /* 0x0016481001007387 */ /* 0x0001e40000100a00 */
[----:B0-----:R-:W-:Y:S01]  /*3adf0*/  IMAD.MOV.U32 R16, RZ, RZ, R2 ;  /* 0x000000ffff107224 */ /* 0x001fe200078e0002 */
[----:B------:R-:W-:-:S07]  /*3ae00*/  MOV R17, R0 ;  /* 0x0000000000117202 */ /* 0x000fce0000000f00 */
[----:B------:R-:W-:Y:S11]  /*3ae10*/  HMMA.16816.F32 R20, R4, R16, R24 ;  /* 0x000000100414723c */ /* 0x000ff60000001818 */
[----:B------:R-:W-:Y:S11]  /*3ae20*/  @!UPT UIADD3 URZ, URZ, URZ, URZ ;  /* 0x0000003f3f3ff290 */ /* 0x000ff6000fffe03f */
[----:B------:R-:W-:Y:S01]  /*3ae30*/  @!UPT UIADD3 URZ, URZ, URZ, URZ ;  /* 0x0000003f3f3ff290 */ /* 0x000fe2000fffe03f */
[----:B------:R0:W-:Y:S01]  /*3ae40*/  STL.64 [R1+0x180], R20 ;  /* 0x0001801401007387 */ /* 0x0001e20000100a00 */
[----:B------:R-:W-:-:S03]  /*3ae50*/  MOV R2, R22 ;  /* 0x0000001600027202 */ /* 0x000fc60000000f00 */
[----:B------:R-:W-:Y:S01]  /*3ae60*/  STL.64 [R1+0x1740], R16 ;  /* 0x0017401001007387 */ /* 0x000fe20000100a00 */
[----:B------:R-:W-:-:S03]  /*3ae70*/  IMAD.MOV.U32 R0, RZ, RZ, R23 ;  /* 0x000000ffff007224 */ /* 0x000fc600078e0017 */
        /* <DEDUP_REMOVED lines=10> */
[----:B------:R-:W4:Y:S04]  /*3af20*/  LDL.LU R24, [R1+0x5f0] ;  /* 0x0005f00001187983 */ /* 0x000f280000300800 */
[----:B------:R-:W4:Y:S04]  /*3af30*/  LDL.LU R25, [R1+0x5f4] ;  /* 0x0005f40001197983 */ /* 0x000f280000300800 */
[----:B------:R-:W4:Y:S04]  /*3af40*/  LDL.LU R26, [R1+0x5f8] ;  /* 0x0005f800011a7983 */ /* 0x000f280000300800 */
[----:B------:R-:W4:Y:S04]  /*3af50*/  LDL.LU R27, [R1+0x5fc] ;  /* 0x0005fc00011b7983 */ /* 0x000f280000300800 */
        /* <DEDUP_REMOVED lines=8> */
[----:B------:R-:W2:Y:S04]  /*3afe0*/  LDL.LU R16, [R1+0x660] ;  /* 0x0006600001107983 */ /* 0x000ea80000300800 */
[----:B------:R-:W2:Y:S04]  /*3aff0*/  LDL.LU R17, [R1+0x664] ;  /* 0x0006640001117983 */ /* 0x000ea80000300800 */
[----:B------:R-:W2:Y:S04]  /*3b000*/  LDL.LU R18, [R1+0x668] ;  /* 0x0006680001127983 */ /* 0x000ea80000300800 */
[----:B------:R-:W2:Y:S01]  /*3b010*/  LDL.LU R19, [R1+0x66c] ;  /* 0x00066c0001137983 */ /* 0x000ea20000300800 */
[----:B0-----:R-:W-:-:S02]  /*3b020*/  MOV R20, R13 ;  /* 0x0000000d00147202 */ /* 0x001fc40000000f00 */
[----:B------:R-:W-:Y:S01]  /*3b030*/  MOV R21, R12 ;  /* 0x0000000c00157202 */ /* 0x000fe20000000f00 */
[----:B------:R-:W0:Y:S02]  /*3b040*/  S2R R15, SR_TID.X ;  /* 0x00000000000f7919 */ /* 0x000e240000002100 */
[C---:B0-----:R-:W-:Y:S01]  /*3b050*/  LOP3.LUT R13, R15.reuse, 0x7, RZ, 0xc0, !PT ;  /* 0x000000070f0d7812 */ /* 0x041fe200078ec0ff */
[----:B------:R-:W-:-:S03]  /*3b060*/  IMAD.SHL.U32 R14, R15, 0x80, RZ ;  /* 0x000000800f0e7824 */ /* 0x000fc600078e00ff */
[----:B------:R-:W-:-:S04]  /*3b070*/  SHF.L.U32 R23, R13, 0x4, RZ ;  /* 0x000000040d177819 */ /* 0x000fc800000006ff */
[----:B------:R-:W-:Y:S01]  /*3b080*/  LOP3.LUT R23, R23, 0x780, R14, 0xf8, !PT ;  /* 0x0000078017177812 */ /* 0x000fe200078ef80e */
[----:B--2---:R-:W-:Y:S04]  /*3b090*/  STL.64 [R1+0x1750], R18 ;  /* 0x0017501201007387 */ /* 0x004fe80000100a00 */
[----:B------:R0:W-:Y:S04]  /*3b0a0*/  STL.64 [R1+0x1748], R16 ;  /* 0x0017481001007387 */ /* 0x0001e80000100a00 */
[----:B0-----:R-:W2:Y:S04]  /*3b0b0*/  LDL.LU R16, [R1+0x670] ;  /* 0x0006700001107983 */ /* 0x001ea80000300800 */
[----:B------:R-:W2:Y:S04]  /*3b0c0*/  LDL.LU R17, [R1+0x674] ;  /* 0x0006740001117983 */ /* 0x000ea80000300800 */
[----:B------:R-:W2:Y:S04]  /*3b0d0*/  LDL.LU R18, [R1+0x678] ;  /* 0x0006780001127983 */ /* 0x000ea80000300800 */
[----:B------:R-:W2:Y:S04]  /*3b0e0*/  LDL.LU R19, [R1+0x67c] ;  /* 0x00067c0001137983 */ /* 0x000ea80000300800 */
[----:B------:R0:W-:Y:S04]  /*3b0f0*/  STL.64 [R1+0x1720], R20 ;  /* 0x0017201401007387 */ /* 0x0001e80000100a00 */
[----:B0-----:R-:W2:Y:S01]  /*3b100*/  LDL.LU.64 R20, [R1+0x40] ;  /* 0x0000400001147983 */ /* 0x001ea20000300a00 */
[----:B------:R-:W-:-:S04]  /*3b110*/  LOP3.LUT R23, R23, 0x10, R15, 0x78, !PT ;  /* 0x0000001017177812 */ /* 0x000fc800078e780f */
[----:B------:R-:W-:-:S05]  /*3b120*/  LOP3.LUT R23, R23, 0x60, RZ, 0x3c, !PT ;  /* 0x0000006017177812 */ /* 0x000fca00078e3cff */
[----:B------:R-:W0:Y:S01]  /*3b130*/  LDSM.16.M88.4 R12, [R23+0x18800] ;  /* 0x01880000170c783b */ /* 0x000e220000000200 */
[----:B----4-:R-:W-:Y:S03]  /*3b140*/  HMMA.16816.F32 R4, R4, R8, R24 ;  /* 0x000000080404723c */ /* 0x010fe60000001818 */
[----:B--2---:R1:W-:Y:S04]  /*3b150*/  STL.64 [R1+0x1738], R20 ;  /* 0x0017381401007387 */ /* 0x0043e80000100a00 */
[----:B-1----:R-:W2:Y:S04]  /*3b160*/  LDL.LU.64 R20, [R1+0x50] ;  /* 0x0000500001147983 */ /* 0x002ea80000300a00 */
[----:B------:R-:W-:Y:S04]  /*3b170*/  STL [R1+0x1514], R0 ;  /* 0x0015140001007387 */ /* 0x000fe80000100800 */
[----:B------:R-:W-:Y:S04]  /*3b180*/  STL [R1+0x1510], R2 ;  /* 0x0015100201007387 */ /* 0x000fe80000100800 */
[----:B0-----:R-:W-:Y:S04]  /*3b190*/  STL.64 [R1+0x15f8], R14 ;  /* 0x0015f80e01007387 */ /* 0x001fe80000100a00 */
[----:B------:R0:W-:Y:S04]  /*3b1a0*/  STL.64 [R1+0x15f0], R12 ;  /* 0x0015f00c01007387 */ /* 0x0001e80000100a00 */
[----:B0-----:R-:W4:Y:S04]  /*3b1b0*/  LDL.LU.64 R12, [R1+0x60] ;  /* 0x00006000010c7983 */ /* 0x001f280000300a00 */
[----:B------:R-:W2:Y:S04]  /*3b1c0*/  LDL.64 R14, [R1+0x68] ;  /* 0x00006800010e7983 */ /* 0x000ea80000100a00 */
[----:B------:R-:W4:Y:S04]  /*3b1d0*/  LDL.LU.64 R26, [R1+0x1760] ;  /* 0x00176000011a7983 */ /* 0x000f280000300a00 */
[----:B------:R-:W4:Y:S04]  /*3b1e0*/  LDL.LU.64 R24, [R1+0x1758] ;  /* 0x0017580001187983 */ /* 0x000f280000300a00 */
[----:B---3--:R-:W-:Y:S04]  /*3b1f0*/  STL.64 [R1+0x1718], R10 ;  /* 0x0017180a01007387 */ /* 0x008fe80000100a00 */
[----:B------:R0:W-:Y:S04]  /*3b200*/  STL.64 [R1+0x1710], R8 ;  /* 0x0017100801007387 */ /* 0x0001e80000100a00 */
[----:B------:R-:W-:Y:S04]  /*3b210*/  STL.64 [R1+0x170], R4 ;  /* 0x0001700401007387 */ /* 0x000fe80000100a00 */
[----:B------:R-:W-:Y:S04]  /*3b220*/  STL.64 [R1+0x178], R6 ;  /* 0x0001780601007387 */ /* 0x000fe80000100a00 */
[----:B0-----:R-:W3:Y:S04]  /*3b230*/  LDL.LU R8, [R1+0x640] ;  /* 0x0006400001087983 */ /* 0x001ee80000300800 */
[----:B------:R-:W3:Y:S04]  /*3b240*/  LDL.LU R9, [R1+0x644] ;  /* 0x0006440001097983 */ /* 0x000ee80000300800 */
[----:B------:R-:W2:Y:S04]  /*3b250*/  LDL.LU R10, [R1+0x648] ;  /* 0x00064800010a7983 */ /* 0x000ea80000300800 */
[----:B------:R-:W2:Y:S04]  /*3b260*/  LDL.LU R11, [R1+0x64c] ;  /* 0x00064c00010b7983 */ /* 0x000ea80000300800 */
[----:B------:R-:W0:Y:S01]  /*3b270*/  LDSM.16.M88.4 R4, [R23+0x19000] ;  /* 0x019000001704783b */ /* 0x000e220000000200 */
[C---:B----4-:R-:W-:Y:S03]  /*3b280*/  HMMA.16816.F32 R16, R24.reuse, R12, R16 ;  /* 0x0000000c1810723c */ /* 0x050fe60000001810 */
[----:B--2---:R-:W-:Y:S04]  /*3b290*/  STL.64 [R1+0x1730], R10 ;  /* 0x0017300a01007387 */ /* 0x004fe80000100a00 */
[----:B---3--:R1:W-:Y:S04]  /*3b2a0*/  STL.64 [R1+0x1728], R8 ;  /* 0x0017280801007387 */ /* 0x0083e80000100a00 */
[----:B-1----:R-:W2:Y:S04]  /*3b2b0*/  LDL.LU R8, [R1+0x650] ;  /* 0x0006500001087983 */ /* 0x002ea80000300800 */
[----:B------:R-:W2:Y:S04]  /*3b2c0*/  LDL.LU R9, [R1+0x654] ;  /* 0x0006540001097983 */ /* 0x000ea80000300800 */
[----:B------:R-:W2:Y:S04]  /*3b2d0*/  LDL.LU R10, [R1+0x658] ;  /* 0x00065800010a7983 */ /* 0x000ea80000300800 */
[----:B------:R-:W2:Y:S04]  /*3b2e0*/  LDL.LU R11, [R1+0x65c] ;  /* 0x00065c00010b7983 */ /* 0x000ea80000300800 */
[----:B0-----:R-:W-:Y:S04]  /*3b2f0*/  STL.64 [R1+0x1570], R6 ;  /* 0x0015700601007387 */ /* 0x001fe80000100a00 */
[----:B------:R-:W-:Y:S04]  /*3b300*/  STL.64 [R1+0x1568], R4 ;  /* 0x0015680401007387 */ /* 0x000fe80000100a00 */
[----:B------:R-:W-:Y:S04]  /*3b310*/  STL.64 [R1+0x160], R16 ;  /* 0x0001601001007387 */ /* 0x000fe80000100a00 */
[----:B------:R0:W-:Y:S04]  /*3b320*/  STL.64 [R1+0x168], R18 ;  /* 0x0001681201007387 */ /* 0x0001e80000100a00 */
[----:B0-----:R-:W3:Y:S04]  /*3b330*/  LDL.LU.64 R18, [R1+0x1750] ;  /* 0x0017500001127983 */ /* 0x001ee80000300a00 */
[----:B------:R-:W3:Y:S02]  /*3b340*/  LDL.LU.64 R16, [R1+0x1748] ;  /* 0x0017480001107983 */ /* 0x000ee40000300a00 */
[C---:B---3--:R-:W-:Y:S11]  /*3b350*/  HMMA.16816.F32 R16, R24.reuse, R20, R16 ;  /* 0x000000141810723c */ /* 0x048ff60000001810 */
[----:B------:R-:W-:Y:S11]  /*3b360*/  @!UPT UIADD3 URZ, URZ, URZ, URZ ;  /* 0x0000003f3f3ff290 */ /* 0x000ff6000fffe03f */
[----:B------:R-:W-:Y:S01]  /*3b370*/  @!UPT UIADD3 URZ, URZ, URZ, URZ ;  /* 0x0000003f3f3ff290 */ /* 0x000fe2000fffe03f */
[----:B------:R0:W-:Y:S01]  /*3b380*/  STL.64 [R1+0x150], R16 ;  /* 0x0001501001007387 */ /* 0x0001e20000100a00 */
[----:B------:R1:W-:Y:S03]  /*3b390*/  STL.64 [R1+0x158], R18 ;  /* 0x0001581201007387 */ /* 0x0003e60000100a00 */
[----:B0-----:R-:W3:Y:S01]  /*3b3a0*/  LDL.LU.64 R16, [R1+0x1740] ;  /* 0x0017400001107983 */ /* 0x001ee20000300a00 */
[----:B-1----:R-:W-:Y:S02]  /*3b3b0*/  MOV R19, R20 ;  /* 0x0000001400137202 */ /* 0x002fe40000000f00 */
[----:B------:R-:W-:Y:S02]  /*3b3c0*/  MOV R18, R21 ;  /* 0x0000001500127202 */ /* 0x000fe40000000f00 */
[----:B------:R-:W2:Y:S01]  /*3b3d0*/  LDL.LU.64 R20, [R1+0x1738] ;  /* 0x0017380001147983 */ /* 0x000ea20000300a00 */
[----:B------:R-:W-:Y:S01]  /*3b3e0*/  MOV R4, R28 ;  /* 0x0000001c00047202 */ /* 0x000fe20000000f00 */
[----:B------:R-:W-:Y:S01]  /*3b3f0*/  IMAD.MOV.U32 R5, RZ, RZ, R3 ;  /* 0x000000ffff057224 */ /* 0x000fe200078e0003 */
[C---:B--2---:R-:W-:Y:S01]  /*3b400*/  HMMA.16816.F32 R8, R24.reuse, R20, R8 ;  /* 0x000000141808723c */ /* 0x044fe20000001808 */
[----:B------:R-:W-:Y:S01]  /*3b410*/  IMAD.MOV.U32 R3, RZ, RZ, R20 ;  /* 0x000000ffff037224 */ /* 0x000fe200078e0014 */
[----:B------:R-:W-:Y:S11]  /*3b420*/  MOV R28, R21 ;  /* 0x00000015001c7202 */ /* 0x000ff60000000f00 */
[----:B------:R-:W-:Y:S10]  /*3b430*/  @!UPT UIADD3 URZ, URZ, URZ, URZ ;  /* 0x0000003f3f3ff290 */ /* 0x000ff4000fffe03f */
[----:B------:R-:W-:Y:S01]  /*3b440*/  STL.64 [R1+0x140], R8 ;  /* 0x0001400801007387 */ /* 0x000fe20000100a00 */
[----:B------:R0:W-:Y:S03]  /*3b450*/  STL.64 [R1+0x148], R10 ;  /* 0x0001480a01007387 */ /* 0x0001e60000100a00 */
[----:B0-----:R-:W2:Y:S01]  /*3b460*/  LDL.LU.64 R10, [R1+0x1730] ;  /* 0x00173000010a7983 */ /* 0x001ea20000300a00 */
[----:B------:R-:W2:Y:S02]  /*3b470*/  LDL.LU.64 R8, [R1+0x1728] ;  /* 0x0017280001087983 */ /* 0x000ea40000300a00 */
[----:B------:R-:W2:Y:S02]  /*3b480*/  LDL.LU.64 R20, [R1+0x1720] ;  /* 0x0017200001147983 */ /* 0x000ea40000300a00 */
[C---:B--2---:R-:W-:Y:S01]  /*3b490*/  HMMA.16816.F32 R20, R24.reuse, R20, R8 ;  /* 0x000000141814723c */ /* 0x044fe20000001808 */
[----:B------:R-:W2:Y:S01]  /*3b4a0*/  LDL.LU.64 R10, [R1+0x1718] ;  /* 0x00171800010a7983 */ /* 0x000ea20000300a00 */
[----:B------:R-:W4:Y:S11]  /*3b4b0*/  LDL.LU.64 R8, [R1+0x1710] ;  /* 0x0017100001087983 */ /* 0x000f360000300a00 */
        /* <DEDUP_REMOVED lines=12> */
[----:B------:R0:W-:Y:S02]  /*3b580*/  STL.64 [R1+0x1688], R4 ;  /* 0x0016880401007387 */ /* 0x0001e40000100a00 */
[----:B0-----:R-:W2:Y:S02]  /*3b590*/  LDL.LU.64 R4, [R1+0x10] ;  /* 0x0000100001047983 */ /* 0x001ea40000300a00 */
[C---:B--2---:R-:W-:Y:S01]  /*3b5a0*/  HMMA.16816.F32 R20, R24.reuse, R4, R20 ;  /* 0x000000041814723c */ /* 0x044fe20000001814 */
[----:B------:R-:W-:Y:S01]  /*3b5b0*/  MOV R2, R4 ;  /* 0x0000000400027202 */ /* 0x000fe20000000f00 */
[----:B------:R-:W-:Y:S11]  /*3b5c0*/  IMAD.MOV.U32 R0, RZ, RZ, R5 ;  /* 0x000000ffff007224 */ /* 0x000ff600078e0005 */
[----:B------:R-:W-:Y:S10]  /*3b5d0*/  @!UPT UIADD3 URZ, URZ, URZ, URZ ;  /* 0x0000003f3f3ff290 */ /* 0x000ff4000fffe03f */
[----:B------:R-:W-:Y:S01]  /*3b5e0*/  STL.64 [R1+0x110], R20 ;  /* 0x0001101401007387 */ /* 0x000fe20000100a00 */
[----:B------:R0:W-:Y:S03]  /*3b5f0*/  STL.64 [R1+0x118], R22 ;  /* 0x0001181601007387 */ /* 0x0001e60000100a00 */
[----:B0-----:R-:W3:Y:S01]  /*3b600*/  LDL.LU.64 R22, [R1+0x16e8] ;  /* 0x0016e80001167983 */ /* 0x001ee20000300a00 */
[----:B------:R-:W3:Y:S02]  /*3b610*/  LDL.LU.64 R20, [R1+0x16e0] ;  /* 0x0016e00001147983 */ /* 0x000ee40000300a00 */
[----:B------:R-:W2:Y:S02]  /*3b620*/  LDL.LU R4, [R1+0x500] ;  /* 0x0005000001047983 */ /* 0x000ea40000300800 */
[----:B------:R-:W2:Y:S01]  /*3b630*/  LDL.LU R5, [R1+0x504] ;  /* 0x0005040001057983 */ /* 0x000ea20000300800 */
[----:B------:R-:W2:Y:S01]  /*3b640*/  LDL.LU R6, [R1+0x508] ;  /* 0x0005080001067983 */ /* 0x000ea20000300800 */
[----:B------:R-:W2:Y:S01]  /*3b650*/  LDL.LU R7, [R1+0x50c] ;  /* 0x00050c0001077983 */ /* 0x000ea20000300800 */
[----:B---3--:R-:W-:Y:S02]  /*3b660*/  HMMA.16816.F32 R20, R24, R16, R20 ;  /* 0x000000101814723c */ /* 0x008fe40000001814 */
[----:B--2---:R-:W-:Y:S01]  /*3b670*/  STL.64 [R1+0x1698], R6 ;  /* 0x0016980601007387 */ /* 0x004fe20000100a00 */
[----:B------:R0:W-:Y:S02]  /*3b680*/  STL.64 [R1+0x1690], R4 ;  /* 0x0016900401007387 */ /* 0x0001e40000100a00 */
[----:B0-----:R-:W-:-:S02]  /*3b690*/  MOV R4, R3 ;  /* 0x0000000300047202 */ /* 0x001fc40000000f00 */
[----:B------:R-:W-:Y:S01]  /*3b6a0*/  MOV R5, R28 ;  /* 0x0000001c00057202 */ /* 0x000fe20000000f00 */
[----:B------:R-:W2:Y:S01]  /*3b6b0*/  LDL.LU R3, [R1+0x16dc] ;  /* 0x0016dc0001037983 */ /* 0x000ea20000300800 */
[----:B------:R-:W3:Y:S03]  /*3b6c0*/  LDL.LU R28, [R1+0x16d8] ;  /* 0x0016d800011c7983 */ /* 0x000ee60000300800 */
[----:B------:R-:W-:Y:S11]  /*3b6d0*/  STL.64 [R1+0x16b0], R4 ;  /* 0x0016b00401007387 */ /* 0x000ff60000100a00 */
[----:B------:R-:W-:Y:S02]  /*3b6e0*/  STL.64 [R1+0x100], R20 ;  /* 0x0001001401007387 */ /* 0x000fe40000100a00 */
[----:B------:R0:W-:Y:S02]  /*3b6f0*/  STL.64 [R1+0x108], R22 ;  /* 0x0001081601007387 */ /* 0x0001e40000100a00 */
[----:B0-----:R-:W2:Y:S01]  /*3b700*/  LDL.LU.64 R22, [R1+0x16d0] ;  /* 0x0016d00001167983 */ /* 0x001ea20000300a00 */
[----:B------:R-:W2:Y:S02]  /*3b710*/  LDL.LU.64 R20, [R1+0x16c8] ;  /* 0x0016c80001147983 */ /* 0x000ea40000300a00 */
[----:B------:R0:W-:Y:S01]  /*3b720*/  STL.64 [R1+0x1668], R16 ;  /* 0x0016681001007387 */ /* 0x0001e20000100a00 */
[----:B------:R-:W-:Y:S01]  /*3b730*/  MOV R5, R18 ;  /* 0x0000001200057202 */ /* 0x000fe20000000f00 */
[----:B------:R-:W-:Y:S01]  /*3b740*/  IMAD.MOV.U32 R4, RZ, RZ, R19 ;  /* 0x000000ffff047224 */ /* 0x000fe200078e0013 */
[----:B0-----:R-:W4:Y:S01]  /*3b750*/  LDL.LU R16, [R1+0x5e0] ;  /* 0x0005e00001107983 */ /* 0x001f220000300800 */
[----:B------:R-:W4:Y:S02]  /*3b760*/  LDL.LU R17, [R1+0x5e4] ;  /* 0x0005e40001117983 */ /* 0x000f240000300800 */
[----:B------:R-:W4:Y:S02]  /*3b770*/  LDL.LU R18, [R1+0x5e8] ;  /* 0x0005e80001127983 */ /* 0x000f240000300800 */
[----:B------:R-:W4:Y:S02]  /*3b780*/  LDL.LU R19, [R1+0x5ec] ;  /* 0x0005ec0001137983 */ /* 0x000f240000300800 */
[----:B----4-:R-:W-:Y:S07]  /*3b790*/  HMMA.16816.F32 R24, R24, R8, R16 ;  /* 0x000000081818723c */ /* 0x010fee0000001810 */
[----:B------:R-:W-:Y:S01]  /*3b7a0*/  MOV R16, R2 ;  /* 0x0000000200107202 */ /* 0x000fe20000000f00 */
[----:B------:R-:W-:Y:S11]  /*3b7b0*/  IMAD.MOV.U32 R17, RZ, RZ, R0 ;  /* 0x000000ffff117224 */ /* 0x000ff600078e0000 */
[----:B------:R-:W-:Y:S04]  /*3b7c0*/  @!UPT UIADD3 URZ, URZ, URZ, URZ ;  /* 0x0000003f3f3ff290 */ /* 0x000fe8000fffe03f */
[----:B------:R-:W-:Y:S01]  /*3b7d0*/  STL.64 [R1+0xf0], R24 ;  /* 0x0000f01801007387 */ /* 0x000fe20000100a00 */
[----:B------:R-:W-:Y:S02]  /*3b7e0*/  STL.64 [R1+0xf8], R26 ;  /* 0x0000f81a01007387 */ /* 0x000fe40000100a00 */
[----:B------:R0:W-:Y:S02]  /*3b7f0*/  STL.64 [R1+0x1680], R16 ;  /* 0x0016801001007387 */ /* 0x0001e40000100a00 */
        /* <DEDUP_REMOVED lines=9> */
[----:B------:R-:W4:Y:S02]  /*3b890*/  LDL.LU R19, [R1+0x51c] ;  /* 0x00051c0001137983 */ /* 0x000f240000300800 */
[----:B----4-:R-:W-:Y:S01]  /*3b8a0*/  STL.64 [R1+0x16c0], R18 ;  /* 0x0016c01201007387 */ /* 0x010fe20000100a00 */
[----:B--2---:R0:W-:Y:S03]  /*3b8b0*/  STL.64 [R1+0x16b8], R16 ;  /* 0x0016b81001007387 */ /* 0x0041e60000100a00 */
[----:B0-----:R-:W2:Y:S01]  /*3b8c0*/  LDL.LU R16, [R1+0x570] ;  /* 0x0005700001107983 */ /* 0x001ea20000300800 */
[----:B------:R-:W2:Y:S02]  /*3b8d0*/  LDL.LU R17, [R1+0x574] ;  /* 0x0005740001117983 */ /* 0x000ea40000300800 */
[----:B------:R-:W2:Y:S02]  /*3b8e0*/  LDL.LU R18, [R1+0x578] ;  /* 0x0005780001127983 */ /* 0x000ea40000300800 */
[----:B------:R-:W2:Y:S01]  /*3b8f0*/  LDL.LU R19, [R1+0x57c] ;  /* 0x00057c0001137983 */ /* 0x000ea20000300800 */
[----:B------:R-:W-:Y:S01]  /*3b900*/  STL.64 [R1+0x1660], R10 ;  /* 0x0016600a01007387 */ /* 0x000fe20000100a00 */
[----:B------:R0:W-:Y:S03]  /*3b910*/  STL.64 [R1+0x1658], R8 ;  /* 0x0016580801007387 */ /* 0x0001e60000100a00 */
[----:B0-----:R-:W4:Y:S01]  /*3b920*/  LDL.LU R8, [R1+0x5c0] ;  /* 0x0005c00001087983 */ /* 0x001f220000300800 */
[----:B------:R-:W4:Y:S02]  /*3b930*/  LDL.LU R9, [R1+0x5c4] ;  /* 0x0005c40001097983 */ /* 0x000f240000300800 */
[----:B------:R-:W4:Y:S02]  /*3b940*/  LDL.LU R10, [R1+0x5c8] ;  /* 0x0005c800010a7983 */ /* 0x000f240000300800 */
[----:B------:R-:W4:Y:S01]  /*3b950*/  LDL.LU R11, [R1+0x5cc] ;  /* 0x0005cc00010b7983 */ /* 0x000f220000300800 */
[----:B------:R-:W3:Y:S01]  /*3b960*/  LDL.LU.64 R24, [R1+0x30] ;  /* 0x0000300001187983 */ /* 0x000ee20000300a00 */
[----:B------:R-:W3:Y:S02]  /*3b970*/  LDL.64 R26, [R1+0x38] ;  /* 0x00003800011a7983 */ /* 0x000ee40000100a00 */
[----:B------:R0:W-:Y:S01]  /*3b980*/  STL.64 [R1+0x1670], R14 ;  /* 0x0016700e01007387 */ /* 0x0001e20000100a00 */
[C---:B--2---:R-:W-:Y:S08]  /*3b990*/  HMMA.16816.F32 R4, R20.reuse, R4, R16 ;  /* 0x000000041404723c */ /* 0x044ff00000001810 */
[----:B----4-:R-:W-:Y:S01]  /*3b9a0*/  HMMA.16816.F32 R8, R20, R12, R8 ;  /* 0x0000000c1408723c */ /* 0x010fe20000001808 */
[----:B------:R-:W2:Y:S11]  /*3b9b0*/  LDL.LU R12, [R1+0x4e0] ;  /* 0x0004e000010c7983 */ /* 0x000eb60000300800 */
[----:B------:R-:W-:Y:S11]  /*3b9c0*/  @!UPT UIADD3 URZ, URZ, URZ, URZ ;  /* 0x0000003f3f3ff290 */ /* 0x000ff6000fffe03f */
[----:B------:R1:W-:Y:S01]  /*3b9d0*/  STL.64 [R1+0xe0], R8 ;  /* 0x0000e00801007387 */ /* 0x0003e20000100a00 */
[----:B------:R-:W-:Y:S02]  /*3b9e0*/  STL.64 [R1+0xe8], R10 ;  /* 0x0000e80a01007387 */ /* 0x000fe40000100a00 */
[----:B------:R-:W2:Y:S02]  /*3b9f0*/  LDL.LU R13, [R1+0x4e4] ;  /* 0x0004e400010d7983 */ /* 0x000ea40000300800 */
[----:B0-----:R-:W2:Y:S01]  /*3ba00*/  LDL.LU R14, [R1+0x4e8] ;  /* 0x0004e800010e7983 */ /* 0x001ea20000300800 */
[----:B------:R-:W2:Y:S04]  /*3ba10*/  LDL.LU R15, [R1+0x4ec] ;  /* 0x0004ec00010f7983 */ /* 0x000ea80000300800 */
[----:B-1----:R-:W4:Y:S01]  /*3ba20*/  LDL.LU R8, [R1+0x4d0] ;  /* 0x0004d00001087983 */ /* 0x002f220000300800 */
[----:B------:R-:W4:Y:S02]  /*3ba30*/  LDL.LU R9, [R1+0x4d4] ;  /* 0x0004d40001097983 */ /* 0x000f240000300800 */
[----:B------:R-:W2:Y:S02]  /*3ba40*/  LDL.LU.64 R18, [R1+0x16c0] ;  /* 0x0016c00001127983 */ /* 0x000ea40000300a00 */
[----:B------:R-:W2:Y:S01]  /*3ba50*/  LDL.LU.64 R16, [R1+0x16b8] ;  /* 0x0016b80001107983 */ /* 0x000ea20000300a00 */
[----:B------:R0:W-:Y:S04]  /*3ba60*/  STL.64 [R1+0xd0], R4 ;  /* 0x0000d00401007387 */ /* 0x0001e80000100a00 */
[----:B0-----:R-:W2:Y:S01]  /*3ba70*/  LDL.LU.64 R4, [R1+0x16b0] ;  /* 0x0016b00001047983 */ /* 0x001ea20000300a00 */
[----:B---3--:R-:W-:-:S02]  /*3ba80*/  MOV R10, R28 ;  /* 0x0000001c000a7202 */ /* 0x008fc40000000f00 */
[----:B------:R-:W-:Y:S01]  /*3ba90*/  MOV R11, R3 ;  /* 0x00000003000b7202 */ /* 0x000fe20000000f00 */
[----:B------:R-:W-:Y:S01]  /*3baa0*/  IMAD.MOV.U32 R28, RZ, RZ, R6 ;  /* 0x000000ffff1c7224 */ /* 0x000fe200078e0006 */
[----:B------:R-:W-:-:S05]  /*3bab0*/  MOV R3, R7 ;  /* 0x0000000700037202 */ /* 0x000fca0000000f00 */
[----:B------:R-:W-:Y:S01]  /*3bac0*/  STL [R1+0x1328], R3 ;  /* 0x0013280301007387 */ /* 0x000fe20000100800 */
[----:B------:R-:W-:Y:S01]  /*3bad0*/  STL [R1+0x1324], R28 ;  /* 0x0013241c01007387 */ /* 0x000fe20000100800 */
[C---:B--2---:R-:W-:Y:S02]  /*3bae0*/  HMMA.16816.F32 R4, R20.reuse, R4, R16 ;  /* 0x000000041404723c */ /* 0x044fe40000001810 */
[----:B------:R-:W2:Y:S01]  /*3baf0*/  LDL.LU.64 R18, [R1+0x16a8] ;  /* 0x0016a80001127983 */ /* 0x000ea20000300a00 */
[----:B------:R-:W2:Y:S11]  /*3bb00*/  LDL.LU.64 R16, [R1+0x16a0] ;  /* 0x0016a00001107983 */ /* 0x000eb60000300a00 */
        /* <DEDUP_REMOVED lines=8> */
[----:B------:R0:W-:Y:S04]  /*3bb90*/  STL.64 [R1+0xb0], R4 ;  /* 0x0000b00401007387 */ /* 0x0001e80000100a00 */
[----:B0-----:R-:W2:Y:S01]  /*3bba0*/  LDL.LU.64 R4, [R1+0x1688] ;  /* 0x0016880001047983 */ /* 0x001ea20000300a00 */
[----:B------:R-:W-:Y:S01]  /*3bbb0*/  MOV R3, R6 ;  /* 0x0000000600037202 */ /* 0x000fe20000000f00 */
[----:B------:R-:W-:Y:S02]  /*3bbc0*/  IMAD.MOV.U32 R28, RZ, RZ, R7 ;  /* 0x000000ffff1c7224 */ /* 0x000fe400078e0007 */
[----:B------:R0:W-:Y:S01]  /*3bbd0*/  STL.64 [R1+0x1640], R26 ;  /* 0x0016401a01007387 */ /* 0x0001e20000100a00 */
[----:B------:R-:W3:Y:S01]  /*3bbe0*/  LDL.LU R24, [R1+0x70] ;  /* 0x0000700001187983 */ /* 0x000ee20000300800 */
[----:B------:R-:W3:Y:S03]  /*3bbf0*/  LDL.LU R25, [R1+0x74] ;  /* 0x0000740001197983 */ /* 0x000ee60000300800 */
[----:B0-----:R-:W3:Y:S01]  /*3bc00*/  LDL.LU R26, [R1+0x78] ;  /* 0x00007800011a7983 */ /* 0x001ee20000300800 */
[----:B------:R-:W3:Y:S02]  /*3bc10*/  LDL.LU R27, [R1+0x7c] ;  /* 0x00007c00011b7983 */ /* 0x000ee40000300800 */
[----:B------:R-:W-:Y:S02]  /*3bc20*/  STL [R1+0x138c], R28 ;  /* 0x00138c1c01007387 */ /* 0x000fe40000100800 */
[----:B------:R-:W-:Y:S01]  /*3bc30*/  STL [R1+0x1388], R3 ;  /* 0x0013880301007387 */ /* 0x000fe20000100800 */
[C---:B--2---:R-:W-:Y:S01]  /*3bc40*/  HMMA.16816.F32 R4, R20.reuse, R4, R16 ;  /* 0x000000041404723c */ /* 0x044fe20000001810 */
[----:B------:R-:W2:Y:S11]  /*3bc50*/  LDL.LU.64 R16, [R1+0x1680] ;  /* 0x0016800001107983 */ /* 0x000eb60000300a00 */
[----:B------:R-:W-:Y:S11]  /*3bc60*/  @!UPT UIADD3 URZ, URZ, URZ, URZ ;  /* 0x0000003f3f3ff290 */ /* 0x000ff6000fffe03f */
[----:B------:R0:W-:Y:S01]  /*3bc70*/  STL.64 [R1+0xa0], R4 ;  /* 0x0000a00401007387 */ /* 0x0001e20000100a00 */
[----:B------:R1:W-:Y:S01]  /*3bc80*/  STL.64 [R1+0xa8], R6 ;  /* 0x0000a80601007387 */ /* 0x0003e20000100a00 */
[----:B0-----:R-:W-:Y:S02]  /*3bc90*/  MOV R4, R29 ;  /* 0x0000001d00047202 */ /* 0x001fe40000000f00 */
[----:B------:R-:W3:Y:S01]  /*3bca0*/  LDL.LU R29, [R1+0x1678] ;  /* 0x00167800011d7983 */ /* 0x000ee20000300800 */
[----:B------:R-:W3:Y:S02]  /*3bcb0*/  LDL.LU R5, [R1+0x384] ;  /* 0x0003840001057983 */ /* 0x000ee40000300800 */
[----:B-1----:R-:W3:Y:S02]  /*3bcc0*/  LDL.LU R6, [R1+0x388] ;  /* 0x0003880001067983 */ /* 0x002ee40000300800 */
[----:B------:R-:W3:Y:S01]  /*3bcd0*/  LDL.LU R7, [R1+0x38c] ;  /* 0x00038c0001077983 */ /* 0x000ee20000300800 */
[----:B--2---:R-:W-:Y:S01]  /*3bce0*/  HMMA.16816.F32 R16, R20, R16, R12 ;  /* 0x000000101410723c */ /* 0x004fe2000000180c */
[----:B---3--:R0:W-:Y:S01]  /*3bcf0*/  STL.64 [R1+0x15b0], R6 ;  /* 0x0015b00601007387 */ /* 0x0081e20000100a00 */
[----:B------:R-:W-:Y:S03]  /*3bd00*/  STL.64 [R1+0x15a8], R4 ;  /* 0x0015a80401007387 */ /* 0x000fe60000100a00 */
[----:B0-----:R-:W2:Y:S01]  /*3bd10*/  LDL R6, [R1+0x48] ;  /* 0x0000480001067983 */ /* 0x001ea20000100800 */
[----:B------:R-:W3:Y:S11]  /*3bd20*/  LDL.LU.64 R14, [R1+0x1670] ;  /* 0x00167000010e7983 */ /* 0x000ef60000300a00 */
[----:B------:R-:W-:Y:S06]  /*3bd30*/  @!UPT UIADD3 URZ, URZ, URZ, URZ ;  /* 0x0000003f3f3ff290 */ /* 0x000fec000fffe03f */
[----:B------:R0:W-:Y:S02]  /*3bd40*/  STL.64 [R1+0x90], R16 ;  /* 0x0000901001007387 */ /* 0x0001e40000100a00 */
[----:B0-----:R-:W4:Y:S01]  /*3bd50*/  LDL.LU.64 R16, [R1+0x1668] ;  /* 0x0016680001107983 */ /* 0x001f220000300a00 */
[----:B------:R-:W-:Y:S01]  /*3bd60*/  MOV R3, R19 ;  /* 0x0000001300037202 */ /* 0x000fe20000000f00 */
[----:B------:R-:W-:-:S04]  /*3bd70*/  IMAD.MOV.U32 R28, RZ, RZ, R18 ;  /* 0x000000ffff1c7224 */ /* 0x000fc800078e0012 */
[----:B------:R-:W-:Y:S01]  /*3bd80*/  STL [R1+0x13a4], R3 ;  /* 0x0013a40301007387 */ /* 0x000fe20000100800 */
[----:B------:R-:W-:Y:S01]  /*3bd90*/  STL [R1+0x13a0], R28 ;  /* 0x0013a01c01007387 */ /* 0x000fe20000100800 */
[C---:B----4-:R-:W-:Y:S02]  /*3bda0*/  HMMA.16816.F32 R16, R20.reuse, R16, R8 ;  /* 0x000000101410723c */ /* 0x050fe40000001808 */
[----:B------:R-:W4:Y:S01]  /*3bdb0*/  LDL.LU.64 R10, [R1+0x1660] ;  /* 0x00166000010a7983 */ /* 0x000f220000300a00 */
[----:B------:R-:W2:Y:S01]  /*3bdc0*/  LDL.LU.64 R8, [R1+0x1658] ;  /* 0x0016580001087983 */ /* 0x000ea20000300a00 */
[----:B------:R-:W-:Y:S11]  /*3bdd0*/  MOV R7, R29 ;  /* 0x0000001d00077202 */ /* 0x000ff60000000f00 */
[----:B------:R-:W-:Y:S08]  /*3bde0*/  @!UPT UIADD3 URZ, URZ, URZ, URZ ;  /* 0x0000003f3f3ff290 */ /* 0x000ff0000fffe03f */
[----:B------:R-:W-:Y:S01]  /*3bdf0*/  STL.64 [R1+0x80], R16 ;  /* 0x0000801001007387 */ /* 0x000fe20000100a00 */
[----:B------:R-:W-:Y:S01]  /*3be00*/  MOV R29, R19 ;  /* 0x00000013001d7202 */ /* 0x000fe20000000f00 */
[----:B------:R0:W-:Y:S02]  /*3be10*/  STL [R1+0x88], R18 ;  /* 0x0000881201007387 */ /* 0x0001e40000100800 */
[----:B0-----:R-:W3:Y:S01]  /*3be20*/  LDL.LU.64 R18, [R1+0x1650] ;  /* 0x0016500001127983 */ /* 0x001ee20000300a00 */
[----:B------:R-:W3:Y:S02]  /*3be30*/  LDL.LU.64 R16, [R1+0x1648] ;  /* 0x0016480001107983 */ /* 0x000ee40000300a00 */
[----:B------:R-:W-:Y:S01]  /*3be40*/  STL [R1+0x1518], R29 ;  /* 0x0015181d01007387 */ /* 0x000fe20000100800 */
[----:B--2---:R-:W-:Y:S01]  /*3be50*/  HMMA.16816.F32 R20, R20, R8, R24 ;  /* 0x000000081414723c */ /* 0x004fe20000001818 */
[----:B------:R-:W2:Y:S11]  /*3be60*/  LDL.LU R24, [R1+0x480] ;  /* 0x0004800001187983 */ /* 0x000eb60000300800 */
[----:B------:R-:W-:Y:S11]  /*3be70*/  @!UPT UIADD3 URZ, URZ, URZ, URZ ;  /* 0x0000003f3f3ff290 */ /* 0x000ff6000fffe03f */
[----:B------:R-:W-:Y:S01]  /*3be80*/  STL.64 [R1+0x70], R20 ;  /* 0x0000701401007387 */ /* 0x000fe20000100a00 */
[----:B------:R0:W-:Y:S02]  /*3be90*/  STL.64 [R1+0x78], R22 ;  /* 0x0000781601007387 */ /* 0x0001e40000100a00 */
[----:B------:R-:W2:Y:S02]  /*3bea0*/  LDL.LU R25, [R1+0x484] ;  /* 0x0004840001197983 */ /* 0x000ea40000300800 */
[----:B------:R-:W2:Y:S01]  /*3beb0*/  LDL.LU R26, [R1+0x488] ;  /* 0x00048800011a7983 */ /* 0x000ea20000300800 */
[----:B------:R-:W2:Y:S01]  /*3bec0*/  LDL.LU R27, [R1+0x48c] ;  /* 0x00048c00011b7983 */ /* 0x000ea20000300800 */
[----:B----4-:R1:W-:Y:S03]  /*3bed0*/  STL.64 [R1+0x1620], R10 ;  /* 0x0016200a01007387 */ /* 0x0103e60000100a00 */
[----:B0-----:R-:W4:Y:S04]  /*3bee0*/  LDL.64 R22, [R1+0x28] ;  /* 0x0000280001167983 */ /* 0x001f280000100a00 */
[----:B-1----:R-:W2:Y:S04]  /*3bef0*/  LDL R10, [R1+0x58] ;  /* 0x00005800010a7983 */ /* 0x002ea80000100800 */
[----:B------:R-:W2:Y:S04]  /*3bf00*/  LDL R11, [R1+0x5c] ;  /* 0x00005c00010b7983 */ /* 0x000ea80000100800 */
[----:B----4-:R0:W-:Y:S01]  /*3bf10*/  STL.64 [R1+0x1638], R22 ;  /* 0x0016381601007387 */ /* 0x0101e20000100a00 */
[----:B------:R-:W4:Y:S02]  /*3bf20*/  LDL.LU R20, [R1+0x4b0] ;  /* 0x0004b00001147983 */ /* 0x000f240000300800 */
[----:B------:R-:W4:Y:S01]  /*3bf30*/  LDL.LU R21, [R1+0x4b4] ;  /* 0x0004b40001157983 */ /* 0x000f220000300800 */
[----:B0-----:R-:W4:Y:S01]  /*3bf40*/  LDL.LU R22, [R1+0x4b8] ;  /* 0x0004b80001167983 */ /* 0x001f220000300800 */
[----:B------:R-:W4:Y:S02]  /*3bf50*/  LDL.LU R23, [R1+0x4bc] ;  /* 0x0004bc0001177983 */ /* 0x000f240000300800 */
[----:B---3--:R-:W-:Y:S01]  /*3bf60*/  IMAD.MOV.U32 R2, RZ, RZ, R14 ;  /* 0x000000ffff027224 */ /* 0x008fe200078e000e */
[----:B------:R-:W-:Y:S01]  /*3bf70*/  MOV R0, R15 ;  /* 0x0000000f00007202 */ /* 0x000fe20000000f00 */
[C---:B----4-:R-:W-:Y:S11]  /*3bf80*/  HMMA.16816.F32 R20, R16.reuse, R14, R20 ;  /* 0x0000000e1014723c */ /* 0x050ff60000001814 */
[----:B------:R-:W-:Y:S11]  /*3bf90*/  @!UPT UIADD3 URZ, URZ, URZ, URZ ;  /* 0x0000003f3f3ff290 */ /* 0x000ff6000fffe03f */
[----:B------:R-:W-:Y:S01]  /*3bfa0*/  @!UPT UIADD3 URZ, URZ, URZ, URZ ;  /* 0x0000003f3f3ff290 */ /* 0x000fe2000fffe03f */
[----:B------:R0:W-:Y:S01]  /*3bfb0*/  STL.64 [R1+0x580], R20 ;  /* 0x0005801401007387 */ /* 0x0001e20000100a00 */
[----:B------:R1:W-:Y:S03]  /*3bfc0*/  STL.64 [R1+0x588], R22 ;  /* 0x0005881601007387 */ /* 0x0003e60000100a00 */
[----:B0-----:R-:W3:Y:S01]  /*3bfd0*/  LDL.LU R20, [R1+0x460] ;  /* 0x0004600001147983 */ /* 0x001ee20000300800 */
[----:B------:R-:W3:Y:S02]  /*3bfe0*/  LDL.LU R21, [R1+0x464] ;  /* 0x0004640001157983 */ /* 0x000ee40000300800 */
[----:B-1----:R-:W3:Y:S02]  /*3bff0*/  LDL.LU R22, [R1+0x468] ;  /* 0x0004680001167983 */ /* 0x002ee40000300800 */
[----:B------:R-:W3:Y:S01]  /*3c000*/  LDL.LU R23, [R1+0x46c] ;  /* 0x00046c0001177983 */ /* 0x000ee20000300800 */
[----:B------:R-:W4:Y:S01]  /*3c010*/  LDL.LU R12, [R1+0x3c0] ;  /* 0x0003c000010c7983 */ /* 0x000f220000300800 */
[----:B------:R-:W4:Y:S02]  /*3c020*/  LDL.LU R13, [R1+0x3c4] ;  /* 0x0003c400010d7983 */ /* 0x000f240000300800 */
[----:B------:R-:W2:Y:S02]  /*3c030*/  LDL.LU R14, [R1+0x3c8] ;  /* 0x0003c800010e7983 */ /* 0x000ea40000300800 */
[----:B------:R-:W2:Y:S02]  /*3c040*/  LDL.LU R15, [R1+0x3cc] ;  /* 0x0003cc00010f7983 */ /* 0x000ea40000300800 */
[----:B--2---:R0:W-:Y:S01]  /*3c050*/  STL.64 [R1+0x1608], R14 ;  /* 0x0016080e01007387 */ /* 0x0041e20000100a00 */
[----:B----4-:R1:W-:Y:S03]  /*3c060*/  STL.64 [R1+0x1600], R12 ;  /* 0x0016000c01007387 */ /* 0x0103e60000100a00 */
[----:B0-----:R-:W2:Y:S04]  /*3c070*/  LDL R14, [R1+0x8] ;  /* 0x00000800010e7983 */ /* 0x001ea80000100800 */
[----:B------:R-:W2:Y:S04]  /*3c080*/  LDL R15, [R1+0xc] ;  /* 0x00000c00010f7983 */ /* 0x000ea80000100800 */
[----:B--2---:R0:W-:Y:S01]  /*3c090*/  STL.64 [R1+0x1618], R14 ;  /* 0x0016180e01007387 */ /* 0x0041e20000100a00 */
[----:B-1----:R-:W2:Y:S02]  /*3c0a0*/  LDL.LU R12, [R1+0x4a0] ;  /* 0x0004a000010c7983 */ /* 0x002ea40000300800 */
[----:B------:R-:W2:Y:S01]  /*3c0b0*/  LDL.LU R13, [R1+0x4a4] ;  /* 0x0004a400010d7983 */ /* 0x000ea20000300800 */
[----:B0-----:R-:W2:Y:S01]  /*3c0c0*/  LDL.LU R14, [R1+0x4a8] ;  /* 0x0004a800010e7983 */ /* 0x001ea20000300800 */
[----:B------:R-:W2:Y:S02]  /*3c0d0*/  LDL.LU R15, [R1+0x4ac] ;  /* 0x0004ac00010f7983 */ /* 0x000ea40000300800 */
[----:B------:R-:W4:Y:S01]  /*3c0e0*/  LDL.LU R8, [R1+0x410] ;  /* 0x0004100001087983 */ /* 0x000f220000300800 */
[C---:B--2---:R-:W-:Y:S11]  /*3c0f0*/  HMMA.16816.F32 R12, R16.reuse, R10, R12 ;  /* 0x0000000a100c723c */ /* 0x044ff6000000180c */
[----:B------:R-:W-:Y:S11]  /*3c100*/  @!UPT UIADD3 URZ, URZ, URZ, URZ ;  /* 0x0000003f3f3ff290 */ /* 0x000ff6000fffe03f */
[----:B------:R-:W-:Y:S01]  /*3c110*/  @!UPT UIADD3 URZ, URZ, URZ, URZ ;  /* 0x0000003f3f3ff290 */ /* 0x000fe2000fffe03f */
[----:B------:R-:W-:Y:S01]  /*3c120*/  STL.64 [R1+0x590], R12 ;  /* 0x0005900c01007387 */ /* 0x000fe20000100a00 */
[----:B------:R-:W-:Y:S02]  /*3c130*/  STL.64 [R1+0x598], R14 ;  /* 0x0005980e01007387 */ /* 0x000fe40000100a00 */
[----:B------:R-:W4:Y:S02]  /*3c140*/  LDL.LU R9, [R1+0x414] ;  /* 0x0004140001097983 */ /* 0x000f240000300800 */
[----:B------:R-:W2:Y:S01]  /*3c150*/  LDL.LU R10, [R1+0x418] ;  /* 0x00041800010a7983 */ /* 0x000ea20000300800 */
[----:B------:R-:W2:Y:S01]  /*3c160*/  LDL.LU R11, [R1+0x41c] ;  /* 0x00041c00010b7983 */ /* 0x000ea20000300800 */
[C---:B------:R-:W-:Y:S03]  /*3c170*/  HMMA.16816.F32 R24, R16.reuse, R6, R24 ;  /* 0x000000061018723c */ /* 0x040fe60000001818 */
[----:B--2---:R-:W-:Y:S01]  /*3c180*/  STL.64 [R1+0x1630], R10 ;  /* 0x0016300a01007387 */ /* 0x004fe20000100a00 */
[----:B----4-:R0:W-:Y:S03]  /*3c190*/  STL.64 [R1+0x1628], R8 ;  /* 0x0016280801007387 */ /* 0x0101e60000100a00 */
[----:B0-----:R-:W2:Y:S01]  /*3c1a0*/  LDL.LU R8, [R1+0x440] ;  /* 0x0004400001087983 */ /* 0x001ea20000300800 */
[----:B------:R-:W2:Y:S02]  /*3c1b0*/  LDL.LU R9, [R1+0x444] ;  /* 0x0004440001097983 */ /* 0x000ea40000300800 */
[----:B------:R-:W2:Y:S02]  /*3c1c0*/  LDL.LU R10, [R1+0x448] ;  /* 0x00044800010a7983 */ /* 0x000ea40000300800 */
[----:B------:R-:W2:Y:S01]  /*3c1d0*/  LDL.LU R11, [R1+0x44c] ;  /* 0x00044c00010b7983 */ /* 0x000ea20000300800 */
[----:B------:R-:W4:Y:S10]  /*3c1e0*/  LDL.64 R14, [R1+0x18] ;  /* 0x00001800010e7983 */ /* 0x000f340000100a00 */
[----:B------:R-:W-:Y:S02]  /*3c1f0*/  STL.64 [R1+0x5a0], R24 ;  /* 0x0005a01801007387 */ /* 0x000fe40000100a00 */
[----:B------:R0:W-:Y:S02]  /*3c200*/  STL.64 [R1+0x5a8], R26 ;  /* 0x0005a81a01007387 */ /* 0x0001e40000100a00 */
[----:B0-----:R-:W3:Y:S01]  /*3c210*/  LDL.LU.64 R26, [R1+0x1640] ;  /* 0x00164000011a7983 */ /* 0x001ee20000300a00 */
[----:B------:R0:W-:Y:S03]  /*3c220*/  STL.64 [R1+0x15c0], R6 ;  /* 0x0015c00601007387 */ /* 0x0001e60000100a00 */
[----:B0-----:R-:W2:Y:S01]  /*3c230*/  LDL.64 R6, [R1+0x58] ;  /* 0x0000580001067983 */ /* 0x001ea20000100a00 */
[----:B---3--:R-:W-:Y:S03]  /*3c240*/  HMMA.16816.F32 R20, R16, R26, R20 ;  /* 0x0000001a1014723c */ /* 0x008fe60000001814 */
[----:B--2---:R0:W-:Y:S02]  /*3c250*/  STL.64 [R1+0x15d8], R6 ;  /* 0x0015d80601007387 */ /* 0x0041e40000100a00 */
[----:B0-----:R-:W-:Y:S01]  /*3c260*/  MOV R6, R2 ;  /* 0x0000000200067202 */ /* 0x001fe20000000f00 */
[----:B------:R-:W-:-:S05]  /*3c270*/  IMAD.MOV.U32 R7, RZ, RZ, R0 ;  /* 0x000000ffff077224 */ /* 0x000fca00078e0000 */
[----:B------:R0:W-:Y:S01]  /*3c280*/  STL.64 [R1+0x1610], R6 ;  /* 0x0016100601007387 */ /* 0x0001e20000100a00 */
[----:B------:R-:W2:Y:S02]  /*3c290*/  LDL.LU R4, [R1+0x400] ;  /* 0x0004000001047983 */ /* 0x000ea40000300800 */
[----:B------:R-:W2:Y:S01]  /*3c2a0*/  LDL.LU R5, [R1+0x404] ;  /* 0x0004040001057983 */ /* 0x000ea20000300800 */
[----:B0-----:R-:W2:Y:S01]  /*3c2b0*/  LDL.LU R6, [R1+0x408] ;  /* 0x0004080001067983 */ /* 0x001ea20000300800 */
[----:B------:R-:W2:Y:S07]  /*3c2c0*/  LDL.LU R7, [R1+0x40c] ;  /* 0x00040c0001077983 */ /* 0x000eae0000300800 */
[----:B------:R-:W-:Y:S02]  /*3c2d0*/  STL.64 [R1+0x5b0], R20 ;  /* 0x0005b01401007387 */ /* 0x000fe40000100a00 */
[----:B------:R0:W-:Y:S02]  /*3c2e0*/  STL.64 [R1+0x5b8], R22 ;  /* 0x0005b81601007387 */ /* 0x0001e40000100a00 */
[----:B0-----:R-:W3:Y:S01]  /*3c2f0*/  LDL.LU.64 R22, [R1+0x1638] ;  /* 0x0016380001167983 */ /* 0x001ee20000300a00 */
[----:B------:R0:W-:Y:S02]  /*3c300*/  STL.64 [R1+0x15b8], R26 ;  /* 0x0015b81a01007387 */ /* 0x0001e40000100a00 */
[----:B------:R-:W2:Y:S02]  /*3c310*/  LDL.LU R24, [R1+0x390] ;  /* 0x0003900001187983 */ /* 0x000ea40000300800 */
[----:B------:R-:W2:Y:S01]  /*3c320*/  LDL.LU R25, [R1+0x394] ;  /* 0x0003940001197983 */ /* 0x000ea20000300800 */
[----:B0-----:R-:W2:Y:S01]  /*3c330*/  LDL.LU R26, [R1+0x398] ;  /* 0x00039800011a7983 */ /* 0x001ea20000300800 */
[----:B------:R-:W2:Y:S03]  /*3c340*/  LDL.LU R27, [R1+0x39c] ;  /* 0x00039c00011b7983 */ /* 0x000ea60000300800 */
[----:B--2---:R-:W-:Y:S01]  /*3c350*/  STL.64 [R1+0x15d0], R26 ;  /* 0x0015d01a01007387 */ /* 0x004fe20000100a00 */
[----:B------:R0:W-:Y:S03]  /*3c360*/  STL.64 [R1+0x15c8], R24 ;  /* 0x0015c81801007387 */ /* 0x0001e60000100a00 */
[----:B0-----:R-:W2:Y:S01]  /*3c370*/  LDL.LU R24, [R1+0x3a0] ;  /* 0x0003a00001187983 */ /* 0x001ea20000300800 */
[----:B------:R-:W2:Y:S02]  /*3c380*/  LDL.LU R25, [R1+0x3a4] ;  /* 0x0003a40001197983 */ /* 0x000ea40000300800 */
[----:B------:R-:W2:Y:S02]  /*3c390*/  LDL.LU R26, [R1+0x3a8] ;  /* 0x0003a800011a7983 */ /* 0x000ea40000300800 */
[----:B------:R-:W2:Y:S01]  /*3c3a0*/  LDL.LU R27, [R1+0x3ac] ;  /* 0x0003ac00011b7983 */ /* 0x000ea20000300800 */
[C---:B---3--:R-:W-:Y:S01]  /*3c3b0*/  HMMA.16816.F32 R8, R16.reuse, R22, R8 ;  /* 0x000000161008723c */ /* 0x048fe20000001808 */
[----:B--2---:R-:W-:Y:S01]  /*3c3c0*/  STL.64 [R1+0x15e8], R26 ;  /* 0x0015e81a01007387 */ /* 0x004fe20000100a00 */
[----:B------:R0:W-:Y:S03]  /*3c3d0*/  STL.64 [R1+0x15e0], R24 ;  /* 0x0015e01801007387 */ /* 0x0001e60000100a00 */
        /* <DEDUP_REMOVED lines=8> */
[----:B------:R-:W3:Y:S01]  /*3c460*/  LDL.LU.64 R8, [R1+0x1628] ;  /* 0x0016280001087983 */ /* 0x000ee20000300a00 */
[----:B----4-:R-:W-:Y:S01]  /*3c470*/  MOV R3, R15 ;  /* 0x0000000f00037202 */ /* 0x010fe20000000f00 */
[C---:B---3--:R-:W-:Y:S11]  /*3c480*/  HMMA.16816.F32 R8, R16.reuse, R14, R8 ;  /* 0x0000000e1008723c */ /* 0x048ff60000001808 */
[----:B------:R-:W-:Y:S11]  /*3c490*/  @!UPT UIADD3 URZ, URZ, URZ, URZ ;  /* 0x0000003f3f3ff290 */ /* 0x000ff6000fffe03f */
[----:B------:R-:W-:Y:S01]  /*3c4a0*/  @!UPT UIADD3 URZ, URZ, URZ, URZ ;  /* 0x0000003f3f3ff290 */ /* 0x000fe2000fffe03f */
[----:B------:R0:W-:Y:S01]  /*3c4b0*/  STL.64 [R1+0x5d0], R8 ;  /* 0x0005d00801007387 */ /* 0x0001e20000100a00 */
[----:B------:R1:W-:Y:S01]  /*3c4c0*/  STL.64 [R1+0x5d8], R10 ;  /* 0x0005d80a01007387 */ /* 0x0003e20000100a00 */
[----:B0-----:R-:W-:Y:S02]  /*3c4d0*/  MOV R8, R14 ;  /* 0x0000000e00087202 */ /* 0x001fe40000000f00 */
[----:B-1----:R-:W3:Y:S01]  /*3c4e0*/  LDL.LU.64 R10, [R1+0x1620] ;  /* 0x00162000010a7983 */ /* 0x002ee20000300a00 */
[----:B------:R-:W4:Y:S02]  /*3c4f0*/  LDL.LU.64 R14, [R1+0x1618] ;  /* 0x00161800010e7983 */ /* 0x000f240000300a00 */
[C---:B----4-:R-:W-:Y:S01]  /*3c500*/  HMMA.16816.F32 R12, R16.reuse, R14, R4 ;  /* 0x0000000e100c723c */ /* 0x050fe20000001804 */
[----:B------:R-:W2:Y:S11]  /*3c510*/  LDL.LU.64 R6, [R1+0x1610] ;  /* 0x0016100001067983 */ /* 0x000eb60000300a00 */
[----:B------:R-:W-:Y:S11]  /*3c520*/  @!UPT UIADD3 URZ, URZ, URZ, URZ ;  /* 0x0000003f3f3ff290 */ /* 0x000ff6000fffe03f */
        /* <DEDUP_REMOVED lines=14> */
[----:B------:R-:W-:Y:S01]  /*3c610*/  STL.64 [R1+0x1578], R10 ;  /* 0x0015780a01007387 */ /* 0x000fe20000100a00 */
[C---:B--2---:R-:W-:Y:S03]  /*3c620*/  HMMA.16816.F32 R4, R12.reuse, R6, R24 ;  /* 0x000000060c04723c */ /* 0x044fe60000001818 */
[----:B------:R-:W2:Y:S01]  /*3c630*/  LDL.LU.64 R26, [R1+0x15e8] ;  /* 0x0015e800011a7983 */ /* 0x000ea20000300a00 */
[----:B------:R-:W2:Y:S11]  /*3c640*/  LDL.LU.64 R24, [R1+0x15e0] ;  /* 0x0015e00001187983 */ /* 0x000eb60000300a00 */
[----:B------:R-:W-:Y:S08]  /*3c650*/  @!UPT UIADD3 URZ, URZ, URZ, URZ ;  /* 0x0000003f3f3ff290 */ /* 0x000ff0000fffe03f */
[----:B------:R-:W-:Y:S01]  /*3c660*/  STL.64 [R1+0x3b0], R4 ;  /* 0x0003b00401007387 */ /* 0x000fe20000100a00 */
[----:B------:R0:W-:Y:S03]  /*3c670*/  STL.64 [R1+0x3b8], R6 ;  /* 0x0003b80601007387 */ /* 0x0001e60000100a00 */
[----:B0-----:R-:W2:Y:S02]  /*3c680*/  LDL.LU.64 R6, [R1+0x15d8] ;  /* 0x0015d80001067983 */ /* 0x001ea40000300a00 */
        /* <DEDUP_REMOVED lines=10> */
[----:B------:R-:W2:Y:S11]  /*3c730*/  LDL.LU.64 R26, [R1+0x15b8] ;  /* 0x0015b800011a7983 */ /* 0x000eb60000300a00 */
[----:B------:R-:W-:Y:S11]  /*3c740*/  @!UPT UIADD3 URZ, URZ, URZ, URZ ;  /* 0x0000003f3f3ff290 */ /* 0x000ff6000fffe03f */
[----:B------:R-:W-:Y:S01]  /*3c750*/  STL.64 [R1+0x410], R4 ;  /* 0x0004100401007387 */ /* 0x000fe20000100a00 */
[----:B------:R0:W-:Y:S03]  /*3c760*/  STL.64 [R1+0x418], R6 ;  /* 0x0004180601007387 */ /* 0x0001e60000100a00 */
[----:B0-----:R-:W2:Y:S01]  /*3c770*/  LDL.LU.64 R6, [R1+0x15b0] ;  /* 0x0015b00001067983 */ /* 0x001ea20000300a00 */
[----:B------:R-:W2:Y:S02]  /*3c780*/  LDL.LU.64 R4, [R1+0x15a8] ;  /* 0x0015a80001047983 */ /* 0x000ea40000300a00 */
[C---:B--2---:R-:W-:Y:S11]  /*3c790*/  HMMA.16816.F32 R4, R12.reuse, R26, R4 ;  /* 0x0000001a0c04723c */ /* 0x044ff60000001804 */
[----:B------:R-:W-:Y:S11]  /*3c7a0*/  @!UPT UIADD3 URZ, URZ, URZ, URZ ;  /* 0x0000003f3f3ff290 */ /* 0x000ff6000fffe03f */
[----:B------:R-:W-:Y:S01]  /*3c7b0*/  @!UPT UIADD3 URZ, URZ, URZ, URZ ;  /* 0x0000003f3f3ff290 */ /* 0x000fe2000fffe03f */
[----:B------:R0:W-:Y:S01]  /*3c7c0*/  STL.64 [R1+0x380], R4 ;  /* 0x0003800401007387 */ /* 0x0001e20000100a00 */
[----:B------:R1:W-:Y:S03]  /*3c7d0*/  STL.64 [R1+0x388], R6 ;  /* 0x0003880601007387 */ /* 0x0003e60000100a00 */
[----:B0-----:R-:W2:Y:S01]  /*3c7e0*/  LDL.LU R4, [R1+0x310] ;  /* 0x0003100001047983 */ /* 0x001ea20000300800 */
[----:B------:R-:W2:Y:S02]  /*3c7f0*/  LDL.LU R5, [R1+0x314] ;  /* 0x0003140001057983 */ /* 0x000ea40000300800 */
[----:B-1----:R-:W4:Y:S02]  /*3c800*/  LDL.LU R6, [R1+0x318] ;  /* 0x0003180001067983 */ /* 0x002f240000300800 */
[----:B------:R-:W4:Y:S02]  /*3c810*/  LDL.LU R7, [R1+0x31c] ;  /* 0x00031c0001077983 */ /* 0x000f240000300800 */
[----:B----4-:R-:W-:Y:S01]  /*3c820*/  STL.64 [R1+0x1588], R6 ;  /* 0x0015880601007387 */ /* 0x010fe20000100a00 */
[----:B--2---:R0:W-:Y:S03]  /*3c830*/  STL.64 [R1+0x1580], R4 ;  /* 0x0015800401007387 */ /* 0x0041e60000100a00 */
[----:B0-----:R-:W2:Y:S01]  /*3c840*/  LDL.LU R4, [R1+0x340] ;  /* 0x0003400001047983 */ /* 0x001ea20000300800 */
[----:B------:R-:W2:Y:S02]  /*3c850*/  LDL.LU R5, [R1+0x344] ;  /* 0x0003440001057983 */ /* 0x000ea40000300800 */
[----:B------:R-:W4:Y:S02]  /*3c860*/  LDL.LU R6, [R1+0x348] ;  /* 0x0003480001067983 */ /* 0x000f240000300800 */
[----:B------:R-:W4:Y:S02]  /*3c870*/  LDL.LU R7, [R1+0x34c] ;  /* 0x00034c0001077983 */ /* 0x000f240000300800 */
[----:B----4-:R0:W-:Y:S01]  /*3c880*/  STL.64 [R1+0x1598], R6 ;  /* 0x0015980601007387 */ /* 0x0101e20000100a00 */
[----:B--2---:R-:W-:Y:S02]  /*3c890*/  STL.64 [R1+0x1590], R4 ;  /* 0x0015900401007387 */ /* 0x004fe40000100a00 */
[----:B------:R-:W2:Y:S01]  /*3c8a0*/  LDL.64 R10, [R1+0x8] ;  /* 0x00000800010a7983 */ /* 0x000ea20000100a00 */
[----:B0-----:R-:W-:Y:S01]  /*3c8b0*/  MOV R6, R8 ;  /* 0x0000000800067202 */ /* 0x001fe20000000f00 */
[----:B---3--:R-:W-:Y:S01]  /*3c8c0*/  HMMA.16816.F32 R16, R12, R22, R16 ;  /* 0x000000160c10723c */ /* 0x008fe20000001810 */
[----:B--2---:R0:W-:Y:S01]  /*3c8d0*/  STL.64 [R1+0x15a0], R10 ;  /* 0x0015a00a01007387 */ /* 0x0041e20000100a00 */
[----:B------:R-:W2:Y:S02]  /*3c8e0*/  LDL.LU R8, [R1+0x360] ;  /* 0x0003600001087983 */ /* 0x000ea40000300800 */
[----:B------:R-:W2:Y:S01]  /*3c8f0*/  LDL.LU R9, [R1+0x364] ;  /* 0x0003640001097983 */ /* 0x000ea20000300800 */
[----:B0-----:R-:W2:Y:S01]  /*3c900*/  LDL.LU R10, [R1+0x368] ;  /* 0x00036800010a7983 */ /* 0x001ea20000300800 */
[----:B------:R-:W2:Y:S02]  /*3c910*/  LDL.LU R11, [R1+0x36c] ;  /* 0x00036c00010b7983 */ /* 0x000ea40000300800 */
[----:B------:R0:W-:Y:S02]  /*3c920*/  STL.64 [R1+0x1528], R26 ;  /* 0x0015281a01007387 */ /* 0x0001e40000100a00 */
[----:B0-----:R-:W3:Y:S04]  /*3c930*/  LDL.64 R26, [R1+0x48] ;  /* 0x00004800011a7983 */ /* 0x001ee80000100a00 */
[----:B---3--:R-:W-:Y:S09]  /*3c940*/  STL.64 [R1+0x1540], R26 ;  /* 0x0015401a01007387 */ /* 0x008ff20000100a00 */
[----:B------:R0:W-:Y:S02]  /*3c950*/  STL.64 [R1+0x440], R16 ;  /* 0x0004401001007387 */ /* 0x0001e40000100a00 */
[----:B------:R1:W-:Y:S01]  /*3c960*/  STL.64 [R1+0x448], R18 ;  /* 0x0004481201007387 */ /* 0x0003e20000100a00 */
[----:B0-----:R-:W3:Y:S01]  /*3c970*/  LDL.LU R16, [R1+0x300] ;  /* 0x0003000001107983 */ /* 0x001ee20000300800 */
[----:B------:R-:W3:Y:S02]  /*3c980*/  LDL.LU R17, [R1+0x304] ;  /* 0x0003040001117983 */ /* 0x000ee40000300800 */
[----:B-1----:R-:W3:Y:S02]  /*3c990*/  LDL.LU R18, [R1+0x308] ;  /* 0x0003080001127983 */ /* 0x002ee40000300800 */
[----:B------:R-:W3:Y:S01]  /*3c9a0*/  LDL.LU R19, [R1+0x30c] ;  /* 0x00030c0001137983 */ /* 0x000ee20000300800 */
[----:B------:R0:W-:Y:S01]  /*3c9b0*/  STL.64 [R1+0x1520], R22 ;  /* 0x0015201601007387 */ /* 0x0001e20000100a00 */
[----:B------:R-:W4:Y:S02]  /*3c9c0*/  LDL.LU R20, [R1+0x2d0] ;  /* 0x0002d00001147983 */ /* 0x000f240000300800 */
[----:B------:R-:W4:Y:S01]  /*3c9d0*/  LDL.LU R21, [R1+0x2d4] ;  /* 0x0002d40001157983 */ /* 0x000f220000300800 */
[----:B0-----:R-:W2:Y:S01]  /*3c9e0*/  LDL.LU R22, [R1+0x2d8] ;  /* 0x0002d80001167983 */ /* 0x001ea20000300800 */
[----:B------:R-:W2:Y:S03]  /*3c9f0*/  LDL.LU R23, [R1+0x2dc] ;  /* 0x0002dc0001177983 */ /* 0x000ea60000300800 */
[----:B--2---:R-:W-:Y:S01]  /*3ca00*/  STL.64 [R1+0x1538], R22 ;  /* 0x0015381601007387 */ /* 0x004fe20000100a00 */
[----:B----4-:R0:W-:Y:S03]  /*3ca10*/  STL.64 [R1+0x1530], R20 ;  /* 0x0015301401007387 */ /* 0x0101e60000100a00 */
[----:B0-----:R-:W2:Y:S01]  /*3ca20*/  LDL.LU R20, [R1+0x2e0] ;  /* 0x0002e00001147983 */ /* 0x001ea20000300800 */
[----:B------:R-:W2:Y:S02]  /*3ca30*/  LDL.LU R21, [R1+0x2e4] ;  /* 0x0002e40001157983 */ /* 0x000ea40000300800 */
[----:B------:R-:W4:Y:S02]  /*3ca40*/  LDL.LU R22, [R1+0x2e8] ;  /* 0x0002e80001167983 */ /* 0x000f240000300800 */
[----:B------:R-:W4:Y:S02]  /*3ca50*/  LDL.LU R23, [R1+0x2ec] ;  /* 0x0002ec0001177983 */ /* 0x000f240000300800 */
[----:B------:R-:W-:-:S07]  /*3ca60*/  IMAD.MOV.U32 R7, RZ, RZ, R3 ;  /* 0x000000ffff077224 */ /* 0x000fce00078e0003 */
[C---:B------:R-:W-:Y:S01]  /*3ca70*/  HMMA.16816.F32 R4, R12.reuse, R6, R8 ;  /* 0x000000060c04723c */ /* 0x040fe20000001808 */
[----:B----4-:R-:W-:Y:S01]  /*3ca80*/  STL.64 [R1+0x1550], R22 ;  /* 0x0015501601007387 */ /* 0x010fe20000100a00 */
[----:B--2---:R0:W-:Y:S03]  /*3ca90*/  STL.64 [R1+0x1548], R20 ;  /* 0x0015481401007387 */ /* 0x0041e60000100a00 */
[----:B0-----:R-:W2:Y:S01]  /*3caa0*/  LDL.LU R20, [R1+0x2f0] ;  /* 0x0002f00001147983 */ /* 0x001ea20000300800 */
[----:B------:R-:W2:Y:S02]  /*3cab0*/  LDL.LU R21, [R1+0x2f4] ;  /* 0x0002f40001157983 */ /* 0x000ea40000300800 */
[----:B------:R-:W4:Y:S02]  /*3cac0*/  LDL.LU R22, [R1+0x2f8] ;  /* 0x0002f80001167983 */ /* 0x000f240000300800 */
[----:B------:R-:W4:Y:S02]  /*3cad0*/  LDL.LU R23, [R1+0x2fc] ;  /* 0x0002fc0001177983 */ /* 0x000f240000300800 */
[----:B----4-:R0:W-:Y:S01]  /*3cae0*/  STL.64 [R1+0x1560], R22 ;  /* 0x0015601601007387 */ /* 0x0101e20000100a00 */
[----:B--2---:R-:W-:Y:S03]  /*3caf0*/  STL.64 [R1+0x1558], R20 ;  /* 0x0015581401007387 */ /* 0x004fe60000100a00 */
[----:B0-----:R-:W3:Y:S01]  /*3cb00*/  LDL.64 R22, [R1+0x68] ;  /* 0x0000680001167983 */ /* 0x001ee20000100a00 */
[----:B------:R-:W2:Y:S06]  /*3cb10*/  LDL.LU.64 R10, [R1+0x15a0] ;  /* 0x0015a000010a7983 */ /* 0x000eac0000300a00 */
[----:B------:R-:W-:Y:S02]  /*3cb20*/  STL.64 [R1+0x460], R4 ;  /* 0x0004600401007387 */ /* 0x000fe40000100a00 */
[----:B------:R0:W-:Y:S02]  /*3cb30*/  STL.64 [R1+0x468], R6 ;  /* 0x0004680601007387 */ /* 0x0001e40000100a00 */
[----:B0-----:R-:W2:Y:S01]  /*3cb40*/  LDL.LU.64 R6, [R1+0x1598] ;  /* 0x0015980001067983 */ /* 0x001ea20000300a00 */
[----:B------:R-:W2:Y:S01]  /*3cb50*/  LDL.LU.64 R4, [R1+0x1590] ;  /* 0x0015900001047983 */ /* 0x000ea20000300a00 */
[----:B------:R-:W-:Y:S01]  /*3cb60*/  MOV R27, R0 ;  /* 0x00000000001b7202 */ /* 0x000fe20000000f00 */
        /* <DEDUP_REMOVED lines=17> */
[----:B-1----:R-:W2:Y:S02]  /*3cc80*/  LDL.LU R14, [R1+0x338] ;  /* 0x00033800010e7983 */ /* 0x002ea40000300800 */
[----:B------:R-:W2:Y:S01]  /*3cc90*/  LDL.LU R15, [R1+0x33c] ;  /* 0x00033c00010f7983 */ /* 0x000ea20000300800 */
[----:B---3--:R-:W-:Y:S11]  /*3cca0*/  HMMA.16816.F32 R16, R4, R22, R16 ;  /* 0x000000160410723c */ /* 0x008ff60000001810 */
[----:B------:R-:W-:Y:S11]  /*3ccb0*/  @!UPT UIADD3 URZ, URZ, URZ, URZ ;  /* 0x0000003f3f3ff290 */ /* 0x000ff6000fffe03f */
[----:B------:R-:W-:Y:S01]  /*3ccc0*/  @!UPT UIADD3 URZ, URZ, URZ, URZ ;  /* 0x0000003f3f3ff290 */ /* 0x000fe2000fffe03f */
[----:B------:R0:W-:Y:S01]  /*3ccd0*/  STL.64 [R1+0x370], R16 ;  /* 0x0003701001007387 */ /* 0x0001e20000100a00 */
[----:B------:R-:W-:Y:S02]  /*3cce0*/  STL.64 [R1+0x378], R18 ;  /* 0x0003781201007387 */ /* 0x000fe40000100a00 */
[----:B0-----:R-:W-:Y:S01]  /*3ccf0*/  IMAD.MOV.U32 R17, RZ, RZ, R22 ;  /* 0x000000ffff117224 */ /* 0x001fe200078e0016 */
[----:B------:R-:W-:Y:S02]  /*3cd00*/  MOV R16, R23 ;  /* 0x0000001700107202 */ /* 0x000fe40000000f00 */
[----:B------:R-:W3:Y:S01]  /*3cd10*/  LDL.LU.64 R22, [R1+0x1560] ;  /* 0x0015600001167983 */ /* 0x000ee20000300a00 */
[----:B------:R-:W3:Y:S03]  /*3cd20*/  LDL.LU.64 R20, [R1+0x1558] ;  /* 0x0015580001147983 */ /* 0x000ee60000300a00 */
[----:B------:R-:W0:Y:S01]  /*3cd30*/  S2R R24, SR_TID.X ;  /* 0x0000000000187919 */ /* 0x000e220000002100 */
[----:B------:R-:W-:-:S02]  /*3cd40*/  MOV R26, R2 ;  /* 0x00000002001a7202 */ /* 0x000fc40000000f00 */
[C---:B0-----:R-:W-:Y:S01]  /*3cd50*/  SHF.L.U32 R25, R24.reuse, 0x7, RZ ;  /* 0x0000000718197819 */ /* 0x041fe200000006ff */
[----:B------:R-:W-:-:S04]  /*3cd60*/  LOP3.LUT R24, R24, 0x7, RZ, 0xc0, !PT ;  /* 0x0000000718187812 */ /* 0x000fc800078ec0ff */
[----:B------:R-:W-:-:S04]  /*3cd70*/  SHF.L.U32 R28, R24, 0x4, RZ ;  /* 0x00000004181c7819 */ /* 0x000fc800000006ff */
[----:B------:R-:W-:Y:S02]  /*3cd80*/  LOP3.LUT R28, R28, 0x780, R25, 0xf8, !PT ;  /* 0x000007801c1c7812 */ /* 0x000fe400078ef819 */
[C---:B---3--:R-:W-:Y:S01]  /*3cd90*/  HMMA.16816.F32 R24, R4.reuse, R26, R20 ;  /* 0x0000001a0418723c */ /* 0x048fe20000001814 */
[----:B------:R-:W3:Y:S01]  /*3cda0*/  LDL.LU.64 R22, [R1+0x1550] ;  /* 0x0015500001167983 */ /* 0x000ee20000300a00 */
[----:B------:R-:W3:Y:S11]  /*3cdb0*/  LDL.LU.64 R20, [R1+0x1548] ;  /* 0x0015480001147983 */ /* 0x000ef60000300a00 */
[----:B------:R-:W-:Y:S10]  /*3cdc0*/  @!UPT UIADD3 URZ, URZ, URZ, URZ ;  /* 0x0000003f3f3ff290 */ /* 0x000ff4000fffe03f */
[----:B------:R-:W-:Y:S01]  /*3cdd0*/  STL.64 [R1+0x360], R24 ;  /* 0x0003601801007387 */ /* 0x000fe20000100a00 */
[----:B------:R0:W-:Y:S03]  /*3cde0*/  STL.64 [R1+0x368], R26 ;  /* 0x0003681a01007387 */ /* 0x0001e60000100a00 */
[----:B0-----:R-:W3:Y:S04]  /*3cdf0*/  LDL.LU.64 R26, [R1+0x1540] ;  /* 0x00154000011a7983 */ /* 0x001ee80000300a00 */
[----:B------:R-:W0:Y:S02]  /*3ce00*/  S2R R2, SR_TID.X ;  /* 0x0000000000027919 */ /* 0x000e240000002100 */
[----:B0-----:R-:W-:Y:S01]  /*3ce10*/  LOP3.LUT R28, R28, 0x10, R2, 0x78, !PT ;  /* 0x000000101c1c7812 */ /* 0x001fe200078e7802 */
[C---:B---3--:R-:W-:Y:S01]  /*3ce20*/  HMMA.16816.F32 R20, R4.reuse, R26, R20 ;  /* 0x0000001a0414723c */ /* 0x048fe20000001814 */
[----:B------:R-:W-:Y:S01]  /*3ce30*/  IMAD.MOV.U32 R2, RZ, RZ, R26 ;  /* 0x000000ffff027224 */ /* 0x000fe200078e001a */
[----:B------:R-:W-:Y:S11]  /*3ce40*/  MOV R9, R27 ;  /* 0x0000001b00097202 */ /* 0x000ff60000000f00 */
[----:B------:R-:W-:Y:S10]  /*3ce50*/  @!UPT UIADD3 URZ, URZ, URZ, URZ ;  /* 0x0000003f3f3ff290 */ /* 0x000ff4000fffe03f */
[----:B------:R-:W-:Y:S01]  /*3ce60*/  STL.64 [R1+0x340], R20 ;  /* 0x0003401401007387 */ /* 0x000fe20000100a00 */
[----:B------:R0:W-:Y:S03]  /*3ce70*/  STL.64 [R1+0x348], R22 ;  /* 0x0003481601007387 */ /* 0x0001e60000100a00 */
[----:B0-----:R-:W3:Y:S01]  /*3ce80*/  LDL.LU.64 R22, [R1+0x1538] ;  /* 0x0015380001167983 */ /* 0x001ee20000300a00 */
[----:B------:R-:W3:Y:S02]  /*3ce90*/  LDL.LU.64 R20, [R1+0x1530] ;  /* 0x0015300001147983 */ /* 0x000ee40000300a00 */
[----:B------:R-:W3:Y:S02]  /*3cea0*/  LDL.LU.64 R26, [R1+0x1528] ;  /* 0x00152800011a7983 */ /* 0x000ee40000300a00 */
[C---:B---3--:R-:W-:Y:S11]  /*3ceb0*/  HMMA.16816.F32 R20, R4.reuse, R26, R20 ;  /* 0x0000001a0414723c */ /* 0x048ff60000001814 */
[----:B------:R-:W-:Y:S11]  /*3cec0*/  @!UPT UIADD3 URZ, URZ, URZ, URZ ;  /* 0x0000003f3f3ff290 */ /* 0x000ff6000fffe03f */
[----:B------:R-:W-:Y:S01]  /*3ced0*/  @!UPT UIADD3 URZ, URZ, URZ, URZ ;  /* 0x0000003f3f3ff290 */ /* 0x000fe2000fffe03f */
[----:B------:R-:W-:Y:S01]  /*3cee0*/  STL.64 [R1+0x310], R20 ;  /* 0x0003101401007387 */ /* 0x000fe20000100a00 */
[----:B------:R0:W-:Y:S03]  /*3cef0*/  STL.64 [R1+0x318], R22 ;  /* 0x0003181601007387 */ /* 0x0001e60000100a00 */
[----:B0-----:R-:W2:Y:S01]  /*3cf00*/  LDL.LU.64 R22, [R1+0x1520] ;  /* 0x0015200001167983 */ /* 0x001ea20000300a00 */
[----:B------:R-:W-:Y:S02]  /*3cf10*/  LOP3.LUT R28, R28, 0x60, RZ, 0x3c, !PT ;  /* 0x000000601c1c7812 */ /* 0x000fe400078e3cff */
[----:B------:R-:W-:Y:S01]  /*3cf20*/  MOV R19, R26 ;  /* 0x0000001a00137202 */ /* 0x000fe20000000f00 */
[----:B------:R-:W-:Y:S02]  /*3cf30*/  IMAD.MOV.U32 R18, RZ, RZ, R27 ;  /* 0x000000ffff127224 */ /* 0x000fe400078e001b */
[----:B------:R-:W0:Y:S04]  /*3cf40*/  LDSM.16.M88.4 R24, [R28+0x19800] ;  /* 0x019800001c18783b */ /* 0x000e280000000200 */
[----:B0-----:R0:W-:Y:S01]  /*3cf50*/  STL.64 [R1+0x1508], R26 ;  /* 0x0015081a01007387 */ /* 0x0011e20000100a00 */
[----:B------:R-:W-:Y:S03]  /*3cf60*/  STL.64 [R1+0x1500], R24 ;  /* 0x0015001801007387 */ /* 0x000fe60000100a00 */
[----:B0-----:R-:W3:Y:S01]  /*3cf70*/  LDL.64 R26, [R1+0x18] ;  /* 0x00001800011a7983 */ /* 0x001ee20000100a00 */
[----:B--2---:R-:W-:Y:S01]  /*3cf80*/  HMMA.16816.F32 R12, R4, R22, R12 ;  /* 0x00000016040c723c */ /* 0x004fe2000000180c */
[----:B------:R-:W-:-:S02]  /*3cf90*/  MOV R8, R22 ;  /* 0x0000001600087202 */ /* 0x000fc40000000f00 */
[----:B------:R-:W-:Y:S02]  /*3cfa0*/  MOV R3, R23 ;  /* 0x0000001700037202 */ /* 0x000fe40000000f00 */
[----:B------:R-:W0:Y:S11]  /*3cfb0*/  LDSM.16.M88.4 R20, [R28+0x1a000] ;  /* 0x01a000001c14783b */ /* 0x000e360000000200 */
[----:B------:R-:W-:Y:S07]  /*3cfc0*/  @!UPT UIADD3 URZ, URZ, URZ, URZ ;  /* 0x0000003f3f3ff290 */ /* 0x000fee000fffe03f */
[----:B------:R-:W-:Y:S01]  /*3cfd0*/  STL.64 [R1+0x300], R12 ;  /* 0x0003000c01007387 */ /* 0x000fe20000100a00 */
[----:B------:R-:W-:Y:S03]  /*3cfe0*/  STL.64 [R1+0x308], R14 ;  /* 0x0003080e01007387 */ /* 0x000fe60000100a00 */
[----:B0-----:R-:W-:Y:S01]  /*3cff0*/  STL.64 [R1+0x1488], R22 ;  /* 0x0014881601007387 */ /* 0x001fe20000100a00 */
[----:B------:R0:W-:Y:S03]  /*3d000*/  STL.64 [R1+0x1480], R20 ;  /* 0x0014801401007387 */ /* 0x0001e60000100a00 */
[----:B0-----:R-:W2:Y:S01]  /*3d010*/  LDL.LU R20, [R1+0x290] ;  /* 0x0002900001147983 */ /* 0x001ea20000300800 */
[----:B------:R-:W2:Y:S02]  /*3d020*/  LDL.LU R21, [R1+0x294] ;  /* 0x0002940001157983 */ /* 0x000ea40000300800 */
[----:B------:R-:W4:Y:S02]  /*3d030*/  LDL.LU R22, [R1+0x298] ;  /* 0x0002980001167983 */ /* 0x000f240000300800 */
[----:B------:R-:W4:Y:S01]  /*3d040*/  LDL.LU R23, [R1+0x29c] ;  /* 0x00029c0001177983 */ /* 0x000f220000300800 */
[----:B------:R-:W2:Y:S01]  /*3d050*/  LDL.LU R12, [R1+0x430] ;  /* 0x00043000010c7983 */ /* 0x000ea20000300800 */
[----:B------:R-:W3:Y:S02]  /*3d060*/  LDL.LU R13, [R1+0x434] ;  /* 0x00043400010d7983 */ /* 0x000ee40000300800 */
[----:B------:R-:W3:Y:S02]  /*3d070*/  LDL.LU R14, [R1+0x438] ;  /* 0x00043800010e7983 */ /* 0x000ee40000300800 */
[----:B------:R-:W3:Y:S01]  /*3d080*/  LDL.LU R15, [R1+0x43c] ;  /* 0x00043c00010f7983 */ /* 0x000ee20000300800 */
[----:B----4-:R0:W-:Y:S01]  /*3d090*/  STL.64 [R1+0x1498], R22 ;  /* 0x0014981601007387 */ /* 0x0101e20000100a00 */
[----:B--2---:R1:W-:Y:S02]  /*3d0a0*/  STL.64 [R1+0x1490], R20 ;  /* 0x0014901401007387 */ /* 0x0043e40000100a00 */
[----:B0-----:R-:W-:Y:S01]  /*3d0b0*/  IMAD.MOV.U32 R22, RZ, RZ, R8 ;  /* 0x000000ffff167224 */ /* 0x001fe200078e0008 */
[----:B------:R-:W-:-:S05]  /*3d0c0*/  MOV R23, R3 ;  /* 0x0000000300177202 */ /* 0x000fca0000000f00 */
[----:B------:R0:W-:Y:S01]  /*3d0d0*/  STL.64 [R1+0x14a8], R22 ;  /* 0x0014a81601007387 */ /* 0x0001e20000100a00 */
[----:B-1----:R-:W3:Y:S02]  /*3d0e0*/  LDL.LU R20, [R1+0x3f0] ;  /* 0x0003f00001147983 */ /* 0x002ee40000300800 */
[----:B------:R-:W3:Y:S01]  /*3d0f0*/  LDL.LU R21, [R1+0x3f4] ;  /* 0x0003f40001157983 */ /* 0x000ee20000300800 */
[----:B0-----:R-:W3:Y:S01]  /*3d100*/  LDL.LU R22, [R1+0x3f8] ;  /* 0x0003f80001167983 */ /* 0x001ee20000300800 */
[----:B------:R-:W3:Y:S02]  /*3d110*/  LDL.LU R23, [R1+0x3fc] ;  /* 0x0003fc0001177983 */ /* 0x000ee40000300800 */
[----:B---3--:R-:W-:Y:S11]  /*3d120*/  HMMA.16816.F32 R20, R4, R26, R20 ;  /* 0x0000001a0414723c */ /* 0x008ff60000001814 */
[----:B------:R-:W-:Y:S11]  /*3d130*/  @!UPT UIADD3 URZ, URZ, URZ, URZ ;  /* 0x0000003f3f3ff290 */ /* 0x000ff6000fffe03f */
[----:B------:R-:W-:Y:S01]  /*3d140*/  @!UPT UIADD3 URZ, URZ, URZ, URZ ;  /* 0x0000003f3f3ff290 */ /* 0x000fe2000fffe03f */
[----:B------:R-:W-:Y:S01]  /*3d150*/  STL.64 [R1+0x2f0], R20 ;  /* 0x0002f01401007387 */ /* 0x000fe20000100a00 */
[----:B------:R0:W-:Y:S02]  /*3d160*/  STL.64 [R1+0x2f8], R22 ;  /* 0x0002f81601007387 */ /* 0x0001e40000100a00 */
[----:B0-----:R-:W-:Y:S02]  /*3d170*/  MOV R22, R19 ;  /* 0x0000001300167202 */ /* 0x001fe40000000f00 */
[----:B------:R-:W-:-:S05]  /*3d180*/  MOV R23, R18 ;  /* 0x0000001200177202 */ /* 0x000fca0000000f00 */
[----:B------:R0:W-:Y:S01]  /*3d190*/  STL.64 [R1+0x14c0], R22 ;  /* 0x0014c01601007387 */ /* 0x0001e20000100a00 */
[----:B------:R-:W2:Y:S02]  /*3d1a0*/  LDL.LU R20, [R1+0x2c0] ;  /* 0x0002c00001147983 */ /* 0x000ea40000300800 */
[----:B------:R-:W2:Y:S01]  /*3d1b0*/  LDL.LU R21, [R1+0x2c4] ;  /* 0x0002c40001157983 */ /* 0x000ea20000300800 */
[----:B0-----:R-:W3:Y:S01]  /*3d1c0*/  LDL.LU R22, [R1+0x2c8] ;  /* 0x0002c80001167983 */ /* 0x001ee20000300800 */
[----:B------:R-:W3:Y:S03]  /*3d1d0*/  LDL.LU R23, [R1+0x2cc] ;  /* 0x0002cc0001177983 */ /* 0x000ee60000300800 */
[----:B---3--:R0:W-:Y:S01]  /*3d1e0*/  STL.64 [R1+0x14d0], R22 ;  /* 0x0014d01601007387 */ /* 0x0081e20000100a00 */
[----:B--2---:R-:W-:Y:S03]  /*3d1f0*/  STL.64 [R1+0x14c8], R20 ;  /* 0x0014c81401007387 */ /* 0x004fe60000100a00 */
[----:B0-----:R-:W2:Y:S01]  /*3d200*/  LDL.64 R22, [R1+0x58] ;  /* 0x0000580001167983 */ /* 0x001ea20000100a00 */
[----:B------:R-:W-:Y:S01]  /*3d210*/  MOV R8, R26 ;  /* 0x0000001a00087202 */ /* 0x000fe20000000f00 */
[----:B------:R-:W-:-:S02]  /*3d220*/  IMAD.MOV.U32 R3, RZ, RZ, R27 ;  /* 0x000000ffff037224 */ /* 0x000fc400078e001b */
[----:B--2---:R0:W-:Y:S01]  /*3d230*/  STL.64 [R1+0x14e8], R22 ;  /* 0x0014e81601007387 */ /* 0x0041e20000100a00 */
[----:B------:R-:W2:Y:S02]  /*3d240*/  LDL.LU R24, [R1+0x3e0] ;  /* 0x0003e00001187983 */ /* 0x000ea40000300800 */
[----:B------:R-:W2:Y:S02]  /*3d250*/  LDL.LU R25, [R1+0x3e4] ;  /* 0x0003e40001197983 */ /* 0x000ea40000300800 */
[----:B------:R-:W2:Y:S01]  /*3d260*/  LDL.LU R26, [R1+0x3e8] ;  /* 0x0003e800011a7983 */ /* 0x000ea20000300800 */
[----:B------:R-:W2:Y:S01]  /*3d270*/  LDL.LU R27, [R1+0x3ec] ;  /* 0x0003ec00011b7983 */ /* 0x000ea20000300800 */
[----:B0-----:R-:W-:Y:S01]  /*3d280*/  IMAD.MOV.U32 R22, RZ, RZ, R17 ;  /* 0x000000ffff167224 */ /* 0x001fe200078e0011 */
[----:B------:R-:W-:Y:S02]  /*3d290*/  MOV R23, R16 ;  /* 0x0000001000177202 */ /* 0x000fe40000000f00 */
[----:B------:R-:W0:Y:S04]  /*3d2a0*/  LDSM.16.M88.4 R16, [R28+0x1a800] ;  /* 0x01a800001c10783b */ /* 0x000e280000000200 */
[----:B0-----:R0:W-:Y:S02]  /*3d2b0*/  STL.64 [R1+0x13f8], R18 ;  /* 0x0013f81201007387 */ /* 0x0011e40000100a00 */
[----:B0-----:R-:W-:Y:S01]  /*3d2c0*/  MOV R18, R29 ;  /* 0x0000001d00127202 */ /* 0x001fe20000000f00 */
[----:B------:R-:W-:-:S07]  /*3d2d0*/  IMAD.MOV.U32 R19, RZ, RZ, R0 ;  /* 0x000000ffff137224 */ /* 0x000fce00078e0000 */
[C---:B------:R-:W-:Y:S01]  /*3d2e0*/  HMMA.16816.F32 R12, R4.reuse, R18, R12 ;  /* 0x00000012040c723c */ /* 0x040fe2000000180c */
[----:B------:R0:W-:Y:S01]  /*3d2f0*/  STL.64 [R1+0x13f0], R16 ;  /* 0x0013f01001007387 */ /* 0x0001e20000100a00 */
[----:B------:R-:W3:Y:S02]  /*3d300*/  LDL.LU R29, [R1+0x1518] ;  /* 0x00151800011d7983 */ /* 0x000ee40000300800 */
[----:B------:R-:W4:Y:S02]  /*3d310*/  LDL.LU R0, [R1+0x1514] ;  /* 0x0015140001007983 */ /* 0x000f240000300800 */
[----:B------:R1:W-:Y:S01]  /*3d320*/  STL.64 [R1+0x14a0], R18 ;  /* 0x0014a01201007387 */ /* 0x0003e20000100a00 */
[----:B0-----:R-:W2:Y:S11]  /*3d330*/  LDL.LU R16, [R1+0x2a0] ;  /* 0x0002a00001107983 */ /* 0x001eb60000300800 */
[----:B------:R-:W-:Y:S05]  /*3d340*/  @!UPT UIADD3 URZ, URZ, URZ, URZ ;  /* 0x0000003f3f3ff290 */ /* 0x000fea000fffe03f */
[----:B------:R-:W-:Y:S01]  /*3d350*/  STL.64 [R1+0x2e0], R12 ;  /* 0x0002e00c01007387 */ /* 0x000fe20000100a00 */
[----:B------:R-:W-:Y:S02]  /*3d360*/  STL.64 [R1+0x2e8], R14 ;  /* 0x0002e80e01007387 */ /* 0x000fe40000100a00 */
[----:B------:R-:W2:Y:S02]  /*3d370*/  LDL.LU R17, [R1+0x2a4] ;  /* 0x0002a40001117983 */ /* 0x000ea40000300800 */
[----:B-1----:R-:W2:Y:S01]  /*3d380*/  LDL.LU R18, [R1+0x2a8] ;  /* 0x0002a80001127983 */ /* 0x002ea20000300800 */
[----:B------:R-:W2:Y:S04]  /*3d390*/  LDL.LU R19, [R1+0x2ac] ;  /* 0x0002ac0001137983 */ /* 0x000ea80000300800 */
[----:B------:R-:W0:Y:S04]  /*3d3a0*/  LDSM.16.M88.4 R12, [R28+0x1b000] ;  /* 0x01b000001c0c783b */ /* 0x000e280000000200 */
[----:B--2---:R-:W-:Y:S01]  /*3d3b0*/  STL.64 [R1+0x14b8], R18 ;  /* 0x0014b81201007387 */ /* 0x004fe20000100a00 */
[----:B------:R1:W-:Y:S03]  /*3d3c0*/  STL.64 [R1+0x14b0], R16 ;  /* 0x0014b01001007387 */ /* 0x0003e60000100a00 */
[----:B-1----:R-:W2:Y:S01]  /*3d3d0*/  LDL.LU R16, [R1+0x2b0] ;  /* 0x0002b00001107983 */ /* 0x002ea20000300800 */
[----:B------:R-:W2:Y:S02]  /*3d3e0*/  LDL.LU R17, [R1+0x2b4] ;  /* 0x0002b40001117983 */ /* 0x000ea40000300800 */
[----:B------:R-:W2:Y:S02]  /*3d3f0*/  LDL.LU R18, [R1+0x2b8] ;  /* 0x0002b80001127983 */ /* 0x000ea40000300800 */
[----:B------:R-:W2:Y:S02]  /*3d400*/  LDL.LU R19, [R1+0x2bc] ;  /* 0x0002bc0001137983 */ /* 0x000ea40000300800 */
[----:B--2---:R-:W-:Y:S01]  /*3d410*/  STL.64 [R1+0x14e0], R18 ;  /* 0x0014e01201007387 */ /* 0x004fe20000100a00 */
[----:B------:R1:W-:Y:S03]  /*3d420*/  STL.64 [R1+0x14d8], R16 ;  /* 0x0014d81001007387 */ /* 0x0003e60000100a00 */
[----:B-1----:R-:W2:Y:S01]  /*3d430*/  LDL.LU R16, [R1+0x320] ;  /* 0x0003200001107983 */ /* 0x002ea20000300800 */
[----:B------:R-:W2:Y:S02]  /*3d440*/  LDL.LU R17, [R1+0x324] ;  /* 0x0003240001117983 */ /* 0x000ea40000300800 */
[----:B------:R-:W2:Y:S02]  /*3d450*/  LDL.LU R18, [R1+0x328] ;  /* 0x0003280001127983 */ /* 0x000ea40000300800 */
[----:B------:R-:W2:Y:S01]  /*3d460*/  LDL.LU R19, [R1+0x32c] ;  /* 0x00032c0001137983 */ /* 0x000ea20000300800 */
[----:B------:R-:W-:Y:S01]  /*3d470*/  HMMA.16816.F32 R4, R4, R10, R24 ;  /* 0x0000000a0404723c */ /* 0x000fe20000001818 */
[----:B--2---:R-:W-:Y:S01]  /*3d480*/  STL.64 [R1+0x14f8], R18 ;  /* 0x0014f81201007387 */ /* 0x004fe20000100a00 */
[----:B------:R1:W-:Y:S03]  /*3d490*/  STL.64 [R1+0x14f0], R16 ;  /* 0x0014f01001007387 */ /* 0x0003e60000100a00 */
[----:B-1----:R-:W2:Y:S01]  /*3d4a0*/  LDL.LU R16, [R1+0x3d0] ;  /* 0x0003d00001107983 */ /* 0x002ea20000300800 */
[----:B------:R-:W2:Y:S02]  /*3d4b0*/  LDL.LU R17, [R1+0x3d4] ;  /* 0x0003d40001117983 */ /* 0x000ea40000300800 */
[----:B------:R-:W2:Y:S02]  /*3d4c0*/  LDL.LU R18, [R1+0x3d8] ;  /* 0x0003d80001127983 */ /* 0x000ea40000300800 */
[----:B------:R-:W2:Y:S01]  /*3d4d0*/  LDL.LU R19, [R1+0x3dc] ;  /* 0x0003dc0001137983 */ /* 0x000ea20000300800 */
[----:B0-----:R0:W-:Y:S01]  /*3d4e0*/  STL.64 [R1+0x1398], R14 ;  /* 0x0013980e01007387 */ /* 0x0011e20000100a00 */
[----:B------:R-:W-:Y:S01]  /*3d4f0*/  STL.64 [R1+0x1390], R12 ;  /* 0x0013900c01007387 */ /* 0x000fe20000100a00 */
[----:B0-----:R-:W-:-:S02]  /*3d500*/  MOV R14, R2 ;  /* 0x00000002000e7202 */ /* 0x001fc40000000f00 */
[----:B------:R-:W2:Y:S01]  /*3d510*/  LDL.LU R2, [R1+0x1510] ;  /* 0x0015100001027983 */ /* 0x000ea20000300800 */
[----:B------:R-:W2:Y:S02]  /*3d520*/  LDL.LU.64 R26, [R1+0x1508] ;  /* 0x00150800011a7983 */ /* 0x000ea40000300a00 */
[----:B------:R-:W2:Y:S05]  /*3d530*/  LDL.LU.64 R24, [R1+0x1500] ;  /* 0x0015000001187983 */ /* 0x000eaa0000300a00 */
[----:B------:R-:W-:Y:S01]  /*3d540*/  STL.64 [R1+0x2d0], R4 ;  /* 0x0002d00401007387 */ /* 0x000fe20000100a00 */
[----:B------:R-:W-:Y:S02]  /*3d550*/  STL.64 [R1+0x2d8], R6 ;  /* 0x0002d80601007387 */ /* 0x000fe40000100a00 */
[----:B------:R-:W0:Y:S02]  /*3d560*/  LDSM.16.M88.4 R4, [R28+0x1b800] ;  /* 0x01b800001c04783b */ /* 0x000e240000000200 */
[----:B0-----:R-:W-:Y:S02]  /*3d570*/  STL.64 [R1+0x1308], R6 ;  /* 0x0013080601007387 */ /* 0x001fe40000100a00 */
[----:B------:R-:W-:Y:S01]  /*3d580*/  STL.64 [R1+0x1300], R4 ;  /* 0x0013000401007387 */ /* 0x000fe20000100a00 */
[C---:B--2---:R-:W-:Y:S01]  /*3d590*/  HMMA.16816.F32 R20, R24.reuse, R22, R16 ;  /* 0x000000161814723c */ /* 0x044fe20000001810 */
[----:B------:R-:W2:Y:S01]  /*3d5a0*/  LDL.LU.64 R18, [R1+0x14f8] ;  /* 0x0014f80001127983 */ /* 0x000ea20000300a00 */
[----:B------:R-:W2:Y:S11]  /*3d5b0*/  LDL.LU.64 R16, [R1+0x14f0] ;  /* 0x0014f00001107983 */ /* 0x000eb60000300a00 */
[----:B------:R-:W-:Y:S10]  /*3d5c0*/  @!UPT UIADD3 URZ, URZ, URZ, URZ ;  /* 0x0000003f3f3ff290 */ /* 0x000ff4000fffe03f */
[----:B------:R-:W-:Y:S01]  /*3d5d0*/  STL.64 [R1+0x3f0], R20 ;  /* 0x0003f01401007387 */ /* 0x000fe20000100a00 */
[----:B------:R0:W-:Y:S03]  /*3d5e0*/  STL.64 [R1+0x3f8], R22 ;  /* 0x0003f81601007387 */ /* 0x0001e60000100a00 */
[----:B0-----:R-:W2:Y:S01]  /*3d5f0*/  LDL.LU.64 R22, [R1+0x14e8] ;  /* 0x0014e80001167983 */ /* 0x001ea20000300a00 */
[----:B------:R-:W-:Y:S01]  /*3d600*/  IMAD.MOV.U32 R6, RZ, RZ, R8 ;  /* 0x000000ffff067224 */ /* 0x000fe200078e0008 */
[----:B------:R-:W-:Y:S01]  /*3d610*/  MOV R7, R3 ;  /* 0x0000000300077202 */ /* 0x000fe20000000f00 */
[----:B--2---:R-:W-:Y:S01]  /*3d620*/  HMMA.16816.F32 R16, R24, R22, R16 ;  /* 0x000000161810723c */ /* 0x004fe20000001810 */
[----:B------:R-:W-:Y:S01]  /*3d630*/  MOV R8, R22 ;  /* 0x0000001600087202 */ /* 0x000fe20000000f00 */
[----:B------:R-:W-:Y:S11]  /*3d640*/  IMAD.MOV.U32 R3, RZ, RZ, R23 ;  /* 0x000000ffff037224 */ /* 0x000ff600078e0017 */
[----:B------:R-:W-:Y:S10]  /*3d650*/  @!UPT UIADD3 URZ, URZ, URZ, URZ ;  /* 0x0000003f3f3ff290 */ /* 0x000ff4000fffe03f */
[----:B------:R-:W-:Y:S01]  /*3d660*/  STL.64 [R1+0x3c0], R16 ;  /* 0x0003c01001007387 */ /* 0x000fe20000100a00 */
[----:B------:R0:W-:Y:S03]  /*3d670*/  STL.64 [R1+0x3c8], R18 ;  /* 0x0003c81201007387 */ /* 0x0001e60000100a00 */
[----:B0-----:R-:W2:Y:S01]  /*3d680*/  LDL.LU.64 R18, [R1+0x14e0] ;  /* 0x0014e00001127983 */ /* 0x001ea20000300a00 */
[----:B------:R-:W2:Y:S02]  /*3d690*/  LDL.LU.64 R16, [R1+0x14d8] ;  /* 0x0014d80001107983 */ /* 0x000ea40000300a00 */
[----:B------:R-:W2:Y:S02]  /*3d6a0*/  LDL.LU.64 R22, [R1+0x14d0] ;  /* 0x0014d00001167983 */ /* 0x000ea40000300a00 */
[----:B------:R-:W2:Y:S01]  /*3d6b0*/  LDL.LU.64 R20, [R1+0x14c8] ;  /* 0x0014c80001147983 */ /* 0x000ea20000300a00 */
[----:B------:R-:W-:-:S07]  /*3d6c0*/  MOV R15, R9 ;  /* 0x00000009000f7202 */ /* 0x000fce0000000f00 */
[C---:B--2---:R-:W-:Y:S11]  /*3d6d0*/  HMMA.16816.F32 R20, R24.reuse, R14, R20 ;  /* 0x0000000e1814723c */ /* 0x044ff60000001814 */
[----:B------:R-:W-:Y:S11]  /*3d6e0*/  @!UPT UIADD3 URZ, URZ, URZ, URZ ;  /* 0x0000003f3f3ff290 */ /* 0x000ff6000fffe03f */
[----:B------:R-:W-:Y:S01]  /*3d6f0*/  @!UPT UIADD3 URZ, URZ, URZ, URZ ;  /* 0x0000003f3f3ff290 */ /* 0x000fe2000fffe03f */
[----:B------:R-:W-:Y:S01]  /*3d700*/  STL.64 [R1+0x3d0], R20 ;  /* 0x0003d01401007387 */ /* 0x000fe20000100a00 */
[----:B------:R0:W-:Y:S03]  /*3d710*/  STL.64 [R1+0x3d8], R22 ;  /* 0x0003d81601007387 */ /* 0x0001e60000100a00 */
[----:B0-----:R-:W2:Y:S01]  /*3d720*/  LDL.LU.64 R22, [R1+0x14c0] ;  /* 0x0014c00001167983 */ /* 0x001ea20000300a00 */
[----:B------:R0:W-:Y:S02]  /*3d730*/  STL.64 [R1+0x1460], R14 ;  /* 0x0014600e01007387 */ /* 0x0001e40000100a00 */
[----:B------:R-:W3:Y:S02]  /*3d740*/  LDL.LU R12, [R1+0x280] ;  /* 0x00028000010c7983 */ /* 0x000ee40000300800 */
[----:B------:R-:W3:Y:S01]  /*3d750*/  LDL.LU R13, [R1+0x284] ;  /* 0x00028400010d7983 */ /* 0x000ee20000300800 */
[----:B0-----:R-:W3:Y:S01]  /*3d760*/  LDL.LU R14, [R1+0x288] ;  /* 0x00028800010e7983 */ /* 0x001ee20000300800 */
[----:B------:R-:W3:Y:S01]  /*3d770*/  LDL.LU R15, [R1+0x28c] ;  /* 0x00028c00010f7983 */ /* 0x000ee20000300800 */
[C---:B--2---:R-:W-:Y:S02]  /*3d780*/  HMMA.16816.F32 R20, R24.reuse, R22, R16 ;  /* 0x000000161814723c */ /* 0x044fe40000001810 */
[----:B------:R-:W2:Y:S01]  /*3d790*/  LDL.LU.64 R18, [R1+0x14b8] ;  /* 0x0014b80001127983 */ /* 0x000ea20000300a00 */
[----:B------:R-:W2:Y:S11]  /*3d7a0*/  LDL.LU.64 R16, [R1+0x14b0] ;  /* 0x0014b00001107983 */ /* 0x000eb60000300a00 */
[----:B------:R-:W-:Y:S09]  /*3d7b0*/  @!UPT UIADD3 URZ, URZ, URZ, URZ ;  /* 0x0000003f3f3ff290 */ /* 0x000ff2000fffe03f */
[----:B------:R-:W-:Y:S01]  /*3d7c0*/  STL.64 [R1+0x330], R20 ;  /* 0x0003301401007387 */ /* 0x000fe20000100a00 */
[----:B------:R0:W-:Y:S03]  /*3d7d0*/  STL.64 [R1+0x338], R22 ;  /* 0x0003381601007387 */ /* 0x0001e60000100a00 */
[----:B0-----:R-:W2:Y:S02]  /*3d7e0*/  LDL.LU.64 R22, [R1+0x14a8] ;  /* 0x0014a80001167983 */ /* 0x001ea40000300a00 */
[C---:B--2---:R-:W-:Y:S02]  /*3d7f0*/  HMMA.16816.F32 R20, R24.reuse, R22, R16 ;  /* 0x000000161814723c */ /* 0x044fe40000001810 */
[----:B------:R-:W3:Y:S11]  /*3d800*/  LDL.LU.64 R18, [R1+0x14a0] ;  /* 0x0014a00001127983 */ /* 0x000ef60000300a00 */
[----:B------:R-:W-:Y:S10]  /*3d810*/  @!UPT UIADD3 URZ, URZ, URZ, URZ ;  /* 0x0000003f3f3ff290 */ /* 0x000ff4000fffe03f */
        /* <DEDUP_REMOVED lines=10> */
[----:B0-----:R-:W2:Y:S01]  /*3d8c0*/  LDL.LU R4, [R1+0x1c0] ;  /* 0x0001c00001047983 */ /* 0x001ea20000300800 */
[----:B------:R-:W2:Y:S02]  /*3d8d0*/  LDL.LU R5, [R1+0x1c4] ;  /* 0x0001c40001057983 */ /* 0x000ea40000300800 */
[----:B-1----:R-:W2:Y:S02]  /*3d8e0*/  LDL.LU R6, [R1+0x1c8] ;  /* 0x0001c80001067983 */ /* 0x002ea40000300800 */
[----:B------:R-:W2:Y:S02]  /*3d8f0*/  LDL.LU R7, [R1+0x1cc] ;  /* 0x0001cc0001077983 */ /* 0x000ea40000300800 */
[----:B--2---:R0:W-:Y:S01]  /*3d900*/  STL.64 [R1+0x13c8], R6 ;  /* 0x0013c80601007387 */ /* 0x0041e20000100a00 */
[----:B------:R-:W-:Y:S01]  /*3d910*/  STL.64 [R1+0x13c0], R4 ;  /* 0x0013c00401007387 */ /* 0x000fe20000100a00 */
[----:B0-----:R-:W-:-:S02]  /*3d920*/  MOV R6, R8 ;  /* 0x0000000800067202 */ /* 0x001fc40000000f00 */
[----:B------:R-:W-:-:S05]  /*3d930*/  MOV R7, R3 ;  /* 0x0000000300077202 */ /* 0x000fca0000000f00 */
[----:B------:R3:W-:Y:S01]  /*3d940*/  STL.64 [R1+0x1478], R6 ;  /* 0x0014780601007387 */ /* 0x0007e20000100a00 */
[----:B------:R-:W2:Y:S01]  /*3d950*/  LDL.LU R16, [R1+0x1f0] ;  /* 0x0001f00001107983 */ /* 0x000ea20000300800 */
[C---:B---3--:R-:W-:Y:S11]  /*3d960*/  HMMA.16816.F32 R4, R24.reuse, R18, R12 ;  /* 0x000000121804723c */ /* 0x048ff6000000180c */
[----:B------:R-:W-:Y:S11]  /*3d970*/  @!UPT UIADD3 URZ, URZ, URZ, URZ ;  /* 0x0000003f3f3ff290 */ /* 0x000ff6000fffe03f */
[----:B------:R-:W-:Y:S01]  /*3d980*/  @!UPT UIADD3 URZ, URZ, URZ, URZ ;  /* 0x0000003f3f3ff290 */ /* 0x000fe2000fffe03f */
[----:B------:R0:W-:Y:S01]  /*3d990*/  STL.64 [R1+0x2a0], R4 ;  /* 0x0002a00401007387 */ /* 0x0001e20000100a00 */
[----:B------:R1:W-:Y:S02]  /*3d9a0*/  STL.64 [R1+0x2a8], R6 ;  /* 0x0002a80601007387 */ /* 0x0003e40000100a00 */
[----:B------:R-:W2:Y:S02]  /*3d9b0*/  LDL.LU R17, [R1+0x1f4] ;  /* 0x0001f40001117983 */ /* 0x000ea40000300800 */
[----:B------:R-:W3:Y:S01]  /*3d9c0*/  LDL.LU R18, [R1+0x1f8] ;  /* 0x0001f80001127983 */ /* 0x000ee20000300800 */
[----:B------:R-:W3:Y:S01]  /*3d9d0*/  LDL.LU R19, [R1+0x1fc] ;  /* 0x0001fc0001137983 */ /* 0x000ee20000300800 */
[----:B------:R-:W2:Y:S02]  /*3d9e0*/  LDL.LU R12, [R1+0x250] ;  /* 0x00025000010c7983 */ /* 0x000ea40000300800 */
[----:B------:R-:W2:Y:S02]  /*3d9f0*/  LDL.LU R13, [R1+0x254] ;  /* 0x00025400010d7983 */ /* 0x000ea40000300800 */
[----:B------:R-:W2:Y:S01]  /*3da00*/  LDL.LU R14, [R1+0x258] ;  /* 0x00025800010e7983 */ /* 0x000ea20000300800 */
[----:B------:R-:W2:Y:S04]  /*3da10*/  LDL.LU R15, [R1+0x25c] ;  /* 0x00025c00010f7983 */ /* 0x000ea80000300800 */
[----:B0-----:R-:W3:Y:S01]  /*3da20*/  LDL.LU R4, [R1+0x260] ;  /* 0x0002600001047983 */ /* 0x001ee20000300800 */
[----:B------:R-:W3:Y:S02]  /*3da30*/  LDL.LU R5, [R1+0x264] ;  /* 0x0002640001057983 */ /* 0x000ee40000300800 */
[----:B-1----:R-:W3:Y:S02]  /*3da40*/  LDL.LU R6, [R1+0x268] ;  /* 0x0002680001067983 */ /* 0x002ee40000300800 */
[----:B------:R-:W3:Y:S01]  /*3da50*/  LDL.LU R7, [R1+0x26c] ;  /* 0x00026c0001077983 */ /* 0x000ee20000300800 */
[----:B--2---:R0:W-:Y:S01]  /*3da60*/  STL.64 [R1+0x1470], R14 ;  /* 0x0014700e01007387 */ /* 0x0041e20000100a00 */
[----:B------:R-:W-:Y:S03]  /*3da70*/  STL.64 [R1+0x1468], R12 ;  /* 0x0014680c01007387 */ /* 0x000fe60000100a00 */
[----:B0-----:R-:W2:Y:S01]  /*3da80*/  LDL.64 R14, [R1+0x68] ;  /* 0x00006800010e7983 */ /* 0x001ea20000100a00 */
[----:B---3--:R0:W-:Y:S02]  /*3da90*/  STL.64 [R1+0x1408], R18 ;  /* 0x0014081201007387 */ /* 0x0081e40000100a00 */
[----:B------:R-:W-:Y:S01]  /*3daa0*/  STL.64 [R1+0x1400], R16 ;  /* 0x0014001001007387 */ /* 0x000fe20000100a00 */
[----:B0-----:R-:W3:Y:S04]  /*3dab0*/  LDL.LU.64 R18, [R1+0x8] ;  /* 0x0000080001127983 */ /* 0x001ee80000300a00 */
[----:B---3--:R0:W-:Y:S04]  /*3dac0*/  STL.64 [R1+0x1418], R18 ;  /* 0x0014181201007387 */ /* 0x0081e80000100a00 */
[----:B0-----:R-:W3:Y:S04]  /*3dad0*/  LDL.LU.64 R18, [R1+0x18] ;  /* 0x0000180001127983 */ /* 0x001ee80000300a00 */
[----:B---3--:R0:W-:Y:S01]  /*3dae0*/  STL.64 [R1+0x1448], R18 ;  /* 0x0014481201007387 */ /* 0x0081e20000100a00 */
[----:B------:R-:W3:Y:S02]  /*3daf0*/  LDL.LU R16, [R1+0x270] ;  /* 0x0002700001107983 */ /* 0x000ee40000300800 */
[----:B------:R-:W3:Y:S01]  /*3db00*/  LDL.LU R17, [R1+0x274] ;  /* 0x0002740001117983 */ /* 0x000ee20000300800 */
[----:B0-----:R-:W3:Y:S01]  /*3db10*/  LDL.LU R18, [R1+0x278] ;  /* 0x0002780001127983 */ /* 0x001ee20000300800 */
[----:B------:R-:W3:Y:S02]  /*3db20*/  LDL.LU R19, [R1+0x27c] ;  /* 0x00027c0001137983 */ /* 0x000ee40000300800 */
[----:B------:R0:W-:Y:S02]  /*3db30*/  STL.64 [R1+0x1420], R10 ;  /* 0x0014200a01007387 */ /* 0x0001e40000100a00 */
[----:B------:R-:W2:Y:S01]  /*3db40*/  LDL.LU R8, [R1+0x210] ;  /* 0x0002100001087983 */ /* 0x000ea20000300800 */
[----:B---3--:R-:W-:Y:S11]  /*3db50*/  HMMA.16816.F32 R16, R24, R10, R16 ;  /* 0x0000000a1810723c */ /* 0x008ff60000001810 */
[----:B------:R-:W-:Y:S11]  /*3db60*/  @!UPT UIADD3 URZ, URZ, URZ, URZ ;  /* 0x0000003f3f3ff290 */ /* 0x000ff6000fffe03f */
[----:B------:R-:W-:Y:S01]  /*3db70*/  @!UPT UIADD3 URZ, URZ, URZ, URZ ;  /* 0x0000003f3f3ff290 */ /* 0x000fe2000fffe03f */
[----:B------:R1:W-:Y:S01]  /*3db80*/  STL.64 [R1+0x290], R16 ;  /* 0x0002901001007387 */ /* 0x0003e20000100a00 */
[----:B------:R3:W-:Y:S02]  /*3db90*/  STL.64 [R1+0x298], R18 ;  /* 0x0002981201007387 */ /* 0x0007e40000100a00 */
[----:B------:R-:W4:Y:S02]  /*3dba0*/  LDL.LU R9, [R1+0x214] ;  /* 0x0002140001097983 */ /* 0x000f240000300800 */
[----:B0-----:R-:W4:Y:S01]  /*3dbb0*/  LDL.LU R10, [R1+0x218] ;  /* 0x00021800010a7983 */ /* 0x001f220000300800 */
[----:B------:R-:W4:Y:S04]  /*3dbc0*/  LDL.LU R11, [R1+0x21c] ;  /* 0x00021c00010b7983 */ /* 0x000f280000300800 */
[----:B-1----:R-:W4:Y:S01]  /*3dbd0*/  LDL.LU R16, [R1+0x230] ;  /* 0x0002300001107983 */ /* 0x002f220000300800 */
[----:B------:R-:W4:Y:S02]  /*3dbe0*/  LDL.LU R17, [R1+0x234] ;  /* 0x0002340001117983 */ /* 0x000f240000300800 */
[----:B---3--:R-:W3:Y:S02]  /*3dbf0*/  LDL.LU R18, [R1+0x238] ;  /* 0x0002380001127983 */ /* 0x008ee40000300800 */
[----:B------:R-:W3:Y:S01]  /*3dc00*/  LDL.LU R19, [R1+0x23c] ;  /* 0x00023c0001137983 */ /* 0x000ee20000300800 */
[C---:B--2---:R-:W-:Y:S01]  /*3dc10*/  HMMA.16816.F32 R4, R20.reuse, R14, R4 ;  /* 0x0000000e1404723c */ /* 0x044fe20000001804 */
[----:B---3--:R-:W-:Y:S01]  /*3dc20*/  STL.64 [R1+0x1458], R18 ;  /* 0x0014581201007387 */ /* 0x008fe20000100a00 */
[----:B----4-:R0:W-:Y:S03]  /*3dc30*/  STL.64 [R1+0x1450], R16 ;  /* 0x0014501001007387 */ /* 0x0101e60000100a00 */
[----:B0-----:R-:W2:Y:S01]  /*3dc40*/  LDL.LU R16, [R1+0x240] ;  /* 0x0002400001107983 */ /* 0x001ea20000300800 */
[----:B------:R-:W2:Y:S02]  /*3dc50*/  LDL.LU R17, [R1+0x244] ;  /* 0x0002440001117983 */ /* 0x000ea40000300800 */
[----:B------:R-:W2:Y:S02]  /*3dc60*/  LDL.LU R18, [R1+0x248] ;  /* 0x0002480001127983 */ /* 0x000ea40000300800 */
[----:B------:R-:W2:Y:S01]  /*3dc70*/  LDL.LU R19, [R1+0x24c] ;  /* 0x00024c0001137983 */ /* 0x000ea20000300800 */
[----:B------:R-:W-:Y:S01]  /*3dc80*/  STL.64 [R1+0x1430], R10 ;  /* 0x0014300a01007387 */ /* 0x000fe20000100a00 */
[----:B------:R0:W-:Y:S03]  /*3dc90*/  STL.64 [R1+0x1428], R8 ;  /* 0x0014280801007387 */ /* 0x0001e60000100a00 */
[----:B0-----:R-:W3:Y:S01]  /*3dca0*/  LDL.LU R8, [R1+0x220] ;  /* 0x0002200001087983 */ /* 0x001ee20000300800 */
[----:B------:R-:W3:Y:S02]  /*3dcb0*/  LDL.LU R9, [R1+0x224] ;  /* 0x0002240001097983 */ /* 0x000ee40000300800 */
[----:B------:R-:W4:Y:S02]  /*3dcc0*/  LDL.LU R10, [R1+0x228] ;  /* 0x00022800010a7983 */ /* 0x000f240000300800 */
[----:B------:R-:W4:Y:S01]  /*3dcd0*/  LDL.LU R11, [R1+0x22c] ;  /* 0x00022c00010b7983 */ /* 0x000f220000300800 */
[----:B------:R-:W-:Y:S01]  /*3dce0*/  MOV R3, R15 ;  /* 0x0000000f00037202 */ /* 0x000fe20000000f00 */
[----:B----4-:R0:W-:Y:S01]  /*3dcf0*/  STL.64 [R1+0x1440], R10 ;  /* 0x0014400a01007387 */ /* 0x0101e20000100a00 */
[----:B---3--:R-:W-:Y:S03]  /*3dd00*/  STL.64 [R1+0x1438], R8 ;  /* 0x0014380801007387 */ /* 0x008fe60000100a00 */
[----:B0-----:R-:W3:Y:S01]  /*3dd10*/  LDL.64 R10, [R1+0x38] ;  /* 0x00003800010a7983 */ /* 0x001ee20000100a00 */
[----:B------:R-:W4:Y:S02]  /*3dd20*/  LDL.LU.64 R26, [R1+0x28] ;  /* 0x00002800011a7983 */ /* 0x000f240000300a00 */
[----:B------:R0:W-:Y:S02]  /*3dd30*/  STL.64 [R1+0x670], R4 ;  /* 0x0006700401007387 */ /* 0x0001e40000100a00 */
[----:B------:R1:W-:Y:S02]  /*3dd40*/  STL.64 [R1+0x678], R6 ;  /* 0x0006780601007387 */ /* 0x0003e40000100a00 */
[----:B0-----:R-:W-:Y:S01]  /*3dd50*/  IMAD.MOV.U32 R4, RZ, RZ, R14 ;  /* 0x000000ffff047224 */ /* 0x001fe200078e000e */
[----:B-1----:R-:W2:Y:S01]  /*3dd60*/  LDL.LU.64 R6, [R1+0x1478] ;  /* 0x0014780001067983 */ /* 0x002ea20000300a00 */
[----:B------:R-:W2:Y:S02]  /*3dd70*/  LDL.LU.64 R14, [R1+0x1470] ;  /* 0x00147000010e7983 */ /* 0x000ea40000300a00 */
[----:B------:R-:W2:Y:S02]  /*3dd80*/  LDL.LU.64 R12, [R1+0x1468] ;  /* 0x00146800010c7983 */ /* 0x000ea40000300a00 */
[----:B--2---:R-:W-:Y:S11]  /*3dd90*/  HMMA.16816.F32 R12, R20, R6, R12 ;  /* 0x00000006140c723c */ /* 0x004ff6000000180c */
[----:B------:R-:W-:Y:S11]  /*3dda0*/  @!UPT UIADD3 URZ, URZ, URZ, URZ ;  /* 0x0000003f3f3ff290 */ /* 0x000ff6000fffe03f */
[----:B------:R-:W-:Y:S01]  /*3ddb0*/  @!UPT UIADD3 URZ, URZ, URZ, URZ ;  /* 0x0000003f3f3ff290 */ /* 0x000fe2000fffe03f */
[----:B------:R-:W-:Y:S01]  /*3ddc0*/  STL.64 [R1+0x660], R12 ;  /* 0x0006600c01007387 */ /* 0x000fe20000100a00 */
[----:B------:R0:W-:Y:S03]  /*3ddd0*/  STL.64 [R1+0x668], R14 ;  /* 0x0006680e01007387 */ /* 0x0001e60000100a00 */
[----:B0-----:R-:W2:Y:S01]  /*3dde0*/  LDL.LU.64 R14, [R1+0x1460] ;  /* 0x00146000010e7983 */ /* 0x001ea20000300a00 */
[----:B------:R0:W-:Y:S02]  /*3ddf0*/  STL.64 [R1+0x13d8], R6 ;  /* 0x0013d80601007387 */ /* 0x0001e40000100a00 */
[----:B0-----:R-:W-:Y:S01]  /*3de00*/  MOV R6, R4 ;  /* 0x0000000400067202 */ /* 0x001fe20000000f00 */
[----:B------:R-:W-:-:S05]  /*3de10*/  IMAD.MOV.U32 R7, RZ, RZ, R3 ;  /* 0x000000ffff077224 */ /* 0x000fca00078e0003 */
[----:B------:R0:W-:Y:S01]  /*3de20*/  STL.64 [R1+0x1410], R6 ;  /* 0x0014100601007387 */ /* 0x0001e20000100a00 */
[----:B------:R-:W3:Y:S02]  /*3de30*/  LDL.LU R4, [R1+0x200] ;  /* 0x0002000001047983 */ /* 0x000ee40000300800 */
[----:B------:R-:W3:Y:S01]  /*3de40*/  LDL.LU R5, [R1+0x204] ;  /* 0x0002040001057983 */ /* 0x000ee20000300800 */
[----:B0-----:R-:W3:Y:S01]  /*3de50*/  LDL.LU R6, [R1+0x208] ;  /* 0x0002080001067983 */ /* 0x001ee20000300800 */
        /* <DEDUP_REMOVED lines=9> */
[----:B------:R-:W4:Y:S01]  /*3def0*/  LDL.LU R12, [R1+0x1d0] ;  /* 0x0001d000010c7983 */ /* 0x000f220000300800 */
[----:B------:R-:W4:Y:S04]  /*3df00*/  LDL.LU R13, [R1+0x1d4] ;  /* 0x0001d400010d7983 */ /* 0x000f280000300800 */
[----:B0-----:R-:W4:Y:S01]  /*3df10*/  LDL.LU R14, [R1+0x1d8] ;  /* 0x0001d800010e7983 */ /* 0x001f220000300800 */
[----:B------:R-:W4:Y:S01]  /*3df20*/  LDL.LU R15, [R1+0x1dc] ;  /* 0x0001dc00010f7983 */ /* 0x000f220000300800 */
[----:B---3--:R-:W-:Y:S01]  /*3df30*/  MOV R3, R11 ;  /* 0x0000000b00037202 */ /* 0x008fe20000000f00 */
[C---:B--2---:R-:W-:Y:S01]  /*3df40*/  HMMA.16816.F32 R16, R20.reuse, R10, R16 ;  /* 0x0000000a1410723c */ /* 0x044fe20000001810 */
[----:B----4-:R-:W-:Y:S01]  /*3df50*/  STL.64 [R1+0x13e8], R14 ;  /* 0x0013e80e01007387 */ /* 0x010fe20000100a00 */
[----:B------:R0:W-:Y:S03]  /*3df60*/  STL.64 [R1+0x13e0], R12 ;  /* 0x0013e00c01007387 */ /* 0x0001e60000100a00 */
[----:B0-----:R-:W2:Y:S01]  /*3df70*/  LDL.LU R12, [R1+0x1e0] ;  /* 0x0001e000010c7983 */ /* 0x001ea20000300800 */
[----:B------:R-:W2:Y:S02]  /*3df80*/  LDL.LU R13, [R1+0x1e4] ;  /* 0x0001e400010d7983 */ /* 0x000ea40000300800 */
[----:B------:R-:W2:Y:S02]  /*3df90*/  LDL.LU R14, [R1+0x1e8] ;  /* 0x0001e800010e7983 */ /* 0x000ea40000300800 */
[----:B------:R-:W2:Y:S11]  /*3dfa0*/  LDL.LU R15, [R1+0x1ec] ;  /* 0x0001ec00010f7983 */ /* 0x000eb60000300800 */
[----:B------:R-:W-:Y:S02]  /*3dfb0*/  @!UPT UIADD3 URZ, URZ, URZ, URZ ;  /* 0x0000003f3f3ff290 */ /* 0x000fe4000fffe03f */
[----:B------:R0:W-:Y:S01]  /*3dfc0*/  STL.64 [R1+0x640], R16 ;  /* 0x0006401001007387 */ /* 0x0001e20000100a00 */
[----:B------:R1:W-:Y:S01]  /*3dfd0*/  STL.64 [R1+0x648], R18 ;  /* 0x0006481201007387 */ /* 0x0003e20000100a00 */
[----:B0-----:R-:W-:Y:S02]  /*3dfe0*/  MOV R16, R10 ;  /* 0x0000000a00107202 */ /* 0x001fe40000000f00 */
[----:B-1----:R-:W3:Y:S01]  /*3dff0*/  LDL.LU.64 R18, [R1+0x1448] ;  /* 0x0014480001127983 */ /* 0x002ee20000300a00 */
[----:B------:R-:W4:Y:S02]  /*3e000*/  LDL.LU.64 R10, [R1+0x1440] ;  /* 0x00144000010a7983 */ /* 0x000f240000300a00 */
[----:B------:R-:W4:Y:S02]  /*3e010*/  LDL.LU.64 R8, [R1+0x1438] ;  /* 0x0014380001087983 */ /* 0x000f240000300a00 */
[C---:B----4-:R-:W-:Y:S11]  /*3e020*/  HMMA.16816.F32 R8, R20.reuse, R26, R8 ;  /* 0x0000001a1408723c */ /* 0x050ff60000001808 */
[----:B------:R-:W-:Y:S11]  /*3e030*/  @!UPT UIADD3 URZ, URZ, URZ, URZ ;  /* 0x0000003f3f3ff290 */ /* 0x000ff6000fffe03f */
[----:B------:R-:W-:Y:S01]  /*3e040*/  @!UPT UIADD3 URZ, URZ, URZ, URZ ;  /* 0x0000003f3f3ff290 */ /* 0x000fe2000fffe03f */
[----:B------:R-:W-:Y:S01]  /*3e050*/  STL.64 [R1+0x630], R8 ;  /* 0x0006300801007387 */ /* 0x000fe20000100a00 */
[----:B------:R0:W-:Y:S03]  /*3e060*/  STL.64 [R1+0x638], R10 ;  /* 0x0006380a01007387 */ /* 0x0001e60000100a00 */
[----:B0-----:R-:W3:Y:S01]  /*3e070*/  LDL.LU.64 R10, [R1+0x1430] ;  /* 0x00143000010a7983 */ /* 0x001ee20000300a00 */
[----:B------:R-:W3:Y:S02]  /*3e080*/  LDL.LU.64 R8, [R1+0x1428] ;  /* 0x0014280001087983 */ /* 0x000ee40000300a00 */
[----:B------:R-:W-:Y:S01]  /*3e090*/  STL.64 [R1+0x13a8], R26 ;  /* 0x0013a81a01007387 */ /* 0x000fe20000100a00 */
[C---:B---3--:R-:W-:Y:S11]  /*3e0a0*/  HMMA.16816.F32 R8, R20.reuse, R18, R8 ;  /* 0x000000121408723c */ /* 0x048ff60000001808 */
[----:B------:R-:W-:Y:S11]  /*3e0b0*/  @!UPT UIADD3 URZ, URZ, URZ, URZ ;  /* 0x0000003f3f3ff290 */ /* 0x000ff6000fffe03f */
[----:B------:R-:W-:Y:S01]  /*3e0c0*/  @!UPT UIADD3 URZ, URZ, URZ, URZ ;  /* 0x0000003f3f3ff290 */ /* 0x000fe2000fffe03f */
[----:B------:R0:W-:Y:S01]  /*3e0d0*/  STL.64 [R1+0x620], R8 ;  /* 0x0006200801007387 */ /* 0x0001e20000100a00 */
[----:B------:R1:W-:Y:S01]  /*3e0e0*/  STL.64 [R1+0x628], R10 ;  /* 0x0006280a01007387 */ /* 0x0003e20000100a00 */
[----:B0-----:R-:W-:Y:S02]  /*3e0f0*/  MOV R9, R18 ;  /* 0x0000001200097202 */ /* 0x001fe40000000f00 */
[----:B-1----:R-:W3:Y:S01]  /*3e100*/  LDL.LU.64 R10, [R1+0x1420] ;  /* 0x00142000010a7983 */ /* 0x002ee20000300a00 */
[----:B------:R-:W-:Y:S02]  /*3e110*/  IMAD.MOV.U32 R8, RZ, RZ, R19 ;  /* 0x000000ffff087224 */ /* 0x000fe400078e0013 */
[----:B------:R-:W4:Y:S01]  /*3e120*/  LDL.LU.64 R18, [R1+0x1418] ;  /* 0x0014180001127983 */ /* 0x000f220000300a00 */
[----:B------:R-:W-:Y:S01]  /*3e130*/  MOV R27, R3 ;  /* 0x00000003001b7202 */ /* 0x000fe20000000f00 */
[----:B------:R-:W-:Y:S01]  /*3e140*/  IMAD.MOV.U32 R26, RZ, RZ, R16 ;  /* 0x000000ffff1a7224 */ /* 0x000fe200078e0010 */
[----:B----4-:R-:W-:Y:S01]  /*3e150*/  HMMA.16816.F32 R4, R20, R18, R4 ;  /* 0x000000121404723c */ /* 0x010fe20000001804 */
[----:B------:R-:W-:-:S02]  /*3e160*/  MOV R3, R18 ;  /* 0x0000001200037202 */ /* 0x000fc40000000f00 */
[----:B------:R-:W-:Y:S11]  /*3e170*/  MOV R28, R19 ;  /* 0x00000013001c7202 */ /* 0x000ff60000000f00 */
[----:B------:R-:W-:Y:S09]  /*3e180*/  @!UPT UIADD3 URZ, URZ, URZ, URZ ;  /* 0x0000003f3f3ff290 */ /* 0x000ff2000fffe03f */
[----:B------:R-:W-:Y:S01]  /*3e190*/  STL.64 [R1+0x610], R4 ;  /* 0x0006100401007387 */ /* 0x000fe20000100a00 */
[----:B------:R0:W-:Y:S03]  /*3e1a0*/  STL.64 [R1+0x618], R6 ;  /* 0x0006180601007387 */ /* 0x0001e60000100a00 */
[----:B0-----:R-:W2:Y:S01]  /*3e1b0*/  LDL.LU.64 R6, [R1+0x1410] ;  /* 0x0014100001067983 */ /* 0x001ea20000300a00 */
[----:B------:R-:W3:Y:S02]  /*3e1c0*/  LDL.LU.64 R18, [R1+0x1408] ;  /* 0x0014080001127983 */ /* 0x000ee40000300a00 */
[----:B------:R-:W3:Y:S02]  /*3e1d0*/  LDL.LU.64 R16, [R1+0x1400] ;  /* 0x0014000001107983 */ /* 0x000ee40000300a00 */
[----:B---3--:R-:W-:Y:S01]  /*3e1e0*/  HMMA.16816.F32 R20, R20, R10, R16 ;  /* 0x0000000a1414723c */ /* 0x008fe20000001810 */
[----:B------:R-:W2:Y:S01]  /*3e1f0*/  LDL.LU.64 R18, [R1+0x13f8] ;  /* 0x0013f80001127983 */ /* 0x000ea20000300a00 */
[----:B------:R-:W2:Y:S02]  /*3e200*/  LDL.LU.64 R16, [R1+0x13f0] ;  /* 0x0013f00001107983 */ /* 0x000ea40000300a00 */
[----:B------:R-:W-:Y:S02]  /*3e210*/  STL.64 [R1+0x13b8], R10 ;  /* 0x0013b80a01007387 */ /* 0x000fe40000100a00 */
[----:B------:R0:W-:Y:S11]  /*3e220*/  STL.64 [R1+0x13b0], R8 ;  /* 0x0013b00801007387 */ /* 0x0001f60000100a00 */
[----:B------:R-:W-:Y:S06]  /*3e230*/  @!UPT UIADD3 URZ, URZ, URZ, URZ ;  /* 0x0000003f3f3ff290 */ /* 0x000fec000fffe03f */
[----:B------:R1:W-:Y:S01]  /*3e240*/  STL.64 [R1+0x600], R20 ;  /* 0x0006001401007387 */ /* 0x0003e20000100a00 */
[----:B------:R3:W-:Y:S02]  /*3e250*/  STL.64 [R1+0x608], R22 ;  /* 0x0006081601007387 */ /* 0x0007e40000100a00 */
[----:B0-----:R-:W4:Y:S02]  /*3e260*/  LDL.LU R8, [R1+0x1b0] ;  /* 0x0001b00001087983 */ /* 0x001f240000300800 */
[----:B------:R-:W4:Y:S01]  /*3e270*/  LDL.LU R9, [R1+0x1b4] ;  /* 0x0001b40001097983 */ /* 0x000f220000300800 */
[----:B------:R-:W4:Y:S01]  /*3e280*/  LDL.LU R10, [R1+0x1b8] ;  /* 0x0001b800010a7983 */ /* 0x000f220000300800 */
[----:B------:R-:W4:Y:S03]  /*3e290*/  LDL.LU R11, [R1+0x1bc] ;  /* 0x0001bc00010b7983 */ /* 0x000f260000300800 */
[----:B-1----:R-:W4:Y:S01]  /*3e2a0*/  LDL.LU R20, [R1+0x1a0] ;  /* 0x0001a00001147983 */ /* 0x002f220000300800 */
[----:B------:R-:W4:Y:S02]  /*3e2b0*/  LDL.LU R21, [R1+0x1a4] ;  /* 0x0001a40001157983 */ /* 0x000f240000300800 */
[----:B---3--:R-:W3:Y:S02]  /*3e2c0*/  LDL.LU R22, [R1+0x1a8] ;  /* 0x0001a80001167983 */ /* 0x008ee40000300800 */
[----:B------:R-:W3:Y:S01]  /*3e2d0*/  LDL.LU R23, [R1+0x1ac] ;  /* 0x0001ac0001177983 */ /* 0x000ee20000300800 */
[C---:B--2---:R-:W-:Y:S01]  /*3e2e0*/  HMMA.16816.F32 R4, R16.reuse, R6, R12 ;  /* 0x000000061004723c */ /* 0x044fe2000000180c */
[----:B------:R-:W2:Y:S01]  /*3e2f0*/  LDL.LU.64 R14, [R1+0x13e8] ;  /* 0x0013e800010e7983 */ /* 0x000ea20000300a00 */
[----:B------:R-:W2:Y:S11]  /*3e300*/  LDL.LU.64 R12, [R1+0x13e0] ;  /* 0x0013e000010c7983 */ /* 0x000eb60000300a00 */
[----:B------:R-:W-:Y:S10]  /*3e310*/  @!UPT UIADD3 URZ, URZ, URZ, URZ ;  /* 0x0000003f3f3ff290 */ /* 0x000ff4000fffe03f */
[----:B------:R-:W-:Y:S01]  /*3e320*/  STL.64 [R1+0x730], R4 ;  /* 0x0007300401007387 */ /* 0x000fe20000100a00 */
[----:B------:R0:W-:Y:S03]  /*3e330*/  STL.64 [R1+0x738], R6 ;  /* 0x0007380601007387 */ /* 0x0001e60000100a00 */
[----:B0-----:R-:W2:Y:S02]  /*3e340*/  LDL.LU.64 R6, [R1+0x13d8] ;  /* 0x0013d80001067983 */ /* 0x001ea40000300a00 */
[C---:B--2---:R-:W-:Y:S02]  /*3e350*/  HMMA.16816.F32 R4, R16.reuse, R6, R12 ;  /* 0x000000061004723c */ /* 0x044fe4000000180c */
[----:B------:R-:W2:Y:S11]  /*3e360*/  LDL.LU.64 R14, [R1+0x13d0] ;  /* 0x0013d000010e7983 */ /* 0x000eb60000300a00 */
[----:B------:R-:W-:Y:S10]  /*3e370*/  @!UPT UIADD3 URZ, URZ, URZ, URZ ;  /* 0x0000003f3f3ff290 */ /* 0x000ff4000fffe03f */
[----:B------:R-:W-:Y:S01]  /*3e380*/  STL.64 [R1+0x720], R4 ;  /* 0x0007200401007387 */ /* 0x000fe20000100a00 */
[----:B------:R0:W-:Y:S03]  /*3e390*/  STL.64 [R1+0x728], R6 ;  /* 0x0007280601007387 */ /* 0x0001e60000100a00 */
[----:B0-----:R-:W2:Y:S01]  /*3e3a0*/  LDL.LU.64 R6, [R1+0x13c8] ;  /* 0x0013c80001067983 */ /* 0x001ea20000300a00 */
[----:B------:R-:W2:Y:S01]  /*3e3b0*/  LDL.LU.64 R4, [R1+0x13c0] ;  /* 0x0013c00001047983 */ /* 0x000ea20000300a00 */
[C---:B----4-:R-:W-:Y:S01]  /*3e3c0*/  HMMA.16816.F32 R24, R16.reuse, R26, R8 ;  /* 0x0000001a1018723c */ /* 0x050fe20000001808 */
[----:B------:R-:W4:Y:S07]  /*3e3d0*/  LDL.LU R12, [R1+0x190] ;  /* 0x00019000010c7983 */ /* 0x000f2e0000300800 */
[C---:B--2---:R-:W-:Y:S11]  /*3e3e0*/  HMMA.16816.F32 R4, R16.reuse, R14, R4 ;  /* 0x0000000e1004723c */ /* 0x044ff60000001804 */
[----:B------:R-:W-:Y:S11]  /*3e3f0*/  @!UPT UIADD3 URZ, URZ, URZ, URZ ;  /* 0x0000003f3f3ff290 */ /* 0x000ff6000fffe03f */
[----:B------:R-:W-:Y:S01]  /*3e400*/  @!UPT UIADD3 URZ, URZ, URZ, URZ ;  /* 0x0000003f3f3ff290 */ /* 0x000fe2000fffe03f */
[----:B------:R0:W-:Y:S01]  /*3e410*/  STL.64 [R1+0x6b0], R4 ;  /* 0x0006b00401007387 */ /* 0x0001e20000100a00 */
[----:B------:R-:W-:Y:S02]  /*3e420*/  STL.64 [R1+0x6b8], R6 ;  /* 0x0006b80601007387 */ /* 0x000fe40000100a00 */
[----:B------:R-:W4:Y:S02]  /*3e430*/  LDL.LU R13, [R1+0x194] ;  /* 0x00019400010d7983 */ /* 0x000f240000300800 */
[----:B------:R-:W4:Y:S01]  /*3e440*/  LDL.LU R14, [R1+0x198] ;  /* 0x00019800010e7983 */ /* 0x000f220000300800 */
[----:B------:R-:W4:Y:S04]  /*3e450*/  LDL.LU R15, [R1+0x19c] ;  /* 0x00019c00010f7983 */ /* 0x000f280000300800 */
[----:B0-----:R-:W2:Y:S01]  /*3e460*/  LDL.LU R4, [R1+0x180] ;  /* 0x0001800001047983 */ /* 0x001ea20000300800 */
[----:B------:R-:W2:Y:S02]  /*3e470*/  LDL.LU R5, [R1+0x184] ;  /* 0x0001840001057983 */ /* 0x000ea40000300800 */
[----:B------:R-:W2:Y:S02]  /*3e480*/  LDL.LU.64 R10, [R1+0x13b8] ;  /* 0x0013b800010a7983 */ /* 0x000ea40000300a00 */
[----:B------:R-:W2:Y:S01]  /*3e490*/  LDL.LU.64 R8, [R1+0x13b0] ;  /* 0x0013b00001087983 */ /* 0x000ea20000300a00 */
[----:B------:R-:W-:Y:S01]  /*3e4a0*/  STL.64 [R1+0x6a0], R24 ;  /* 0x0006a01801007387 */ /* 0x000fe20000100a00 */
[----:B------:R0:W-:Y:S03]  /*3e4b0*/  STL.64 [R1+0x6a8], R26 ;  /* 0x0006a81a01007387 */ /* 0x0001e60000100a00 */
[----:B0-----:R-:W3:Y:S01]  /*3e4c0*/  LDL.LU.64 R26, [R1+0x13a8] ;  /* 0x0013a800011a7983 */ /* 0x001ee20000300a00 */
[----:B------:R-:W-:Y:S01]  /*3e4d0*/  IMAD.MOV.U32 R6, RZ, RZ, R2 ;  /* 0x000000ffff067224 */ /* 0x000fe200078e0002 */
[----:B------:R-:W-:Y:S01]  /*3e4e0*/  MOV R7, R0 ;  /* 0x0000000000077202 */ /* 0x000fe20000000f00 */
[----:B---3--:R-:W-:Y:S01]  /*3e4f0*/  HMMA.16816.F32 R20, R16, R26, R20 ;  /* 0x0000001a1014723c */ /* 0x008fe20000001814 */
[----:B------:R-:W-:Y:S01]  /*3e500*/  MOV R2, R26 ;  /* 0x0000001a00027202 */ /* 0x000fe20000000f00 */
[----:B------:R-:W-:Y:S11]  /*3e510*/  IMAD.MOV.U32 R0, RZ, RZ, R27 ;  /* 0x000000ffff007224 */ /* 0x000ff600078e001b */
[----:B------:R-:W-:Y:S10]  /*3e520*/  @!UPT UIADD3 URZ, URZ, URZ, URZ ;  /* 0x0000003f3f3ff290 */ /* 0x000ff4000fffe03f */
[----:B------:R-:W-:Y:S01]  /*3e530*/  STL.64 [R1+0x690], R20 ;  /* 0x0006901401007387 */ /* 0x000fe20000100a00 */
[----:B------:R-:W-:Y:S02]  /*3e540*/  STL.64 [R1+0x698], R22 ;  /* 0x0006981601007387 */ /* 0x000fe40000100a00 */
[----:B------:R-:W3:Y:S02]  /*3e550*/  LDL.LU R24, [R1+0x70] ;  /* 0x0000700001187983 */ /* 0x000ee40000300800 */
[----:B------:R-:W3:Y:S01]  /*3e560*/  LDL.LU R25, [R1+0x74] ;  /* 0x0000740001197983 */ /* 0x000ee20000300800 */
[----:B------:R-:W2:Y:S01]  /*3e570*/  LDL.LU R26, [R1+0x78] ;  /* 0x00007800011a7983 */ /* 0x000ea20000300800 */
[----:B------:R-:W2:Y:S03]  /*3e580*/  LDL.LU R27, [R1+0x7c] ;  /* 0x00007c00011b7983 */ /* 0x000ea60000300800 */
[----:B--2---:R0:W-:Y:S01]  /*3e590*/  STL.64 [R1+0x1268], R26 ;  /* 0x0012681a01007387 */ /* 0x0041e20000100a00 */
[----:B---3--:R-:W-:Y:S01]  /*3e5a0*/  STL.64 [R1+0x1260], R24 ;  /* 0x0012601801007387 */ /* 0x008fe20000100a00 */
[----:B0-----:R-:W-:-:S02]  /*3e5b0*/  MOV R26, R3 ;  /* 0x00000003001a7202 */ /* 0x001fc40000000f00 */
[----:B------:R-:W-:Y:S01]  /*3e5c0*/  MOV R27, R28 ;  /* 0x0000001c001b7202 */ /* 0x000fe20000000f00 */
[----:B------:R-:W2:Y:S01]  /*3e5d0*/  LDL.LU R3, [R1+0x13a4] ;  /* 0x0013a40001037983 */ /* 0x000ea20000300800 */
[----:B------:R-:W3:Y:S02]  /*3e5e0*/  LDL.LU R28, [R1+0x13a0] ;  /* 0x0013a000011c7983 */ /* 0x000ee40000300800 */
[----:B------:R-:W2:Y:S02]  /*3e5f0*/  LDL.LU R20, [R1+0x354] ;  /* 0x0003540001147983 */ /* 0x000ea40000300800 */
[----:B------:R-:W2:Y:S01]  /*3e600*/  LDL.LU R21, [R1+0x928] ;  /* 0x0009280001157983 */ /* 0x000ea20000300800 */
[----:B------:R-:W2:Y:S01]  /*3e610*/  LDL.LU R22, [R1+0x6cc] ;  /* 0x0006cc0001167983 */ /* 0x000ea20000300800 */
[----:B------:R-:W2:Y:S03]  /*3e620*/  LDL.LU R23, [R1+0x924] ;  /* 0x0009240001177983 */ /* 0x000ea60000300800 */
[----:B--2---:R-:W-:Y:S01]  /*3e630*/  STL.64 [R1+0x1278], R22 ;  /* 0x0012781601007387 */ /* 0x004fe20000100a00 */
[----:B------:R0:W-:Y:S03]  /*3e640*/  STL.64 [R1+0x1270], R20 ;  /* 0x0012701401007387 */ /* 0x0001e60000100a00 */
[----:B0-----:R-:W2:Y:S01]  /*3e650*/  LDL.LU R20, [R1+0x80] ;  /* 0x0000800001147983 */ /* 0x001ea20000300800 */
[----:B------:R-:W2:Y:S02]  /*3e660*/  LDL.LU R21, [R1+0x84] ;  /* 0x0000840001157983 */ /* 0x000ea40000300800 */
[----:B------:R-:W2:Y:S02]  /*3e670*/  LDL.LU R22, [R1+0x88] ;  /* 0x0000880001167983 */ /* 0x000ea40000300800 */
[----:B------:R-:W-:Y:S01]  /*3e680*/  IMAD.MOV.U32 R23, RZ, RZ, R29 ;  /* 0x000000ffff177224 */ /* 0x000fe200078e001d */
[----:B------:R-:W-:Y:S04]  /*3e690*/  HMMA.16816.F32 R4, R16, R26, R4 ;  /* 0x0000001a1004723c */ /* 0x000fe80000001804 */
[----:B--2---:R0:W-:Y:S02]  /*3e6a0*/  STL.64 [R1+0x1288], R22 ;  /* 0x0012881601007387 */ /* 0x0041e40000100a00 */
[----:B0-----:R-:W-:-:S02]  /*3e6b0*/  MOV R22, R9 ;  /* 0x0000000900167202 */ /* 0x001fc40000000f00 */
[----:B------:R-:W-:-:S07]  /*3e6c0*/  MOV R23, R8 ;  /* 0x0000000800177202 */ /* 0x000fce0000000f00 */
[C---:B----4-:R-:W-:Y:S01]  /*3e6d0*/  HMMA.16816.F32 R12, R16.reuse, R22, R12 ;  /* 0x00000016100c723c */ /* 0x050fe2000000180c */
[----:B------:R-:W-:Y:S01]  /*3e6e0*/  STL.64 [R1+0x1280], R20 ;  /* 0x0012801401007387 */ /* 0x000fe20000100a00 */
[----:B------:R-:W2:Y:S02]  /*3e6f0*/  LDL.LU R9, [R1+0x6c8] ;  /* 0x0006c80001097983 */ /* 0x000ea40000300800 */
[----:B------:R-:W4:Y:S11]  /*3e700*/  LDL.LU R29, [R1+0x920] ;  /* 0x00092000011d7983 */ /* 0x000f360000300800 */
[----:B------:R-:W-:Y:S08]  /*3e710*/  @!UPT UIADD3 URZ, URZ, URZ, URZ ;  /* 0x0000003f3f3ff290 */ /* 0x000ff0000fffe03f */
[----:B------:R-:W-:Y:S01]  /*3e720*/  STL.64 [R1+0x750], R12 ;  /* 0x0007500c01007387 */ /* 0x000fe20000100a00 */
[----:B------:R0:W-:Y:S03]  /*3e730*/  STL.64 [R1+0x758], R14 ;  /* 0x0007580e01007387 */ /* 0x0001e60000100a00 */
[----:B0-----:R-:W2:Y:S01]  /*3e740*/  LDL.LU.64 R14, [R1+0x1398] ;  /* 0x00139800010e7983 */ /* 0x001ea20000300a00 */
[----:B------:R-:W2:Y:S02]  /*3e750*/  LDL.LU.64 R12, [R1+0x1390] ;  /* 0x00139000010c7983 */ /* 0x000ea40000300a00 */
[----:B------:R0:W-:Y:S02]  /*3e760*/  STL.64 [R1+0x1338], R22 ;  /* 0x0013381601007387 */ /* 0x0001e40000100a00 */
[----:B------:R-:W2:Y:S01]  /*3e770*/  LDL.LU R20, [R1+0x120] ;  /* 0x0001200001147983 */ /* 0x000ea20000300800 */
[----:B------:R1:W-:Y:S01]  /*3e780*/  STL.64 [R1+0x740], R4 ;  /* 0x0007400401007387 */ /* 0x0003e20000100a00 */
[----:B------:R3:W-:Y:S02]  /*3e790*/  STL.64 [R1+0x748], R6 ;  /* 0x0007480601007387 */ /* 0x0007e40000100a00 */
[----:B------:R-:W2:Y:S01]  /*3e7a0*/  LDL.LU R21, [R1+0x124] ;  /* 0x0001240001157983 */ /* 0x000ea20000300800 */
[----:B0-----:R-:W2:Y:S01]  /*3e7b0*/  LDL.LU R22, [R1+0x128] ;  /* 0x0001280001167983 */ /* 0x001ea20000300800 */
[----:B------:R-:W2:Y:S02]  /*3e7c0*/  LDL.LU R23, [R1+0x12c] ;  /* 0x00012c0001177983 */ /* 0x000ea40000300800 */
[----:B-1----:R-:W2:Y:S02]  /*3e7d0*/  LDL.LU R4, [R1+0x150] ;  /* 0x0001500001047983 */ /* 0x002ea40000300800 */
[----:B------:R-:W2:Y:S01]  /*3e7e0*/  LDL.LU R5, [R1+0x154] ;  /* 0x0001540001057983 */ /* 0x000ea20000300800 */
[----:B---3--:R-:W3:Y:S01]  /*3e7f0*/  LDL.LU R6, [R1+0x158] ;  /* 0x0001580001067983 */ /* 0x008ee20000300800 */
[----:B------:R-:W3:Y:S03]  /*3e800*/  LDL.LU R7, [R1+0x15c] ;  /* 0x00015c0001077983 */ /* 0x000ee60000300800 */
[----:B---3--:R0:W-:Y:S01]  /*3e810*/  STL.64 [R1+0x1378], R6 ;  /* 0x0013780601007387 */ /* 0x0081e20000100a00 */
[----:B--2---:R-:W-:Y:S03]  /*3e820*/  STL.64 [R1+0x1370], R4 ;  /* 0x0013700401007387 */ /* 0x004fe60000100a00 */
[----:B0-----:R-:W2:Y:S01]  /*3e830*/  LDL.LU.64 R6, [R1+0x68] ;  /* 0x0000680001067983 */ /* 0x001ea20000300a00 */
[----:B------:R0:W-:Y:S02]  /*3e840*/  STL.64 [R1+0x1348], R22 ;  /* 0x0013481601007387 */ /* 0x0001e40000100a00 */
[----:B------:R-:W-:Y:S01]  /*3e850*/  STL.64 [R1+0x1340], R20 ;  /* 0x0013401401007387 */ /* 0x000fe20000100a00 */
[----:B0-----:R-:W3:Y:S04]  /*3e860*/  LDL.LU.64 R22, [R1+0x38] ;  /* 0x0000380001167983 */ /* 0x001ee80000300a00 */
[----:B---3--:R0:W-:Y:S04]  /*3e870*/  STL.64 [R1+0x1350], R22 ;  /* 0x0013501601007387 */ /* 0x0081e80000100a00 */
[----:B0-----:R-:W3:Y:S04]  /*3e880*/  LDL.LU.64 R22, [R1+0x48] ;  /* 0x0000480001167983 */ /* 0x001ee80000300a00 */
[----:B---3--:R0:W-:Y:S04]  /*3e890*/  STL.64 [R1+0x1368], R22 ;  /* 0x0013681601007387 */ /* 0x0081e80000100a00 */
[----:B0-----:R-:W3:Y:S04]  /*3e8a0*/  LDL.LU.64 R22, [R1+0x58] ;  /* 0x0000580001167983 */ /* 0x001ee80000300a00 */
[----:B---3--:R0:W-:Y:S01]  /*3e8b0*/  STL.64 [R1+0x1380], R22 ;  /* 0x0013801601007387 */ /* 0x0081e20000100a00 */
[----:B------:R-:W2:Y:S02]  /*3e8c0*/  LDL.LU R20, [R1+0x160] ;  /* 0x0001600001147983 */ /* 0x000ea40000300800 */
[----:B------:R-:W2:Y:S01]  /*3e8d0*/  LDL.LU R21, [R1+0x164] ;  /* 0x0001640001157983 */ /* 0x000ea20000300800 */
[----:B0-----:R-:W2:Y:S01]  /*3e8e0*/  LDL.LU R22, [R1+0x168] ;  /* 0x0001680001167983 */ /* 0x001ea20000300800 */
[----:B------:R-:W2:Y:S02]  /*3e8f0*/  LDL.LU R23, [R1+0x16c] ;  /* 0x00016c0001177983 */ /* 0x000ea40000300800 */
[----:B------:R0:W-:Y:S02]  /*3e900*/  STL.64 [R1+0x1330], R26 ;  /* 0x0013301a01007387 */ /* 0x0001e40000100a00 */
[----:B------:R-:W3:Y:S01]  /*3e910*/  LDL.LU R24, [R1+0x170] ;  /* 0x0001700001187983 */ /* 0x000ee20000300800 */
[----:B------:R-:W3:Y:S04]  /*3e920*/  LDL.LU R25, [R1+0x174] ;  /* 0x0001740001197983 */ /* 0x000ee80000300800 */
[----:B0-----:R-:W3:Y:S01]  /*3e930*/  LDL.LU R26, [R1+0x178] ;  /* 0x00017800011a7983 */ /* 0x001ee20000300800 */
[----:B------:R-:W3:Y:S02]  /*3e940*/  LDL.LU R27, [R1+0x17c] ;  /* 0x00017c00011b7983 */ /* 0x000ee40000300800 */
[----:B------:R-:W-:Y:S02]  /*3e950*/  STL.64 [R1+0x1318], R10 ;  /* 0x0013180a01007387 */ /* 0x000fe40000100a00 */
[----:B------:R0:W-:Y:S01]  /*3e960*/  STL [R1+0x1310], R9 ;  /* 0x0013100901007387 */ /* 0x0001e20000100800 */
[----:B---3--:R-:W-:Y:S11]  /*3e970*/  HMMA.16816.F32 R16, R16, R10, R24 ;  /* 0x0000000a1010723c */ /* 0x008ff60000001818 */
[----:B------:R-:W-:Y:S11]  /*3e980*/  @!UPT UIADD3 URZ, URZ, URZ, URZ ;  /* 0x0000003f3f3ff290 */ /* 0x000ff6000fffe03f */
[----:B------:R-:W-:Y:S01]  /*3e990*/  @!UPT UIADD3 URZ, URZ, URZ, URZ ;  /* 0x0000003f3f3ff290 */ /* 0x000fe2000fffe03f */
[----:B------:R-:W-:Y:S01]  /*3e9a0*/  STL.64 [R1+0x680], R16 ;  /* 0x0006801001007387 */ /* 0x000fe20000100a00 */
[----:B------:R-:W-:Y:S02]  /*3e9b0*/  STL.64 [R1+0x688], R18 ;  /* 0x0006881201007387 */ /* 0x000fe40000100a00 */
[----:B------:R-:W3:Y:S02]  /*3e9c0*/  LDL.LU R8, [R1+0x130] ;  /* 0x0001300001087983 */ /* 0x000ee40000300800 */
[----:B0-----:R-:W3:Y:S01]  /*3e9d0*/  LDL.LU R9, [R1+0x134] ;  /* 0x0001340001097983 */ /* 0x001ee20000300800 */
[----:B------:R-:W2:Y:S01]  /*3e9e0*/  LDL.LU R10, [R1+0x138] ;  /* 0x00013800010a7983 */ /* 0x000ea20000300800 */
[----:B------:R-:W2:Y:S03]  /*3e9f0*/  LDL.LU R11, [R1+0x13c] ;  /* 0x00013c00010b7983 */ /* 0x000ea60000300800 */
[----:B--2---:R-:W-:Y:S01]  /*3ea00*/  STL.64 [R1+0x1360], R10 ;  /* 0x0013600a01007387 */ /* 0x004fe20000100a00 */
[----:B---3--:R0:W-:Y:S03]  /*3ea10*/  STL.64 [R1+0x1358], R8 ;  /* 0x0013580801007387 */ /* 0x0081e60000100a00 */
[----:B0-----:R-:W2:Y:S01]  /*3ea20*/  LDL.LU R8, [R1+0x140] ;  /* 0x0001400001087983 */ /* 0x001ea20000300800 */
[----:B------:R-:W2:Y:S02]  /*3ea30*/  LDL.LU R9, [R1+0x144] ;  /* 0x0001440001097983 */ /* 0x000ea40000300800 */
[----:B------:R-:W2:Y:S02]  /*3ea40*/  LDL.LU R10, [R1+0x148] ;  /* 0x00014800010a7983 */ /* 0x000ea40000300800 */
[----:B------:R-:W2:Y:S01]  /*3ea50*/  LDL.LU R11, [R1+0x14c] ;  /* 0x00014c00010b7983 */ /* 0x000ea20000300800 */
[----:B------:R-:W3:Y:S01]  /*3ea60*/  LDL.LU R19, [R1+0x350] ;  /* 0x0003500001137983 */ /* 0x000ee20000300800 */
[----:B------:R-:W-:Y:S01]  /*3ea70*/  HMMA.16816.F32 R20, R12, R6, R20 ;  /* 0x000000060c14723c */ /* 0x000fe20000001814 */
[----:B------:R-:W-:-:S02]  /*3ea80*/  IMAD.MOV.U32 R18, RZ, RZ, R28 ;  /* 0x000000ffff127224 */ /* 0x000fc400078e001c */
[----:B---3--:R0:W-:Y:S01]  /*3ea90*/  STL [R1+0x1290], R19 ;  /* 0x0012901301007387 */ /* 0x0081e20000100800 */
[----:B------:R-:W3:Y:S02]  /*3eaa0*/  LDL.LU R16, [R1+0x90] ;  /* 0x0000900001107983 */ /* 0x000ee40000300800 */
[----:B------:R-:W3:Y:S02]  /*3eab0*/  LDL.LU R17, [R1+0x94] ;  /* 0x0000940001117983 */ /* 0x000ee40000300800 */
[----:B------:R-:W2:Y:S01]  /*3eac0*/  LDL.LU R28, [R1+0x138c] ;  /* 0x00138c00011c7983 */ /* 0x000ea20000300800 */
[----:B0-----:R-:W-:Y:S02]  /*3ead0*/  MOV R19, R3 ;  /* 0x0000000300137202 */ /* 0x001fe40000000f00 */
[----:B------:R-:W2:Y:S01]  /*3eae0*/  LDL.LU R3, [R1+0x1388] ;  /* 0x0013880001037983 */ /* 0x000ea20000300800 */
[----:B------:R-:W2:Y:S02]  /*3eaf0*/  LDL.LU R24, [R1+0x110] ;  /* 0x0001100001187983 */ /* 0x000ea40000300800 */
[----:B------:R-:W2:Y:S02]  /*3eb00*/  LDL.LU R25, [R1+0x114] ;  /* 0x0001140001197983 */ /* 0x000ea40000300800 */
[----:B------:R-:W2:Y:S01]  /*3eb10*/  LDL.LU R26, [R1+0x118] ;  /* 0x00011800011a7983 */ /* 0x000ea20000300800 */
[----:B------:R-:W2:Y:S01]  /*3eb20*/  LDL.LU R27, [R1+0x11c] ;  /* 0x00011c00011b7983 */ /* 0x000ea20000300800 */
[----:B------:R0:W-:Y:S02]  /*3eb30*/  STL.64 [R1+0x12a0], R18 ;  /* 0x0012a01201007387 */ /* 0x0001e40000100a00 */
[----:B0-----:R-:W-:Y:S01]  /*3eb40*/  MOV R18, R2 ;  /* 0x0000000200127202 */ /* 0x001fe20000000f00 */
[----:B------:R-:W-:Y:S01]  /*3eb50*/  IMAD.MOV.U32 R19, RZ, RZ, R0 ;  /* 0x000000ffff137224 */ /* 0x000fe200078e0000 */
[----:B------:R-:W-:-:S02]  /*3eb60*/  MOV R2, R6 ;  /* 0x0000000600027202 */ /* 0x000fc40000000f00 */
[----:B------:R-:W-:Y:S01]  /*3eb70*/  MOV R0, R7 ;  /* 0x0000000700007202 */ /* 0x000fe20000000f00 */
[----:B---3--:R-:W-:Y:S01]  /*3eb80*/  STL.64 [R1+0x1298], R16 ;  /* 0x0012981001007387 */ /* 0x008fe20000100a00 */
[----:B------:R-:W-:Y:S02]  /*3eb90*/  STL.64 [R1+0x780], R20 ;  /* 0x0007801401007387 */ /* 0x000fe40000100a00 */
[----:B------:R0:W-:Y:S02]  /*3eba0*/  STL.64 [R1+0x788], R22 ;  /* 0x0007881601007387 */ /* 0x0001e40000100a00 */
[----:B0-----:R-:W3:Y:S01]  /*3ebb0*/  LDL.LU.64 R22, [R1+0x1380] ;  /* 0x0013800001167983 */ /* 0x001ee20000300a00 */
[----:B------:R-:W3:Y:S02]  /*3ebc0*/  LDL.LU.64 R6, [R1+0x1378] ;  /* 0x0013780001067983 */ /* 0x000ee40000300a00 */
[----:B------:R-:W3:Y:S02]  /*3ebd0*/  LDL.LU.64 R4, [R1+0x1370] ;  /* 0x0013700001047983 */ /* 0x000ee40000300a00 */
[C---:B---3--:R-:W-:Y:S11]  /*3ebe0*/  HMMA.16816.F32 R4, R12.reuse, R22, R4 ;  /* 0x000000160c04723c */ /* 0x048ff60000001804 */
[----:B------:R-:W-:Y:S11]  /*3ebf0*/  @!UPT UIADD3 URZ, URZ, URZ, URZ ;  /* 0x0000003f3f3ff290 */ /* 0x000ff6000fffe03f */
[----:B------:R-:W-:Y:S01]  /*3ec00*/  @!UPT UIADD3 URZ, URZ, URZ, URZ ;  /* 0x0000003f3f3ff290 */ /* 0x000fe2000fffe03f */
[----:B------:R0:W-:Y:S01]  /*3ec10*/  STL.64 [R1+0x790], R4 ;  /* 0x0007900401007387 */ /* 0x0001e20000100a00 */
[----:B------:R1:W-:Y:S02]  /*3ec20*/  STL.64 [R1+0x798], R6 ;  /* 0x0007980601007387 */ /* 0x0003e40000100a00 */
[----:B0-----:R-:W-:Y:S01]  /*3ec30*/  IMAD.MOV.U32 R5, RZ, RZ, R22 ;  /* 0x000000ffff057224 */ /* 0x001fe200078e0016 */
[----:B------:R-:W-:Y:S02]  /*3ec40*/  MOV R4, R23 ;  /* 0x0000001700047202 */ /* 0x000fe40000000f00 */
[----:B------:R-:W2:Y:S02]  /*3ec50*/  LDL.LU.64 R22, [R1+0x1368] ;  /* 0x0013680001167983 */ /* 0x000ea40000300a00 */
[C---:B--2---:R-:W-:Y:S01]  /*3ec60*/  HMMA.16816.F32 R8, R12.reuse, R22, R8 ;  /* 0x000000160c08723c */ /* 0x044fe20000001808 */
[----:B-1----:R-:W-:Y:S01]  /*3ec70*/  MOV R7, R22 ;  /* 0x0000001600077202 */ /* 0x002fe20000000f00 */
[----:B------:R-:W-:Y:S11]  /*3ec80*/  IMAD.MOV.U32 R6, RZ, RZ, R23 ;  /* 0x000000ffff067224 */ /* 0x000ff600078e0017 */
[----:B------:R-:W-:Y:S10]  /*3ec90*/  @!UPT UIADD3 URZ, URZ, URZ, URZ ;  /* 0x0000003f3f3ff290 */ /* 0x000ff4000fffe03f */
[----:B------:R-:W-:Y:S01]  /*3eca0*/  STL.64 [R1+0x7a0], R8 ;  /* 0x0007a00801007387 */ /* 0x000fe20000100a00 */
[----:B------:R0:W-:Y:S03]  /*3ecb0*/  STL.64 [R1+0x7a8], R10 ;  /* 0x0007a80a01007387 */ /* 0x0001e60000100a00 */
[----:B0-----:R-:W2:Y:S01]  /*3ecc0*/  LDL.LU.64 R10, [R1+0x1360] ;  /* 0x00136000010a7983 */ /* 0x001ea20000300a00 */
[----:B------:R-:W2:Y:S02]  /*3ecd0*/  LDL.LU.64 R8, [R1+0x1358] ;  /* 0x0013580001087983 */ /* 0x000ea40000300a00 */
[----:B------:R-:W2:Y:S02]  /*3ece0*/  LDL.LU.64 R22, [R1+0x1350] ;  /* 0x0013500001167983 */ /* 0x000ea40000300a00 */
[C---:B--2---:R-:W-:Y:S11]  /*3ecf0*/  HMMA.16816.F32 R8, R12.reuse, R22, R8 ;  /* 0x000000160c08723c */ /* 0x044ff60000001808 */
[----:B------:R-:W-:Y:S11]  /*3ed00*/  @!UPT UIADD3 URZ, URZ, URZ, URZ ;  /* 0x0000003f3f3ff290 */ /* 0x000ff6000fffe03f */
[----:B------:R-:W-:Y:S01]  /*3ed10*/  @!UPT UIADD3 URZ, URZ, URZ, URZ ;  /* 0x0000003f3f3ff290 */ /* 0x000fe2000fffe03f */
[----:B------:R0:W-:Y:S01]  /*3ed20*/  STL.64 [R1+0x7b0], R8 ;  /* 0x0007b00801007387 */ /* 0x0001e20000100a00 */
[----:B------:R-:W-:Y:S01]  /*3ed30*/  STL.64 [R1+0x7b8], R10 ;  /* 0x0007b80a01007387 */ /* 0x000fe20000100a00 */
[----:B0-----:R-:W-:Y:S02]  /*3ed40*/  MOV R9, R22 ;  /* 0x0000001600097202 */ /* 0x001fe40000000f00 */
[----:B------:R-:W-:Y:S02]  /*3ed50*/  MOV R8, R23 ;  /* 0x0000001700087202 */ /* 0x000fe40000000f00 */
[----:B------:R-:W2:Y:S01]  /*3ed60*/  LDL.LU.64 R22, [R1+0x1348] ;  /* 0x0013480001167983 */ /* 0x000ea20000300a00 */
        /* <DEDUP_REMOVED lines=8> */
[----:B0-----:R-:W-:Y:S01]  /*3edf0*/  IMAD.MOV.U32 R18, RZ, RZ, R9 ;  /* 0x000000ffff127224 */ /* 0x001fe200078e0009 */
[----:B------:R-:W-:-:S05]  /*3ee00*/  MOV R19, R8 ;  /* 0x0000000800137202 */ /* 0x000fca0000000f00 */
[----:B------:R0:W-:Y:S02]  /*3ee10*/  STL.64 [R1+0x12c8], R18 ;  /* 0x0012c81201007387 */ /* 0x0001e40000100a00 */
[----:B0-----:R-:W-:Y:S01]  /*3ee20*/  MOV R18, R7 ;  /* 0x0000000700127202 */ /* 0x001fe20000000f00 */
[----:B------:R-:W-:-:S05]  /*3ee30*/  IMAD.MOV.U32 R19, RZ, RZ, R6 ;  /* 0x000000ffff137224 */ /* 0x000fca00078e0006 */
[----:B------:R0:W-:Y:S01]  /*3ee40*/  STL.64 [R1+0x12e0], R18 ;  /* 0x0012e01201007387 */ /* 0x0001e20000100a00 */
[----:B------:R-:W3:Y:S02]  /*3ee50*/  LDL.LU R8, [R1+0x100] ;  /* 0x0001000001087983 */ /* 0x000ee40000300800 */
[----:B------:R-:W3:Y:S02]  /*3ee60*/  LDL.LU R9, [R1+0x104] ;  /* 0x0001040001097983 */ /* 0x000ee40000300800 */
[----:B------:R-:W3:Y:S01]  /*3ee70*/  LDL.LU R10, [R1+0x108] ;  /* 0x00010800010a7983 */ /* 0x000ee20000300800 */
[----:B------:R-:W3:Y:S01]  /*3ee80*/  LDL.LU R11, [R1+0x10c] ;  /* 0x00010c00010b7983 */ /* 0x000ee20000300800 */
[----:B0-----:R-:W-:Y:S02]  /*3ee90*/  MOV R18, R5 ;  /* 0x0000000500127202 */ /* 0x001fe40000000f00 */
[----:B------:R-:W-:Y:S02]  /*3eea0*/  MOV R19, R4 ;  /* 0x0000000400137202 */ /* 0x000fe40000000f00 */
[----:B------:R-:W3:Y:S01]  /*3eeb0*/  LDL.LU R4, [R1+0xf0] ;  /* 0x0000f00001047983 */ /* 0x000ee20000300800 */
[----:B------:R-:W3:Y:S02]  /*3eec0*/  LDL.LU R5, [R1+0xf4] ;  /* 0x0000f40001057983 */ /* 0x000ee40000300800 */
[----:B------:R-:W3:Y:S02]  /*3eed0*/  LDL.LU R6, [R1+0xf8] ;  /* 0x0000f80001067983 */ /* 0x000ee40000300800 */
[----:B------:R-:W3:Y:S01]  /*3eee0*/  LDL.LU R7, [R1+0xfc] ;  /* 0x0000fc0001077983 */ /* 0x000ee20000300800 */
        /* <DEDUP_REMOVED lines=20> */
[----:B------:R-:W-:Y:S01]  /*3f030*/  IMAD.MOV.U32 R22, RZ, RZ, R3 ;  /* 0x000000ffff167224 */ /* 0x000fe200078e0003 */
[----:B------:R-:W-:Y:S01]  /*3f040*/  MOV R23, R28 ;  /* 0x0000001c00177202 */ /* 0x000fe20000000f00 */
[----:B------:R-:W4:Y:S01]  /*3f050*/  LDL.LU R3, [R1+0x1328] ;  /* 0x0013280001037983 */ /* 0x000f220000300800 */
[----:B------:R-:W4:Y:S03]  /*3f060*/  LDL.LU R28, [R1+0x1324] ;  /* 0x00132400011c7983 */ /* 0x000f260000300800 */
[----:B------:R-:W-:Y:S01]  /*3f070*/  STL.64 [R1+0x12d8], R22 ;  /* 0x0012d81601007387 */ /* 0x000fe20000100a00 */
[----:B---3--:R-:W-:Y:S03]  /*3f080*/  HMMA.16816.F32 R8, R12, R26, R8 ;  /* 0x0000001a0c08723c */ /* 0x008fe60000001808 */
[----:B--2---:R0:W-:Y:S04]  /*3f090*/  STL.64 [R1+0x12d0], R20 ;  /* 0x0012d01401007387 */ /* 0x0041e80000100a00 */
[----:B0-----:R-:W2:Y:S01]  /*3f0a0*/  LDL.LU R20, [R1+0xc0] ;  /* 0x0000c00001147983 */ /* 0x001ea20000300800 */
[----:B------:R-:W2:Y:S02]  /*3f0b0*/  LDL.LU R21, [R1+0xc4] ;  /* 0x0000c40001157983 */ /* 0x000ea40000300800 */
[----:B------:R-:W3:Y:S02]  /*3f0c0*/  LDL.LU R22, [R1+0xc8] ;  /* 0x0000c80001167983 */ /* 0x000ee40000300800 */
[----:B------:R-:W3:Y:S02]  /*3f0d0*/  LDL.LU R23, [R1+0xcc] ;  /* 0x0000cc0001177983 */ /* 0x000ee40000300800 */
[----:B---3--:R4:W-:Y:S01]  /*3f0e0*/  STL.64 [R1+0x12f0], R22 ;  /* 0x0012f01601007387 */ /* 0x0089e20000100a00 */
[----:B--2---:R0:W-:Y:S01]  /*3f0f0*/  STL.64 [R1+0x12e8], R20 ;  /* 0x0012e81401007387 */ /* 0x0041e20000100a00 */
[----:B----4-:R-:W-:-:S02]  /*3f100*/  MOV R22, R28 ;  /* 0x0000001c00167202 */ /* 0x010fc40000000f00 */
[----:B0-----:R-:W2:Y:S01]  /*3f110*/  LDL.LU R20, [R1+0xd0] ;  /* 0x0000d00001147983 */ /* 0x001ea20000300800 */
[----:B------:R-:W2:Y:S02]  /*3f120*/  LDL.LU R21, [R1+0xd4] ;  /* 0x0000d40001157983 */ /* 0x000ea40000300800 */
[----:B------:R-:W3:Y:S02]  /*3f130*/  LDL.LU R28, [R1+0x1320] ;  /* 0x00132000011c7983 */ /* 0x000ee40000300800 */
[----:B------:R-:W-:Y:S01]  /*3f140*/  STL.64 [R1+0x840], R8 ;  /* 0x0008400801007387 */ /* 0x000fe20000100a00 */
[----:B------:R0:W-:Y:S04]  /*3f150*/  STL.64 [R1+0x848], R10 ;  /* 0x0008480a01007387 */ /* 0x0001e80000100a00 */
[----:B0-----:R-:W4:Y:S01]  /*3f160*/  LDL.LU.64 R10, [R1+0x1318] ;  /* 0x00131800010a7983 */ /* 0x001f220000300a00 */
[----:B------:R-:W2:Y:S01]  /*3f170*/  LDL.LU R9, [R1+0x1310] ;  /* 0x0013100001097983 */ /* 0x000ea20000300800 */
[----:B----4-:R-:W-:Y:S02]  /*3f180*/  HMMA.16816.F32 R12, R12, R10, R4 ;  /* 0x0000000a0c0c723c */ /* 0x010fe40000001804 */
[----:B------:R-:W4:Y:S01]  /*3f190*/  LDL.LU.64 R6, [R1+0x1308] ;  /* 0x0013080001067983 */ /* 0x000f220000300a00 */
[----:B------:R-:W4:Y:S11]  /*3f1a0*/  LDL.LU.64 R4, [R1+0x1300] ;  /* 0x0013000001047983 */ /* 0x000f360000300a00 */
[----:B------:R-:W-:Y:S09]  /*3f1b0*/  @!UPT UIADD3 URZ, URZ, URZ, URZ ;  /* 0x0000003f3f3ff290 */ /* 0x000ff2000fffe03f */
[----:B------:R-:W-:Y:S01]  /*3f1c0*/  STL.64 [R1+0x830], R12 ;  /* 0x0008300c01007387 */ /* 0x000fe20000100a00 */
[----:B------:R0:W-:Y:S02]  /*3f1d0*/  STL.64 [R1+0x838], R14 ;  /* 0x0008380e01007387 */ /* 0x0001e40000100a00 */
[----:B0-----:R-:W-:Y:S02]  /*3f1e0*/  MOV R14, R2 ;  /* 0x00000002000e7202 */ /* 0x001fe40000000f00 */
[----:B------:R-:W-:-:S07]  /*3f1f0*/  MOV R15, R0 ;  /* 0x00000000000f7202 */ /* 0x000fce0000000f00 */
[C---:B----4-:R-:W-:Y:S01]  /*3f200*/  HMMA.16816.F32 R12, R4.reuse, R14, R16 ;  /* 0x0000000e040c723c */ /* 0x050fe20000001810 */
[----:B------:R-:W2:Y:S01]  /*3f210*/  LDL.LU.64 R18, [R1+0x12f8] ;  /* 0x0012f80001127983 */ /* 0x000ea20000300a00 */
[----:B------:R-:W-:Y:S11]  /*3f220*/  IMAD.MOV.U32 R23, RZ, RZ, R3 ;  /* 0x000000ffff177224 */ /* 0x000ff600078e0003 */
[----:B------:R-:W-:Y:S10]  /*3f230*/  @!UPT UIADD3 URZ, URZ, URZ, URZ ;  /* 0x0000003f3f3ff290 */ /* 0x000ff4000fffe03f */
[----:B------:R0:W-:Y:S01]  /*3f240*/  STL.64 [R1+0x820], R12 ;  /* 0x0008200c01007387 */ /* 0x0001e20000100a00 */
[----:B------:R-:W-:Y:S03]  /*3f250*/  STL.64 [R1+0x828], R14 ;  /* 0x0008280e01007387 */ /* 0x000fe60000100a00 */
[----:B0-----:R-:W4:Y:S01]  /*3f260*/  LDL.LU R12, [R1+0x968] ;  /* 0x00096800010c7983 */ /* 0x001f220000300800 */
[----:B------:R-:W3:Y:S01]  /*3f270*/  LDL.LU R8, [R1+0x96c] ;  /* 0x00096c0001087983 */ /* 0x000ee20000300800 */
[C---:B--2---:R-:W-:Y:S02]  /*3f280*/  HMMA.16816.F32 R16, R4.reuse, R18, R20 ;  /* 0x000000120410723c */ /* 0x044fe40000001814 */
[----:B------:R-:W2:Y:S01]  /*3f290*/  LDL.LU.64 R22, [R1+0x12f0] ;  /* 0x0012f00001167983 */ /* 0x000ea20000300a00 */
[----:B------:R-:W2:Y:S11]  /*3f2a0*/  LDL.LU.64 R20, [R1+0x12e8] ;  /* 0x0012e80001147983 */ /* 0x000eb60000300a00 */
[----:B------:R-:W-:Y:S09]  /*3f2b0*/  @!UPT UIADD3 URZ, URZ, URZ, URZ ;  /* 0x0000003f3f3ff290 */ /* 0x000ff2000fffe03f */
[----:B------:R-:W-:Y:S01]  /*3f2c0*/  STL.64 [R1+0x810], R16 ;  /* 0x0008101001007387 */ /* 0x000fe20000100a00 */
[----:B------:R0:W-:Y:S03]  /*3f2d0*/  STL.64 [R1+0x818], R18 ;  /* 0x0008181201007387 */ /* 0x0001e60000100a00 */
[----:B0-----:R-:W2:Y:S01]  /*3f2e0*/  LDL.LU.64 R18, [R1+0x12e0] ;  /* 0x0012e00001127983 */ /* 0x001ea20000300a00 */
        /* <DEDUP_REMOVED lines=21> */
[----:B------:R-:W2:Y:S02]  /*3f440*/  LDL.LU.64 R16, [R1+0x1298] ;  /* 0x0012980001107983 */ /* 0x000ea40000300a00 */
[C---:B--2---:R-:W-:Y:S01]  /*3f450*/  HMMA.16816.F32 R20, R4.reuse, R22, R16 ;  /* 0x000000160414723c */ /* 0x044fe20000001810 */
[----:B------:R-:W2:Y:S11]  /*3f460*/  LDL.LU R19, [R1+0x1290] ;  /* 0x0012900001137983 */ /* 0x000eb60000300800 */
[----:B------:R-:W-:Y:S11]  /*3f470*/  @!UPT UIADD3 URZ, URZ, URZ, URZ ;  /* 0x0000003f3f3ff290 */ /* 0x000ff6000fffe03f */
[----:B------:R-:W-:Y:S01]  /*3f480*/  STL.64 [R1+0x860], R20 ;  /* 0x0008601401007387 */ /* 0x000fe20000100a00 */
[----:B------:R0:W-:Y:S03]  /*3f490*/  STL.64 [R1+0x868], R22 ;  /* 0x0008681601007387 */ /* 0x0001e60000100a00 */
[----:B0-----:R-:W2:Y:S01]  /*3f4a0*/  LDL.LU.64 R22, [R1+0x1288] ;  /* 0x0012880001167983 */ /* 0x001ea20000300a00 */
[----:B------:R-:W2:Y:S02]  /*3f4b0*/  LDL.LU.64 R20, [R1+0x1280] ;  /* 0x0012800001147983 */ /* 0x000ea40000300a00 */
[----:B--2---:R-:W-:Y:S01]  /*3f4c0*/  HMMA.16816.F32 R24, R4, R26, R20 ;  /* 0x0000001a0418723c */ /* 0x004fe20000001814 */
[----:B------:R-:W4:Y:S01]  /*3f4d0*/  LDL.LU.64 R22, [R1+0x1278] ;  /* 0x0012780001167983 */ /* 0x000f220000300a00 */
[----:B------:R-:W2:Y:S11]  /*3f4e0*/  LDL.LU.64 R20, [R1+0x1270] ;  /* 0x0012700001147983 */ /* 0x000eb60000300a00 */
[----:B------:R-:W-:Y:S10]  /*3f4f0*/  @!UPT UIADD3 URZ, URZ, URZ, URZ ;  /* 0x0000003f3f3ff290 */ /* 0x000ff4000fffe03f */
[----:B------:R-:W-:Y:S01]  /*3f500*/  STL.64 [R1+0x870], R24 ;  /* 0x0008701801007387 */ /* 0x000fe20000100a00 */
[----:B------:R0:W-:Y:S03]  /*3f510*/  STL.64 [R1+0x878], R26 ;  /* 0x0008781a01007387 */ /* 0x0001e60000100a00 */
[----:B0-----:R-:W3:Y:S01]  /*3f520*/  LDL.LU.64 R26, [R1+0x1268] ;  /* 0x00126800011a7983 */ /* 0x001ee20000300a00 */
[----:B------:R-:W3:Y:S03]  /*3f530*/  LDL.LU.64 R24, [R1+0x1260] ;  /* 0x0012600001187983 */ /* 0x000ee60000300a00 */
[----:B------:R-:W0:Y:S01]  /*3f540*/  S2R R2, SR_CTAID.X ;  /* 0x0000000000027919 */ /* 0x000e220000002500 */
[----:B------:R-:W-:-:S04]  /*3f550*/  UIADD3 UR4, UP0, UR4, 0x40, URZ ;  /* 0x0000004004047890 */ /* 0x000fc8000ff1e03f */
[----:B------:R-:W-:Y:S01]  /*3f560*/  UIADD3.X UR5, URZ, UR5, URZ, UP0, !UPT ;  /* 0x000000053f057290 */ /* 0x000fe200087fe43f */
[----:B0-----:R-:W-:-:S05]  /*3f570*/  IMAD.SHL.U32 R2, R2, 0x80, RZ ;  /* 0x0000008002027824 */ /* 0x001fca00078e00ff */
[----:B------:R-:W-:Y:S01]  /*3f580*/  IADD3 R0, R2, 0x80, RZ ;  /* 0x0000008002007810 */ /* 0x000fe20007ffe0ff */
[----:B------:R-:W-:-:S05]  /*3f590*/  MOV R2, 0x40 ;  /* 0x0000004000027802 */ /* 0x000fca0000000f00 */
[----:B------:R-:W-:Y:S01]  /*3f5a0*/  IMAD R19, R2, c[0x0][0x1a4], R19 ;  /* 0x0000690002137a24 */ /* 0x000fe200078e0213 */
[----:B------:R-:W-:Y:S01]  /*3f5b0*/  ISETP.LE.U32.AND P0, PT, R0, UR4, PT ;  /* 0x0000000400007c0c */ /* 0x000fe2000bf03070 */
[----:B------:R-:W-:-:S03]  /*3f5c0*/  MOV R0, UR5 ;  /* 0x0000000500007c02 */ /* 0x000fc60008000f00 */
[----:B------:R-:W-:Y:S01]  /*3f5d0*/  STL [R1+0x350], R19 ;  /* 0x0003501301007387 */ /* 0x000fe20000100800 */
[----:B------:R-:W-:Y:S01]  /*3f5e0*/  ISETP.GE.U32.AND.EX P0, PT, R0, RZ, PT, P0 ;  /* 0x000000ff0000720c */ /* 0x000fe20003f06100 */
[----:B--2---:R-:W-:Y:S02]  /*3f5f0*/  IMAD R20, R2, c[0x0][0x1b4], R20 ;  /* 0x00006d0002147a24 */ /* 0x004fe400078e0214 */
[----:B----4-:R-:W-:Y:S02]  /*3f600*/  FFMA R12, R22, R12, R21 ;  /* 0x0000000c160c7223 */ /* 0x010fe40000000015 */
[----:B---3--:R-:W-:Y:S01]  /*3f610*/  FFMA R8, R9, R8, R23 ;  /* 0x0000000809087223 */ /* 0x008fe20000000017 */
[----:B------:R-:W-:Y:S02]  /*3f620*/  STL [R1+0x354], R20 ;  /* 0x0003541401007387 */ /* 0x000fe40000100800 */
[----:B------:R-:W-:Y:S02]  /*3f630*/  STL [R1+0x968], R12 ;  /* 0x0009680c01007387 */ /* 0x000fe40000100800 */
[----:B------:R-:W2:Y:S01]  /*3f640*/  LDL R2, [R1+0x770] ;  /* 0x0007700001027983 */ /* 0x000ea20000100800 */
[----:B------:R-:W-:Y:S01]  /*3f650*/  STL [R1+0x96c], R8 ;  /* 0x00096c0801007387 */ /* 0x000fe20000100800 */
[----:B------:R-:W-:Y:S11]  /*3f660*/  HMMA.16816.F32 R4, R4, R10, R24 ;  /* 0x0000000a0404723c */ /* 0x000ff60000001818 */
[----:B------:R-:W-:Y:S11]  /*3f670*/  @!UPT UIADD3 URZ, URZ, URZ, URZ ;  /* 0x0000003f3f3ff290 */ /* 0x000ff6000fffe03f */
[----:B------:R-:W-:Y:S01]  /*3f680*/  @!UPT UIADD3 URZ, URZ, URZ, URZ ;  /* 0x0000003f3f3ff290 */ /* 0x000fe2000fffe03f */
[----:B------:R-:W-:Y:S01]  /*3f690*/  STL.64 [R1+0x850], R4 ;  /* 0x0008500401007387 */ /* 0x000fe20000100a00 */
[----:B------:R-:W-:Y:S02]  /*3f6a0*/  STL.64 [R1+0x858], R6 ;  /* 0x0008580601007387 */ /* 0x000fe40000100a00 */
[----:B------:R-:W3:Y:S02]  /*3f6b0*/  LDL R0, [R1+0x76c] ;  /* 0x00076c0001007983 */ /* 0x000ee40000100800 */
[----:B------:R-:W-:-:S05]  /*3f6c0*/  FFMA R3, R28, R3, R29 ;  /* 0x000000031c037223 */ /* 0x000fca000000001d */
[----:B------:R-:W-:Y:S04]  /*3f6d0*/  STL [R1+0x970], R3 ;  /* 0x0009700301007387 */ /* 0x000fe80000100800 */
[----:B--2---:R0:W-:Y:S04]  /*3f6e0*/  STL [R1+0x190], R2 ;  /* 0x0001900201007387 */ /* 0x0041e80000100800 */
[----:B0-----:R-:W2:Y:S04]  /*3f6f0*/  LDL R2, [R1+0x768] ;  /* 0x0007680001027983 */ /* 0x001ea80000100800 */
[----:B---3--:R0:W-:Y:S04]  /*3f700*/  STL [R1+0x194], R0 ;  /* 0x0001940001007387 */ /* 0x0081e80000100800 */
[----:B0-----:R-:W3:Y:S04]  /*3f710*/  LDL R0, [R1+0x764] ;  /* 0x0007640001007983 */ /* 0x001ee80000100800 */
        /* <DEDUP_REMOVED lines=25> */
[----:B---3--:R0:W-:Y:S01]  /*3f8b0*/  STL [R1+0x1cc], R0 ;  /* 0x0001cc0001007387 */ /* 0x0081e20000100800 */
[----:B------:R-:W-:Y:S01]  /*3f8c0*/  @P0 CALL.REL.NOINC `(.L_x_0) ;  /* 0x0000001000000944 */ /* 0x000fe20003c00000 */
[----:B------:R-:W-:Y:S05]  /*3f8d0*/  BRA `(.L_x_35) ;  /* 0xfffcfb3000007947 */ /* 0x000fea000383ffff */
.L_x_0:
[----:B-1----:R-:W2:Y:S04]  /*3f8e0*/  LDL.LU R3, [R1+0x970] ;  /* 0x0009700001037983 */ /* 0x002ea80000300800 */
[----:B0-----:R-:W3:Y:S01]  /*3f8f0*/  LDL.LU R2, [R1+0x934] ;  /* 0x0009340001027983 */ /* 0x001ee20000300800 */
[----:B------:R-:W-:-:S02]  /*3f900*/  MOV R14, 0x3dc6b27f ;  /* 0x3dc6b27f000e7802 */ /* 0x000fc40000000f00 */
[----:B------:R-:W-:Y:S01]  /*3f910*/  LOP3.LUT R0, R0, 0xfffffdff, RZ, 0xc0, !PT ;  /* 0xfffffdff00007812 */ /* 0x000fe200078ec0ff */
[----:B------:R-:W-:Y:S06]  /*3f920*/  BAR.SYNC.DEFER_BLOCKING 0x0 ;  /* 0x0000000000007b1d */ /* 0x000fec0000010000 */
[----:B---3--:R0:W-:Y:S01]  /*3f930*/  STL [R1+0x144], R2 ;  /* 0x0001440201007387 */ /* 0x0081e20000100800 */
[C---:B------:R-:W-:Y:S01]  /*3f940*/  FMUL R4, R2.reuse, 8388608 ;  /* 0x4b00000002047820 */ /* 0x040fe20000400000 */
[----:B------:R-:W-:Y:S02]  /*3f950*/  FSETP.GEU.AND P0, PT, R2, 1.175494350822287508e-38, PT ;  /* 0x008000000200780b */ /* 0x000fe40003f0e000 */
[----:B------:R-:W3:Y:S02]  /*3f960*/  LDL.LU R24, [R1+0x938] ;  /* 0x0009380001187983 */ /* 0x000ee40000300800 */
[----:B------:R-:W-:-:S04]  /*3f970*/  FSEL R4, R4, R2, !P0 ;  /* 0x0000000204047208 */ /* 0x000fc80004000000 */
[----:B------:R-:W-:-:S04]  /*3f980*/  IADD3 R7, R4, -0x3f3504f3, RZ ;  /* 0xc0cafb0d04077810 */ /* 0x000fc80007ffe0ff */
[----:B------:R-:W-:-:S05]  /*3f990*/  LOP3.LUT R7, R7, 0xff800000, RZ, 0xc0, !PT ;  /* 0xff80000007077812 */ /* 0x000fca00078ec0ff */
[----:B0-----:R-:W-:Y:S01]  /*3f9a0*/  IMAD.IADD R2, R4, 0x1, -R7 ;  /* 0x0000000104027824 */ /* 0x001fe200078e0a07 */
[----:B--2---:R-:W-:-:S03]  /*3f9b0*/  MOV R11, R3 ;  /* 0x00000003000b7202 */ /* 0x004fc60000000f00 */
[----:B------:R-:W-:-:S04]  /*3f9c0*/  FADD R2, R2, -1 ;  /* 0xbf80000002027421 */ /* 0x000fc80000000000 */
[----:B------:R-:W-:-:S04]  /*3f9d0*/  FFMA.FTZ R3, R2, R14, -0.16845393180847167969 ;  /* 0xbe2c7f3002037423 */ /* 0x000fc8000001000e */
[----:B------:R-:W-:-:S04]  /*3f9e0*/  FFMA.FTZ R3, R2, R3, 0.1716887056827545166 ;  /* 0x3e2fcf2a02037423 */ /* 0x000fc80000010003 */
[----:B------:R-:W-:-:S04]  /*3f9f0*/  FFMA.FTZ R3, R2, R3, -0.17900948226451873779 ;  /* 0xbe374e4302037423 */ /* 0x000fc80000010003 */
[----:B------:R-:W-:-:S04]  /*3fa00*/  FFMA.FTZ R3, R2, R3, 0.20512372255325317383 ;  /* 0x3e520bf402037423 */ /* 0x000fc80000010003 */
[----:B------:R-:W-:-:S04]  /*3fa10*/  FFMA.FTZ R8, R2, R3, -0.24046532809734344482 ;  /* 0xbe763c8b02087423 */ /* 0x000fc80000010003 */
[----:B------:R-:W-:Y:S01]  /*3fa20*/  FFMA.FTZ R8, R2, R8, 0.28857114911079406738 ;  /* 0x3e93bf9902087423 */ /* 0x000fe20000010008 */
[----:B---3--:R-:W-:Y:S04]  /*3fa30*/  STL [R1+0x16ac], R24 ;  /* 0x0016ac1801007387 */ /* 0x008fe80000100800 */
[----:B------:R-:W2:Y:S01]  /*3fa40*/  LDL.LU R21, [R1+0x93c] ;  /* 0x00093c0001157983 */ /* 0x000ea20000300800 */
[C---:B------:R-:W-:Y:S01]  /*3fa50*/  FMUL R5, R24.reuse, 8388608 ;  /* 0x4b00000018057820 */ /* 0x040fe20000400000 */
[----:B------:R-:W-:-:S04]  /*3fa60*/  FSETP.GEU.AND P2, PT, R24, 1.175494350822287508e-38, PT ;  /* 0x008000001800780b */ /* 0x000fc80003f4e000 */
[----:B------:R-:W-:-:S04]  /*3fa70*/  FSEL R5, R5, R24, !P2 ;  /* 0x0000001805057208 */ /* 0x000fc80005000000 */
[----:B------:R-:W-:-:S04]  /*3fa80*/  IADD3 R6, R5, -0x3f3504f3, RZ ;  /* 0xc0cafb0d05067810 */ /* 0x000fc80007ffe0ff */
[----:B------:R-:W-:-:S05]  /*3fa90*/  LOP3.LUT R6, R6, 0xff800000, RZ, 0xc0, !PT ;  /* 0xff80000006067812 */ /* 0x000fca00078ec0ff */
[----:B------:R-:W-:-:S04]  /*3faa0*/  IMAD.IADD R3, R5, 0x1, -R6 ;  /* 0x0000000105037824 */ /* 0x000fc800078e0a06 */
[----:B------:R-:W-:Y:S02]  /*3fab0*/  FADD R3, R3, -1 ;  /* 0xbf80000003037421 */ /* 0x000fe40000000000 */
[C---:B------:R-:W-:Y:S02]  /*3fac0*/  FFMA.FTZ R9, R2.reuse, R8, -0.36067417263984680176 ;  /* 0xbeb8aa4902097423 */ /* 0x040fe40000010008 */
[C---:B------:R-:W-:Y:S02]  /*3fad0*/  FFMA.FTZ R8, R3.reuse, R14, -0.16845393180847167969 ;  /* 0xbe2c7f3003087423 */ /* 0x040fe4000001000e */
[C---:B------:R-:W-:Y:S02]  /*3fae0*/  FFMA.FTZ R9, R2.reuse, R9, 0.48089820146560668945 ;  /* 0x3ef6384a02097423 */ /* 0x040fe40000010009 */
[----:B------:R-:W-:Y:S02]  /*3faf0*/  FFMA.FTZ R8, R3, R8, 0.1716887056827545166 ;  /* 0x3e2fcf2a03087423 */ /* 0x000fe40000010008 */
[----:B------:R-:W-:-:S02]  /*3fb00*/  FFMA.FTZ R9, R2, R9, -0.72134751081466674805 ;  /* 0xbf38aa3b02097423 */ /* 0x000fc40000010009 */
[C---:B------:R-:W-:Y:S01]  /*3fb10*/  FFMA.FTZ R8, R3.reuse, R8, -0.17900948226451873779 ;  /* 0xbe374e4303087423 */ /* 0x040fe20000010008 */
[----:B------:R0:W1:Y:S01]  /*3fb20*/  I2F R10, R7 ;  /* 0x00000007000a7306 */ /* 0x0000620000201400 */
[C---:B------:R-:W-:Y:S02]  /*3fb30*/  FMUL R9, R2.reuse, R9 ;  /* 0x0000000902097220 */ /* 0x040fe40000400000 */
[C---:B------:R-:W-:Y:S02]  /*3fb40*/  FFMA.FTZ R8, R3.reuse, R8, 0.20512372255325317383 ;  /* 0x3e520bf403087423 */ /* 0x040fe40000010008 */
[----:B------:R-:W-:Y:S01]  /*3fb50*/  FMUL R9, R2, R9 ;  /* 0x0000000902097220 */ /* 0x000fe20000400000 */
[----:B------:R-:W-:Y:S01]  /*3fb60*/  ISETP.GE.U32.AND P1, PT, R4, 0x7f800000, PT ;  /* 0x7f8000000400780c */ /* 0x000fe20003f26070 */
[----:B0-----:R-:W-:Y:S02]  /*3fb70*/  FFMA.FTZ R7, R3, R8, -0.24046532809734344482 ;  /* 0xbe763c8b03077423 */ /* 0x001fe40000010008 */
[----:B------:R-:W-:-:S02]  /*3fb80*/  FFMA.FTZ R9, R2, 1.4426950216293334961, R9 ;  /* 0x3fb8aa3b02097823 */ /* 0x000fc40000010009 */
[----:B------:R-:W-:Y:S01]  /*3fb90*/  FFMA.FTZ R2, R3, R7, 0.28857114911079406738 ;  /* 0x3e93bf9903027423 */ /* 0x000fe20000010007 */
[----:B------:R-:W-:-:S05]  /*3fba0*/  FSEL R7, RZ, -23, P0 ;  /* 0xc1b80000ff077808 */ /* 0x000fca0000000000 */
[----:B-1----:R-:W-:-:S04]  /*3fbb0*/  FFMA.FTZ R7, R10, 1.1920928955078125e-07, R7 ;  /* 0x340000000a077823 */ /* 0x002fc80000010007 */
[----:B------:R-:W-:Y:S01]  /*3fbc0*/  FADD R12, R7, R9 ;  /* 0x00000009070c7221 */ /* 0x000fe20000000000 */
[----:B------:R-:W-:-:S05]  /*3fbd0*/  @P1 MOV R7, 0x7f800000 ;  /* 0x7f80000000071802 */ /* 0x000fca0000000f00 */
[----:B------:R-:W-:-:S05]  /*3fbe0*/  @P1 FFMA.FTZ R12, R4, R7, +INF ;  /* 0x7f800000040c1423 */ /* 0x000fca0000010007 */
[----:B------:R-:W-:Y:S04]  /*3fbf0*/  STL [R1+0x530], R12 ;  /* 0x0005300c01007387 */ /* 0x000fe80000100800 */
[----:B--2---:R-:W-:Y:S04]  /*3fc00*/  STL [R1+0x16b0], R21 ;  /* 0x0016b01501007387 */ /* 0x004fe80000100800 */
[----:B------:R-:W2:Y:S01]  /*3fc10*/  LDL.LU R22, [R1+0x940] ;  /* 0x0009400001167983 */ /* 0x000ea20000300800 */
[----:B------:R-:W-:Y:S01]  /*3fc20*/  FFMA.FTZ R2, R3, R2, -0.36067417263984680176 ;  /* 0xbeb8aa4903027423 */ /* 0x000fe20000010002 */
[----:B------:R-:W-:-:S03]  /*3fc30*/  FSETP.NEU.AND P0, PT, R4, RZ, PT ;  /* 0x000000ff0400720b */ /* 0x000fc60003f0d000 */
[C---:B------:R-:W-:Y:S01]  /*3fc40*/  FFMA.FTZ R2, R3.reuse, R2, 0.48089820146560668945 ;  /* 0x3ef6384a03027423 */ /* 0x040fe20000010002 */
[----:B------:R-:W0:Y:S03]  /*3fc50*/  I2F R6, R6 ;  /* 0x0000000600067306 */ /* 0x000e260000201400 */
[----:B------:R-:W-:-:S04]  /*3fc60*/  FFMA.FTZ R2, R3, R2, -0.72134751081466674805 ;  /* 0xbf38aa3b03027423 */ /* 0x000fc80000010002 */
[C---:B------:R-:W-:Y:S02]  /*3fc70*/  FMUL R2, R3.reuse, R2 ;  /* 0x0000000203027220 */ /* 0x040fe40000400000 */
[----:B------:R-:W-:Y:S02]  /*3fc80*/  @P0 LOP3.LUT R0, R0, 0x200, RZ, 0xfc, !PT ;  /* 0x0000020000000812 */ /* 0x000fe400078efcff */
[----:B------:R-:W-:Y:S01]  /*3fc90*/  FMUL R2, R3, R2 ;  /* 0x0000000203027220 */ /* 0x000fe20000400000 */
[----:B------:R-:W-:-:S03]  /*3fca0*/  ISETP.GE.U32.AND P0, PT, R5, 0x7f800000, PT ;  /* 0x7f8000000500780c */ /* 0x000fc60003f06070 */
[----:B------:R-:W-:Y:S01]  /*3fcb0*/  FFMA.FTZ R3, R3, 1.4426950216293334961, R2 ;  /* 0x3fb8aa3b03037823 */ /* 0x000fe20000010002 */
[----:B------:R-:W-:-:S05]  /*3fcc0*/  FSEL R2, RZ, -23, P2 ;  /* 0xc1b80000ff027808 */ /* 0x000fca0001000000 */
[----:B0-----:R-:W-:-:S04]  /*3fcd0*/  FFMA.FTZ R2, R6, 1.1920928955078125e-07, R2 ;  /* 0x3400000006027823 */ /* 0x001fc80000010002 */
[----:B------:R-:W-:Y:S01]  /*3fce0*/  FADD R3, R2, R3 ;  /* 0x0000000302037221 */ /* 0x000fe20000000000 */
[----:B------:R-:W-:-:S05]  /*3fcf0*/  @P0 MOV R2, 0x7f800000 ;  /* 0x7f80000000020802 */ /* 0x000fca0000000f00 */
[----:B------:R-:W-:-:S05]  /*3fd00*/  @P0 FFMA.FTZ R3, R5, R2, +INF ;  /* 0x7f80000005030423 */ /* 0x000fca0000010002 */
[----:B------:R0:W-:Y:S01]  /*3fd10*/  STL [R1+0x52c], R3 ;  /* 0x00052c0301007387 */ /* 0x0001e20000100800 */
[C---:B------:R-:W-:Y:S01]  /*3fd20*/  FMUL R4, R21.reuse, 8388608 ;  /* 0x4b00000015047820 */ /* 0x040fe20000400000 */
[----:B------:R-:W-:-:S04]  /*3fd30*/  FSETP.GEU.AND P1, PT, R21, 1.175494350822287508e-38, PT ;  /* 0x008000001500780b */ /* 0x000fc80003f2e000 */
[----:B------:R-:W-:-:S04]  /*3fd40*/  FSEL R4, R4, R21, !P1 ;  /* 0x0000001504047208 */ /* 0x000fc80004800000 */
[----:B------:R-:W-:Y:S02]  /*3fd50*/  IADD3 R7, R4, -0x3f3504f3, RZ ;  /* 0xc0cafb0d04077810 */ /* 0x000fe40007ffe0ff */
[----:B------:R-:W-:Y:S02]  /*3fd60*/  FSETP.NEU.AND P0, PT, R5, RZ, PT ;  /* 0x000000ff0500720b */ /* 0x000fe40003f0d000 */
[----:B------:R-:W-:-:S05]  /*3fd70*/  LOP3.LUT R7, R7, 0xff800000, RZ, 0xc0, !PT ;  /* 0xff80000007077812 */ /* 0x000fca00078ec0ff */
[----:B------:R-:W-:Y:S01]  /*3fd80*/  IMAD.IADD R2, R4, 0x1, -R7 ;  /* 0x0000000104027824 */ /* 0x000fe200078e0a07 */
[----:B------:R-:W-:-:S03]  /*3fd90*/  LOP3.LUT R0, R0, 0xfffffbff, RZ, 0xc0, !PT ;  /* 0xfffffbff00007812 */ /* 0x000fc600078ec0ff */
[----:B------:R-:W-:Y:S02]  /*3fda0*/  FADD R2, R2, -1 ;  /* 0xbf80000002027421 */ /* 0x000fe40000000000 */
[----:B------:R-:W-:Y:S01]  /*3fdb0*/  @P0 LOP3.LUT R0, R0, 0x400, RZ, 0xfc, !PT ;  /* 0x0000040000000812 */ /* 0x000fe200078efcff */
[----:B--2---:R-:W-:Y:S04]  /*3fdc0*/  STL [R1+0x16b4], R22 ;  /* 0x0016b41601007387 */ /* 0x004fe80000100800 */
[----:B------:R-:W2:Y:S01]  /*3fdd0*/  LDL.LU R23, [R1+0x944] ;  /* 0x0009440001177983 */ /* 0x000ea20000300800 */
[C---:B------:R-:W-:Y:S01]  /*3fde0*/  FMUL R5, R22.reuse, 8388608 ;  /* 0x4b00000016057820 */ /* 0x040fe20000400000 */
[----:B------:R-:W-:Y:S01]  /*3fdf0*/  FSETP.GEU.AND P0, PT, R22, 1.175494350822287508e-38, PT ;  /* 0x008000001600780b */ /* 0x000fe20003f0e000 */
[----:B0-----:R-:W-:-:S03]  /*3fe00*/  FFMA.FTZ R3, R2, R14, -0.16845393180847167969 ;  /* 0xbe2c7f3002037423 */ /* 0x001fc6000001000e */
[----:B------:R-:W-:Y:S01]  /*3fe10*/  FSEL R5, R5, R22, !P0 ;  /* 0x0000001605057208 */ /* 0x000fe20004000000 */
[----:B------:R-:W-:-:S03]  /*3fe20*/  FFMA.FTZ R3, R2, R3, 0.1716887056827545166 ;  /* 0x3e2fcf2a02037423 */ /* 0x000fc60000010003 */
[----:B------:R-:W-:Y:S01]  /*3fe30*/  IADD3 R6, R5, -0x3f3504f3, RZ ;  /* 0xc0cafb0d05067810 */ /* 0x000fe20007ffe0ff */
[----:B------:R-:W-:-:S03]  /*3fe40*/  FFMA.FTZ R3, R2, R3, -0.17900948226451873779 ;  /* 0xbe374e4302037423 */ /* 0x000fc60000010003 */
[----:B------:R-:W-:Y:S01]  /*3fe50*/  LOP3.LUT R6, R6, 0xff800000, RZ, 0xc0, !PT ;  /* 0xff80000006067812 */ /* 0x000fe200078ec0ff */
[----:B------:R-:W-:-:S04]  /*3fe60*/  FFMA.FTZ R3, R2, R3, 0.20512372255325317383 ;  /* 0x3e520bf402037423 */ /* 0x000fc80000010003 */
[----:B------:R-:W-:Y:S01]  /*3fe70*/  FFMA.FTZ R8, R2, R3, -0.24046532809734344482 ;  /* 0xbe763c8b02087423 */ /* 0x000fe20000010003 */
[----:B------:R-:W-:-:S03]  /*3fe80*/  IADD3 R3, R5, -R6, RZ ;  /* 0x8000000605037210 */ /* 0x000fc60007ffe0ff */
[C---:B------:R-:W-:Y:S02]  /*3fe90*/  FFMA.FTZ R8, R2.reuse, R8, 0.28857114911079406738 ;  /* 0x3e93bf9902087423 */ /* 0x040fe40000010008 */
[----:B------:R-:W-:Y:S02]  /*3fea0*/  FADD R3, R3, -1 ;  /* 0xbf80000003037421 */ /* 0x000fe40000000000 */
[C---:B------:R-:W-:Y:S02]  /*3feb0*/  FFMA.FTZ R9, R2.reuse, R8, -0.36067417263984680176 ;  /* 0xbeb8aa4902097423 */ /* 0x040fe40000010008 */
[C---:B------:R-:W-:Y:S02]  /*3fec0*/  FFMA.FTZ R8, R3.reuse, R14, -0.16845393180847167969 ;  /* 0xbe2c7f3003087423 */ /* 0x040fe4000001000e */
[----:B------:R-:W-:Y:S02]  /*3fed0*/  FFMA.FTZ R9, R2, R9, 0.48089820146560668945 ;  /* 0x3ef6384a02097423 */ /* 0x000fe40000010009 */
[----:B------:R-:W-:-:S02]  /*3fee0*/  FFMA.FTZ R8, R3, R8, 0.1716887056827545166 ;  /* 0x3e2fcf2a03087423 */ /* 0x000fc40000010008 */
[C---:B------:R-:W-:Y:S02]  /*3fef0*/  FFMA.FTZ R9, R2.reuse, R9, -0.72134751081466674805 ;  /* 0xbf38aa3b02097423 */ /* 0x040fe40000010009 */
[C---:B------:R-:W-:Y:S01]  /*3ff00*/  FFMA.FTZ R8, R3.reuse, R8, -0.17900948226451873779 ;  /* 0xbe374e4303087423 */ /* 0x040fe20000010008 */
[----:B------:R0:W1:Y:S01]  /*3ff10*/  I2F R10, R7 ;  /* 0x00000007000a7306 */ /* 0x0000620000201400 */
[C---:B------:R-:W-:Y:S02]  /*3ff20*/  FMUL R9, R2.reuse, R9 ;  /* 0x0000000902097220 */ /* 0x040fe40000400000 */
[C---:B------:R-:W-:Y:S02]  /*3ff30*/  FFMA.FTZ R8, R3.reuse, R8, 0.20512372255325317383 ;  /* 0x3e520bf403087423 */ /* 0x040fe40000010008 */
[----:B------:R-:W-:Y:S01]  /*3ff40*/  FMUL R9, R2, R9 ;  /* 0x0000000902097220 */ /* 0x000fe20000400000 */
[----:B------:R-:W-:Y:S01]  /*3ff50*/  ISETP.GE.U32.AND P2, PT, R4, 0x7f800000, PT ;  /* 0x7f8000000400780c */ /* 0x000fe20003f46070 */
[----:B0-----:R-:W-:-:S02]  /*3ff60*/  FFMA.FTZ R7, R3, R8, -0.24046532809734344482 ;  /* 0xbe763c8b03077423 */ /* 0x001fc40000010008 */
[----:B------:R-:W-:Y:S02]  /*3ff70*/  FFMA.FTZ R9, R2, 1.4426950216293334961, R9 ;  /* 0x3fb8aa3b02097823 */ /* 0x000fe40000010009 */
        /* <DEDUP_REMOVED lines=13> */
[----:B------:R-:W-:Y:S01]  /*40050*/  FFMA.FTZ R2, R3, R2, -0.72134751081466674805 ;  /* 0xbf38aa3b03027423 */ /* 0x000fe20000010002 */
[----:B------:R-:W-:-:S03]  /*40060*/  LOP3.LUT R0, R0, 0xfffff7ff, RZ, 0xc0, !PT ;  /* 0xfffff7ff00007812 */ /* 0x000fc600078ec0ff */
[C---:B------:R-:W-:Y:S02]  /*40070*/  FMUL R2, R3.reuse, R2 ;  /* 0x0000000203027220 */ /* 0x040fe40000400000 */
[----:B------:R-:W-:Y:S02]  /*40080*/  @P1 LOP3.LUT R0, R0, 0x800, RZ, 0xfc, !PT ;  /* 0x0000080000001812 */ /* 0x000fe400078efcff */
[----:B------:R-:W-:Y:S01]  /*40090*/  FMUL R2, R3, R2 ;  /* 0x0000000203027220 */ /* 0x000fe20000400000 */
[----:B------:R-:W-:-:S03]  /*400a0*/  ISETP.GE.U32.AND P1, PT, R5, 0x7f800000, PT ;  /* 0x7f8000000500780c */ /* 0x000fc60003f26070 */
[----:B------:R-:W-:Y:S01]  /*400b0*/  FFMA.FTZ R3, R3, 1.4426950216293334961, R2 ;  /* 0x3fb8aa3b03037823 */ /* 0x000fe20000010002 */
[----:B------:R-:W-:-:S05]  /*400c0*/  FSEL R2, RZ, -23, P0 ;  /* 0xc1b80000ff027808 */ /* 0x000fca0000000000 */
[----:B0-----:R-:W-:-:S04]  /*400d0*/  FFMA.FTZ R2, R6, 1.1920928955078125e-07, R2 ;  /* 0x3400000006027823 */ /* 0x001fc80000010002 */
[----:B------:R-:W-:Y:S02]  /*400e0*/  FADD R3, R2, R3 ;  /* 0x0000000302037221 */ /* 0x000fe40000000000 */
[----:B------:R-:W-:-:S04]  /*400f0*/  @P1 IMAD.MOV.U32 R2, RZ, RZ, 0x7f800000 ;  /* 0x7f800000ff021424 */ /* 0x000fc800078e00ff */
[----:B------:R-:W-:-:S05]  /*40100*/  @P1 FFMA.FTZ R3, R5, R2, +INF ;  /* 0x7f80000005031423 */ /* 0x000fca0000010002 */
[----:B------:R0:W-:Y:S01]  /*40110*/  STL [R1+0x524], R3 ;  /* 0x0005240301007387 */ /* 0x0001e20000100800 */
[C---:B------:R-:W-:Y:S01]  /*40120*/  FMUL R4, R23.reuse, 8388608 ;  /* 0x4b00000017047820 */ /* 0x040fe20000400000 */
[----:B------:R-:W-:-:S04]  /*40130*/  FSETP.GEU.AND P2, PT, R23, 1.175494350822287508e-38, PT ;  /* 0x008000001700780b */ /* 0x000fc80003f4e000 */
[----:B------:R-:W-:-:S04]  /*40140*/  FSEL R4, R4, R23, !P2 ;  /* 0x0000001704047208 */ /* 0x000fc80005000000 */
[----:B------:R-:W-:-:S04]  /*40150*/  IADD3 R7, R4, -0x3f3504f3, RZ ;  /* 0xc0cafb0d04077810 */ /* 0x000fc80007ffe0ff */
[----:B------:R-:W-:-:S04]  /*40160*/  LOP3.LUT R7, R7, 0xff800000, RZ, 0xc0, !PT ;  /* 0xff80000007077812 */ /* 0x000fc800078ec0ff */
[----:B------:R-:W-:Y:S02]  /*40170*/  IADD3 R2, R4, -R7, RZ ;  /* 0x8000000704027210 */ /* 0x000fe40007ffe0ff */
[----:B------:R-:W-:-:S03]  /*40180*/  FSETP.NEU.AND P0, PT, R5, RZ, PT ;  /* 0x000000ff0500720b */ /* 0x000fc60003f0d000 */
[----:B------:R-:W-:Y:S01]  /*40190*/  FADD R2, R2, -1 ;  /* 0xbf80000002027421 */ /* 0x000fe20000000000 */
        /* <DEDUP_REMOVED lines=22> */
[----:B------:R-:W-:Y:S01]  /*40300*/  FMUL R9, R2, R9 ;  /* 0x0000000902097220 */ /* 0x000fe20000400000 */
[----:B------:R-:W-:Y:S01]  /*40310*/  LOP3.LUT R0, R0, 0xffffefff, RZ, 0xc0, !PT ;  /* 0xffffefff00007812 */ /* 0x000fe200078ec0ff */
[C---:B0-----:R-:W-:Y:S02]  /*40320*/  FFMA.FTZ R7, R3.reuse, R8, 0.20512372255325317383 ;  /* 0x3e520bf403077423 */ /* 0x041fe40000010008 */
[----:B------:R-:W-:Y:S02]  /*40330*/  FMUL R8, R2, R9 ;  /* 0x0000000902087220 */ /* 0x000fe40000400000 */
[C---:B------:R-:W-:Y:S01]  /*40340*/  FFMA.FTZ R7, R3.reuse, R7, -0.24046532809734344482 ;  /* 0xbe763c8b03077423 */ /* 0x040fe20000010007 */
[----:B------:R-:W-:Y:S01]  /*40350*/  @P0 LOP3.LUT R0, R0, 0x1000, RZ, 0xfc, !PT ;  /* 0x0000100000000812 */ /* 0x000fe200078efcff */
[----:B------:R-:W-:Y:S01]  /*40360*/  FFMA.FTZ R8, R2, 1.4426950216293334961, R8 ;  /* 0x3fb8aa3b02087823 */ /* 0x000fe20000010008 */
[----:B------:R-:W-:Y:S01]  /*40370*/  ISETP.GE.U32.AND P0, PT, R4, 0x7f800000, PT ;  /* 0x7f8000000400780c */ /* 0x000fe20003f06070 */
[----:B------:R-:W-:Y:S01]  /*40380*/  FFMA.FTZ R2, R3, R7, 0.28857114911079406738 ;  /* 0x3e93bf9903027423 */ /* 0x000fe20000010007 */
[----:B------:R-:W-:-:S05]  /*40390*/  FSEL R7, RZ, -23, P2 ;  /* 0xc1b80000ff077808 */ /* 0x000fca0001000000 */
[----:B-1----:R-:W-:-:S04]  /*403a0*/  FFMA.FTZ R7, R10, 1.1920928955078125e-07, R7 ;  /* 0x340000000a077823 */ /* 0x002fc80000010007 */
[----:B------:R-:W-:Y:S02]  /*403b0*/  FADD R12, R7, R8 ;  /* 0x00000008070c7221 */ /* 0x000fe40000000000 */
[----:B------:R0:W1:Y:S02]  /*403c0*/  I2F R7, R6 ;  /* 0x0000000600077306 */ /* 0x0000640000201400 */
[----:B0-----:R-:W-:-:S04]  /*403d0*/  @P0 IMAD.MOV.U32 R6, RZ, RZ, 0x7f800000 ;  /* 0x7f800000ff060424 */ /* 0x001fc800078e00ff */
[----:B------:R-:W-:-:S05]  /*403e0*/  @P0 FFMA.FTZ R12, R4, R6, +INF ;  /* 0x7f800000040c0423 */ /* 0x000fca0000010006 */
[----:B------:R-:W-:Y:S01]  /*403f0*/  STL [R1+0x520], R12 ;  /* 0x0005200c01007387 */ /* 0x000fe20000100800 */
[----:B------:R-:W-:Y:S01]  /*40400*/  FFMA.FTZ R2, R3, R2, -0.36067417263984680176 ;  /* 0xbeb8aa4903027423 */ /* 0x000fe20000010002 */
[----:B------:R-:W-:-:S03]  /*40410*/  FSETP.NEU.AND P0, PT, R4, RZ, PT ;  /* 0x000000ff0400720b */ /* 0x000fc60003f0d000 */
[----:B------:R-:W-:-:S04]  /*40420*/  FFMA.FTZ R2, R3, R2, 0.48089820146560668945 ;  /* 0x3ef6384a03027423 */ /* 0x000fc80000010002 */
        /* <DEDUP_REMOVED lines=8> */
[----:B-1----:R-:W-:-:S04]  /*404b0*/  FFMA.FTZ R2, R7, 1.1920928955078125e-07, R2 ;  /* 0x3400000007027823 */ /* 0x002fc80000010002 */
[----:B------:R-:W-:Y:S01]  /*404c0*/  FADD R3, R2, R3 ;  /* 0x0000000302037221 */ /* 0x000fe20000000000 */
[----:B------:R-:W-:-:S05]  /*404d0*/  @P0 MOV R2, 0x7f800000 ;  /* 0x7f80000000020802 */ /* 0x000fca0000000f00 */
[----:B------:R-:W-:Y:S01]  /*404e0*/  @P0 FFMA.FTZ R3, R5, R2, +INF ;  /* 0x7f80000005030423 */ /* 0x000fe20000010002 */
[----:B--2---:R-:W-:Y:S04]  /*404f0*/  STL [R1+0x16c0], R25 ;  /* 0x0016c01901007387 */ /* 0x004fe80000100800 */
[----:B------:R-:W2:Y:S04]  /*40500*/  LDL.LU R26, [R1+0x950] ;  /* 0x00095000011a7983 */ /* 0x000ea80000300800 */
[----:B------:R0:W-:Y:S04]  /*40510*/  STL [R1+0x518], R3 ;  /* 0x0005180301007387 */ /* 0x0001e80000100800 */
[----:B------:R-:W3:Y:S01]  /*40520*/  LDL.LU R27, [R1+0x954] ;  /* 0x00095400011b7983 */ /* 0x000ee20000300800 */
[C---:B------:R-:W-:Y:S01]  /*40530*/  FMUL R4, R25.reuse, 8388608 ;  /* 0x4b00000019047820 */ /* 0x040fe20000400000 */
[----:B------:R-:W-:-:S02]  /*40540*/  FSETP.GEU.AND P1, PT, R25, 1.175494350822287508e-38, PT ;  /* 0x008000001900780b */ /* 0x000fc40003f2e000 */
[----:B------:R-:W-:Y:S01]  /*40550*/  MOV R15, R11 ;  /* 0x0000000b000f7202 */ /* 0x000fe20000000f00 */
[----:B------:R-:W4:Y:S01]  /*40560*/  LDL.LU R29, [R1+0x958] ;  /* 0x00095800011d7983 */ /* 0x000f220000300800 */
[----:B------:R-:W-:-:S04]  /*40570*/  FSEL R4, R4, R25, !P1 ;  /* 0x0000001904047208 */ /* 0x000fc80004800000 */
[----:B------:R-:W-:-:S04]  /*40580*/  IADD3 R6, R4, -0x3f3504f3, RZ ;  /* 0xc0cafb0d04067810 */ /* 0x000fc80007ffe0ff */
[----:B------:R-:W-:-:S04]  /*40590*/  LOP3.LUT R6, R6, 0xff800000, RZ, 0xc0, !PT ;  /* 0xff80000006067812 */ /* 0x000fc800078ec0ff */
[----:B------:R-:W-:-:S05]  /*405a0*/  IADD3 R2, R4, -R6, RZ ;  /* 0x8000000604027210 */ /* 0x000fca0007ffe0ff */
[----:B------:R-:W-:-:S04]  /*405b0*/  FADD R2, R2, -1 ;  /* 0xbf80000002027421 */ /* 0x000fc80000000000 */
[----:B0-----:R-:W-:-:S04]  /*405c0*/  FFMA.FTZ R3, R2, R14, -0.16845393180847167969 ;  /* 0xbe2c7f3002037423 */ /* 0x001fc8000001000e */
[----:B------:R-:W-:-:S04]  /*405d0*/  FFMA.FTZ R3, R2, R3, 0.1716887056827545166 ;  /* 0x3e2fcf2a02037423 */ /* 0x000fc80000010003 */
[----:B------:R-:W-:-:S04]  /*405e0*/  FFMA.FTZ R3, R2, R3, -0.17900948226451873779 ;  /* 0xbe374e4302037423 */ /* 0x000fc80000010003 */
[----:B------:R-:W-:-:S04]  /*405f0*/  FFMA.FTZ R3, R2, R3, 0.20512372255325317383 ;  /* 0x3e520bf402037423 */ /* 0x000fc80000010003 */
[----:B------:R-:W-:-:S04]  /*40600*/  FFMA.FTZ R8, R2, R3, -0.24046532809734344482 ;  /* 0xbe763c8b02087423 */ /* 0x000fc80000010003 */
[----:B------:R-:W-:-:S04]  /*40610*/  FFMA.FTZ R8, R2, R8, 0.28857114911079406738 ;  /* 0x3e93bf9902087423 */ /* 0x000fc80000010008 */
[----:B------:R-:W-:-:S04]  /*40620*/  FFMA.FTZ R10, R2, R8, -0.36067417263984680176 ;  /* 0xbeb8aa49020a7423 */ /* 0x000fc80000010008 */
[----:B------:R-:W-:-:S04]  /*40630*/  FFMA.FTZ R10, R2, R10, 0.48089820146560668945 ;  /* 0x3ef6384a020a7423 */ /* 0x000fc8000001000a */
[----:B------:R-:W-:-:S04]  /*40640*/  FFMA.FTZ R10, R2, R10, -0.72134751081466674805 ;  /* 0xbf38aa3b020a7423 */ /* 0x000fc8000001000a */
[----:B------:R-:W-:-:S04]  /*40650*/  FMUL R10, R2, R10 ;  /* 0x0000000a020a7220 */ /* 0x000fc80000400000 */
[----:B------:R-:W-:-:S04]  /*40660*/  FMUL R10, R2, R10 ;  /* 0x0000000a020a7220 */ /* 0x000fc80000400000 */
[----:B------:R-:W-:Y:S01]  /*40670*/  FFMA.FTZ R13, R2, 1.4426950216293334961, R10 ;  /* 0x3fb8aa3b020d7823 */ /* 0x000fe2000001000a */
[----:B------:R-:W-:Y:S01]  /*40680*/  FSEL R11, RZ, -23, P1 ;  /* 0xc1b80000ff0b7808 */ /* 0x000fe20000800000 */
[----:B------:R-:W0:Y:S04]  /*40690*/  I2F R10, R6 ;  /* 0x00000006000a7306 */ /* 0x000e280000201400 */
[----:B0-----:R-:W-:-:S04]  /*406a0*/  FFMA.FTZ R11, R10, 1.1920928955078125e-07, R11 ;  /* 0x340000000a0b7823 */ /* 0x001fc8000001000b */
[----:B------:R-:W-:Y:S02]  /*406b0*/  FADD R13, R11, R13 ;  /* 0x0000000d0b0d7221 */ /* 0x000fe40000000000 */
[C---:B--2---:R-:W-:Y:S01]  /*406c0*/  FMUL R9, R26.reuse, 8388608 ;  /* 0x4b0000001a097820 */ /* 0x044fe20000400000 */
[----:B------:R-:W-:-:S04]  /*406d0*/  FSETP.GEU.AND P0, PT, R26, 1.175494350822287508e-38, PT ;  /* 0x008000001a00780b */ /* 0x000fc80003f0e000 */
[----:B------:R-:W-:-:S04]  /*406e0*/  FSEL R9, R9, R26, !P0 ;  /* 0x0000001a09097208 */ /* 0x000fc80004000000 */
[----:B------:R-:W-:-:S04]  /*406f0*/  IADD3 R7, R9, -0x3f3504f3, RZ ;  /* 0xc0cafb0d09077810 */ /* 0x000fc80007ffe0ff */
[----:B------:R-:W-:-:S05]  /*40700*/  LOP3.LUT R7, R7, 0xff800000, RZ, 0xc0, !PT ;  /* 0xff80000007077812 */ /* 0x000fca00078ec0ff */
[----:B------:R-:W-:-:S04]  /*40710*/  IMAD.IADD R3, R9, 0x1, -R7 ;  /* 0x0000000109037824 */ /* 0x000fc800078e0a07 */
[----:B------:R-:W-:-:S04]  /*40720*/  FADD R3, R3, -1 ;  /* 0xbf80000003037421 */ /* 0x000fc80000000000 */
[----:B------:R-:W-:-:S04]  /*40730*/  FFMA.FTZ R8, R3, R14, -0.16845393180847167969 ;  /* 0xbe2c7f3003087423 */ /* 0x000fc8000001000e */
[----:B------:R-:W-:-:S04]  /*40740*/  FFMA.FTZ R8, R3, R8, 0.1716887056827545166 ;  /* 0x3e2fcf2a03087423 */ /* 0x000fc80000010008 */
[----:B------:R-:W-:-:S04]  /*40750*/  FFMA.FTZ R8, R3, R8, -0.17900948226451873779 ;  /* 0xbe374e4303087423 */ /* 0x000fc80000010008 */
[----:B------:R-:W-:-:S04]  /*40760*/  FFMA.FTZ R8, R3, R8, 0.20512372255325317383 ;  /* 0x3e520bf403087423 */ /* 0x000fc80000010008 */
[----:B------:R-:W-:-:S04]  /*40770*/  FFMA.FTZ R8, R3, R8, -0.24046532809734344482 ;  /* 0xbe763c8b03087423 */ /* 0x000fc80000010008 */
[----:B------:R-:W-:-:S04]  /*40780*/  FFMA.FTZ R2, R3, R8, 0.28857114911079406738 ;  /* 0x3e93bf9903027423 */ /* 0x000fc80000010008 */
[----:B------:R-:W-:Y:S01]  /*40790*/  FFMA.FTZ R2, R3, R2, -0.36067417263984680176 ;  /* 0xbeb8aa4903027423 */ /* 0x000fe20000010002 */
[C---:B---3--:R-:W-:Y:S01]  /*407a0*/  FSETP.GEU.AND P1, PT, R27.reuse, 1.175494350822287508e-38, PT ;  /* 0x008000001b00780b */ /* 0x048fe20003f2e000 */
[----:B------:R-:W-:Y:S02]  /*407b0*/  FMUL R8, R27, 8388608 ;  /* 0x4b0000001b087820 */ /* 0x000fe40000400000 */
[----:B------:R-:W-:-:S03]  /*407c0*/  FFMA.FTZ R2, R3, R2, 0.48089820146560668945 ;  /* 0x3ef6384a03027423 */ /* 0x000fc60000010002 */
[----:B------:R-:W-:Y:S01]  /*407d0*/  FSEL R8, R8, R27, !P1 ;  /* 0x0000001b08087208 */ /* 0x000fe20004800000 */
[----:B------:R-:W-:-:S03]  /*407e0*/  FFMA.FTZ R2, R3, R2, -0.72134751081466674805 ;  /* 0xbf38aa3b03027423 */ /* 0x000fc60000010002 */
[----:B------:R-:W-:Y:S01]  /*407f0*/  IADD3 R6, R8, -0x3f3504f3, RZ ;  /* 0xc0cafb0d08067810 */ /* 0x000fe20007ffe0ff */
[----:B------:R-:W-:-:S03]  /*40800*/  FMUL R2, R3, R2 ;  /* 0x0000000203027220 */ /* 0x000fc60000400000 */
[----:B------:R-:W-:Y:S01]  /*40810*/  LOP3.LUT R6, R6, 0xff800000, RZ, 0xc0, !PT ;  /* 0xff80000006067812 */ /* 0x000fe200078ec0ff */
[----:B------:R-:W-:-:S04]  /*40820*/  FMUL R2, R3, R2 ;  /* 0x0000000203027220 */ /* 0x000fc80000400000 */
[----:B------:R-:W-:Y:S01]  /*40830*/  FFMA.FTZ R12, R3, 1.4426950216293334961, R2 ;  /* 0x3fb8aa3b030c7823 */ /* 0x000fe20000010002 */
[----:B------:R-:W-:-:S05]  /*40840*/  IADD3 R2, R8, -R6, RZ ;  /* 0x8000000608027210 */ /* 0x000fca0007ffe0ff */
[----:B------:R-:W-:-:S04]  /*40850*/  FADD R2, R2, -1 ;  /* 0xbf80000002027421 */ /* 0x000fc80000000000 */
[----:B------:R-:W-:-:S04]  /*40860*/  FFMA.FTZ R3, R2, R14, -0.16845393180847167969 ;  /* 0xbe2c7f3002037423 */ /* 0x000fc8000001000e */
[----:B------:R-:W-:-:S04]  /*40870*/  FFMA.FTZ R3, R2, R3, 0.1716887056827545166 ;  /* 0x3e2fcf2a02037423 */ /* 0x000fc80000010003 */
[----:B------:R-:W-:-:S04]  /*40880*/  FFMA.FTZ R3, R2, R3, -0.17900948226451873779 ;  /* 0xbe374e4302037423 */ /* 0x000fc80000010003 */
[----:B------:R-:W-:-:S04]  /*40890*/  FFMA.FTZ R3, R2, R3, 0.20512372255325317383 ;  /* 0x3e520bf402037423 */ /* 0x000fc80000010003 */
[----:B------:R-:W-:-:S04]  /*408a0*/  FFMA.FTZ R3, R2, R3, -0.24046532809734344482 ;  /* 0xbe763c8b02037423 */ /* 0x000fc80000010003 */
[----:B------:R-:W-:-:S04]  /*408b0*/  FFMA.FTZ R3, R2, R3, 0.28857114911079406738 ;  /* 0x3e93bf9902037423 */ /* 0x000fc80000010003 */
[----:B------:R-:W-:-:S04]  /*408c0*/  FFMA.FTZ R3, R2, R3, -0.36067417263984680176 ;  /* 0xbeb8aa4902037423 */ /* 0x000fc80000010003 */
[C---:B------:R-:W-:Y:S01]  /*408d0*/  FFMA.FTZ R3, R2.reuse, R3, 0.48089820146560668945 ;  /* 0x3ef6384a02037423 */ /* 0x040fe20000010003 */
[----:B------:R0:W1:Y:S03]  /*408e0*/  I2F R10, R7 ;  /* 0x00000007000a7306 */ /* 0x0000660000201400 */
[----:B------:R-:W-:-:S04]  /*408f0*/  FFMA.FTZ R3, R2, R3, -0.72134751081466674805 ;  /* 0xbf38aa3b02037423 */ /* 0x000fc80000010003 */
[----:B------:R-:W-:Y:S01]  /*40900*/  FMUL R3, R2, R3 ;  /* 0x0000000302037220 */ /* 0x000fe20000400000 */
[----:B0-----:R-:W-:-:S03]  /*40910*/  FSEL R7, RZ, -23, P0 ;  /* 0xc1b80000ff077808 */ /* 0x001fc60000000000 */
[----:B------:R-:W-:Y:S01]  /*40920*/  FMUL R3, R2, R3 ;  /* 0x0000000302037220 */ /* 0x000fe20000400000 */
[----:B------:R-:W-:-:S03]  /*40930*/  ISETP.GE.U32.AND P0, PT, R4, 0x7f800000, PT ;  /* 0x7f8000000400780c */ /* 0x000fc60003f06070 */
[----:B------:R-:W-:Y:S01]  /*40940*/  FFMA.FTZ R11, R2, 1.4426950216293334961, R3 ;  /* 0x3fb8aa3b020b7823 */ /* 0x000fe20000010003 */
[----:B------:R-:W-:Y:S02]  /*40950*/  FSEL R3, RZ, -23, P1 ;  /* 0xc1b80000ff037808 */ /* 0x000fe40000800000 */
[----:B------:R-:W-:Y:S01]  /*40960*/  ISETP.GE.U32.AND P1, PT, R9, 0x7f800000, PT ;  /* 0x7f8000000900780c */ /* 0x000fe20003f26070 */
[----:B-1----:R-:W-:-:S04]  /*40970*/  FFMA.FTZ R2, R10, 1.1920928955078125e-07, R7 ;  /* 0x340000000a027823 */ /* 0x002fc80000010007 */
[----:B------:R-:W-:Y:S02]  /*40980*/  FADD R16, R2, R12 ;  /* 0x0000000c02107221 */ /* 0x000fe40000000000 */
[----:B------:R-:W-:Y:S01]  /*40990*/  @P0 IMAD.MOV.U32 R2, RZ, RZ, 0x7f800000 ;  /* 0x7f800000ff020424 */ /* 0x000fe200078e00ff */
[----:B------:R-:W0:Y:S03]  /*409a0*/  I2F R6, R6 ;  /* 0x0000000600067306 */ /* 0x000e260000201400 */
[----:B------:R-:W-:Y:S02]  /*409b0*/  @P0 FFMA.FTZ R13, R4, R2, +INF ;  /* 0x7f800000040d0423 */ /* 0x000fe40000010002 */
[----:B------:R-:W-:-:S05]  /*409c0*/  @P1 MOV R2, 0x7f800000 ;  /* 0x7f80000000021802 */ /* 0x000fca0000000f00 */
[----:B------:R-:W-:Y:S01]  /*409d0*/  @P1 FFMA.FTZ R16, R9, R2, +INF ;  /* 0x7f80000009101423 */ /* 0x000fe20000010002 */
[----:B------:R-:W-:Y:S01]  /*409e0*/  ISETP.GE.U32.AND P1, PT, R8, 0x7f800000, PT ;  /* 0x7f8000000800780c */ /* 0x000fe20003f26070 */
[----:B0-----:R-:W-:-:S04]  /*409f0*/  FFMA.FTZ R3, R6, 1.1920928955078125e-07, R3 ;  /* 0x3400000006037823 */ /* 0x001fc80000010003 */
[----:B------:R-:W-:-:S08]  /*40a00*/  FADD R10, R3, R11 ;  /* 0x0000000b030a7221 */ /* 0x000fd00000000000 */
[----:B------:R-:W-:Y:S01]  /*40a10*/  @P1 MOV R3, 0x7f800000 ;  /* 0x7f80000000031802 */ /* 0x000fe20000000f00 */
[----:B------:R-:W-:Y:S04]  /*40a20*/  STL [R1+0x514], R13 ;  /* 0x0005140d01007387 */ /* 0x000fe80000100800 */
[----:B------:R-:W-:Y:S01]  /*40a30*/  @P1 FFMA.FTZ R10, R8, R3, +INF ;  /* 0x7f800000080a1423 */ /* 0x000fe20000010003 */
[----:B------:R-:W-:Y:S04]  /*40a40*/  STL [R1+0x510], R16 ;  /* 0x0005101001007387 */ /* 0x000fe80000100800 */
[----:B------:R-:W-:Y:S04]  /*40a50*/  STL [R1+0x50c], R10 ;  /* 0x00050c0a01007387 */ /* 0x000fe80000100800 */
[----:B------:R-:W2:Y:S01]  /*40a60*/  LDL.LU R21, [R1+0x95c] ;  /* 0x00095c0001157983 */ /* 0x000ea20000300800 */
[C---:B----4-:R-:W-:Y:S01]  /*40a70*/  FMUL R7, R29.reuse, 8388608 ;  /* 0x4b0000001d077820 */ /* 0x050fe20000400000 */
[----:B------:R-:W-:-:S04]  /*40a80*/  FSETP.GEU.AND P0, PT, R29, 1.175494350822287508e-38, PT ;  /* 0x008000001d00780b */ /* 0x000fc80003f0e000 */
[----:B------:R-:W-:-:S04]  /*40a90*/  FSEL R7, R7, R29, !P0 ;  /* 0x0000001d07077208 */ /* 0x000fc80004000000 */
[----:B------:R-:W-:-:S04]  /*40aa0*/  IADD3 R2, R7, -0x3f3504f3, RZ ;  /* 0xc0cafb0d07027810 */ /* 0x000fc80007ffe0ff */
[----:B------:R-:W-:-:S04]  /*40ab0*/  LOP3.LUT R2, R2, 0xff800000, RZ, 0xc0, !PT ;  /* 0xff80000002027812 */ /* 0x000fc800078ec0ff */
[----:B------:R0:W1:Y:S01]  /*40ac0*/  I2F R6, R2 ;  /* 0x0000000200067306 */ /* 0x0000620000201400 */
[----:B------:R-:W-:Y:S01]  /*40ad0*/  FSEL R3, RZ, -23, P0 ;  /* 0xc1b80000ff037808 */ /* 0x000fe20000000000 */
[----:B0-----:R-:W-:-:S04]  /*40ae0*/  IMAD.IADD R2, R7, 0x1, -R2 ;  /* 0x0000000107027824 */ /* 0x001fc800078e0a02 */
[----:B------:R-:W-:Y:S02]  /*40af0*/  FADD R2, R2, -1 ;  /* 0xbf80000002027421 */ /* 0x000fe40000000000 */
[----:B-1----:R-:W-:Y:S02]  /*40b00*/  FFMA.FTZ R6, R6, 1.1920928955078125e-07, R3 ;  /* 0x3400000006067823 */ /* 0x002fe40000010003 */
[----:B------:R-:W-:-:S04]  /*40b10*/  FFMA.FTZ R3, R2, R14, -0.16845393180847167969 ;  /* 0xbe2c7f3002037423 */ /* 0x000fc8000001000e */
[----:B------:R-:W-:-:S04]  /*40b20*/  FFMA.FTZ R3, R2, R3, 0.1716887056827545166 ;  /* 0x3e2fcf2a02037423 */ /* 0x000fc80000010003 */
[----:B------:R-:W-:-:S04]  /*40b30*/  FFMA.FTZ R3, R2, R3, -0.17900948226451873779 ;  /* 0xbe374e4302037423 */ /* 0x000fc80000010003 */
[----:B------:R-:W-:-:S04]  /*40b40*/  FFMA.FTZ R3, R2, R3, 0.20512372255325317383 ;  /* 0x3e520bf402037423 */ /* 0x000fc80000010003 */
[----:B------:R-:W-:-:S04]  /*40b50*/  FFMA.FTZ R3, R2, R3, -0.24046532809734344482 ;  /* 0xbe763c8b02037423 */ /* 0x000fc80000010003 */
[----:B------:R-:W-:-:S04]  /*40b60*/  FFMA.FTZ R3, R2, R3, 0.28857114911079406738 ;  /* 0x3e93bf9902037423 */ /* 0x000fc80000010003 */
[----:B------:R-:W-:-:S04]  /*40b70*/  FFMA.FTZ R3, R2, R3, -0.36067417263984680176 ;  /* 0xbeb8aa4902037423 */ /* 0x000fc80000010003 */
[----:B------:R-:W-:-:S04]  /*40b80*/  FFMA.FTZ R3, R2, R3, 0.48089820146560668945 ;  /* 0x3ef6384a02037423 */ /* 0x000fc80000010003 */
[----:B------:R-:W-:Y:S01]  /*40b90*/  FFMA.FTZ R3, R2, R3, -0.72134751081466674805 ;  /* 0xbf38aa3b02037423 */ /* 0x000fe20000010003 */
[----:B------:R-:W-:-:S03]  /*40ba0*/  ISETP.GE.U32.AND P1, PT, R7, 0x7f800000, PT ;  /* 0x7f8000000700780c */ /* 0x000fc60003f26070 */
[----:B------:R-:W-:-:S04]  /*40bb0*/  FMUL R3, R2, R3 ;  /* 0x0000000302037220 */ /* 0x000fc80000400000 */
[----:B------:R-:W-:-:S04]  /*40bc0*/  FMUL R3, R2, R3 ;  /* 0x0000000302037220 */ /* 0x000fc80000400000 */
[----:B------:R-:W-:-:S04]  /*40bd0*/  FFMA.FTZ R2, R2, 1.4426950216293334961, R3 ;  /* 0x3fb8aa3b02027823 */ /* 0x000fc80000010003 */
[----:B------:R-:W-:Y:S01]  /*40be0*/  FADD R3, R6, R2 ;  /* 0x0000000206037221 */ /* 0x000fe20000000000 */
[----:B------:R-:W-:-:S05]  /*40bf0*/  @P1 MOV R2, 0x7f800000 ;  /* 0x7f80000000021802 */ /* 0x000fca0000000f00 */
[----:B------:R-:W-:-:S05]  /*40c00*/  @P1 FFMA.FTZ R3, R7, R2, +INF ;  /* 0x7f80000007031423 */ /* 0x000fca0000010002 */
[----:B------:R0:W-:Y:S04]  /*40c10*/  STL [R1+0x6cc], R3 ;  /* 0x0006cc0301007387 */ /* 0x0001e80000100800 */
[----:B------:R-:W3:Y:S01]  /*40c20*/  LDL.LU R22, [R1+0x960] ;  /* 0x0009600001167983 */ /* 0x000ee20000300800 */
[----:B------:R-:W-:Y:S01]  /*40c30*/  FSETP.NEU.AND P1, PT, R5, RZ, PT ;  /* 0x000000ff0500720b */ /* 0x000fe20003f2d000 */
[C---:B--2---:R-:W-:Y:S01]  /*40c40*/  FMUL R6, R21.reuse, 8388608 ;  /* 0x4b00000015067820 */ /* 0x044fe20000400000 */
[----:B------:R-:W-:-:S04]  /*40c50*/  FSETP.GEU.AND P0, PT, R21, 1.175494350822287508e-38, PT ;  /* 0x008000001500780b */ /* 0x000fc80003f0e000 */
[----:B------:R-:W-:-:S04]  /*40c60*/  FSEL R6, R6, R21, !P0 ;  /* 0x0000001506067208 */ /* 0x000fc80004000000 */
[----:B------:R-:W-:-:S04]  /*40c70*/  IADD3 R2, R6, -0x3f3504f3, RZ ;  /* 0xc0cafb0d06027810 */ /* 0x000fc80007ffe0ff */
[----:B------:R-:W-:-:S04]  /*40c80*/  LOP3.LUT R2, R2, 0xff800000, RZ, 0xc0, !PT ;  /* 0xff80000002027812 */ /* 0x000fc800078ec0ff */
[----:B------:R1:W2:Y:S01]  /*40c90*/  I2F R5, R2 ;  /* 0x0000000200057306 */ /* 0x0002a20000201400 */
[----:B0-----:R-:W-:Y:S02]  /*40ca0*/  FSEL R3, RZ, -23, P0 ;  /* 0xc1b80000ff037808 */ /* 0x001fe40000000000 */
[----:B-1----:R-:W-:-:S05]  /*40cb0*/  IADD3 R2, R6, -R2, RZ ;  /* 0x8000000206027210 */ /* 0x002fca0007ffe0ff */
[----:B------:R-:W-:Y:S02]  /*40cc0*/  FADD R2, R2, -1 ;  /* 0xbf80000002027421 */ /* 0x000fe40000000000 */
[----:B--2---:R-:W-:Y:S02]  /*40cd0*/  FFMA.FTZ R5, R5, 1.1920928955078125e-07, R3 ;  /* 0x3400000005057823 */ /* 0x004fe40000010003 */
        /* <DEDUP_REMOVED lines=13> */
[----:B------:R-:W-:Y:S02]  /*40db0*/  FADD R10, R5, R2 ;  /* 0x00000002050a7221 */ /* 0x000fe40000000000 */
[----:B------:R-:W-:-:S04]  /*40dc0*/  @P0 IMAD.MOV.U32 R2, RZ, RZ, 0x7f800000 ;  /* 0x7f800000ff020424 */ /* 0x000fc800078e00ff */
[----:B------:R-:W-:-:S05]  /*40dd0*/  @P0 FFMA.FTZ R10, R6, R2, +INF ;  /* 0x7f800000060a0423 */ /* 0x000fca0000010002 */
[----:B------:R0:W-:Y:S04]  /*40de0*/  STL [R1+0x6e0], R10 ;  /* 0x0006e00a01007387 */ /* 0x0001e80000100800 */
[----:B------:R-:W2:Y:S01]  /*40df0*/  LDL.LU R23, [R1+0x964] ;  /* 0x0009640001177983 */ /* 0x000ea20000300800 */
[C---:B---3--:R-:W-:Y:S01]  /*40e00*/  FMUL R5, R22.reuse, 8388608 ;  /* 0x4b00000016057820 */ /* 0x048fe20000400000 */
[----:B------:R-:W-:-:S04]  /*40e10*/  FSETP.GEU.AND P0, PT, R22, 1.175494350822287508e-38, PT ;  /* 0x008000001600780b */ /* 0x000fc80003f0e000 */
[----:B------:R-:W-:-:S04]  /*40e20*/  FSEL R5, R5, R22, !P0 ;  /* 0x0000001605057208 */ /* 0x000fc80004000000 */
[----:B------:R-:W-:-:S04]  /*40e30*/  IADD3 R2, R5, -0x3f3504f3, RZ ;  /* 0xc0cafb0d05027810 */ /* 0x000fc80007ffe0ff */
[----:B------:R-:W-:-:S04]  /*40e40*/  LOP3.LUT R2, R2, 0xff800000, RZ, 0xc0, !PT ;  /* 0xff80000002027812 */ /* 0x000fc800078ec0ff */
[----:B------:R1:W3:Y:S01]  /*40e50*/  I2F R3, R2 ;  /* 0x0000000200037306 */ /* 0x0002e20000201400 */
[----:B------:R-:W-:-:S04]  /*40e60*/  LOP3.LUT R0, R0, 0xfffeffff, RZ, 0xc0, !PT ;  /* 0xfffeffff00007812 */ /* 0x000fc800078ec0ff */
[----:B------:R-:W-:Y:S02]  /*40e70*/  @P1 LOP3.LUT R0, R0, 0x10000, RZ, 0xfc, !PT ;  /* 0x0001000000001812 */ /* 0x000fe400078efcff */
[----:B------:R-:W-:Y:S02]  /*40e80*/  FSETP.NEU.AND P1, PT, R4, RZ, PT ;  /* 0x000000ff0400720b */ /* 0x000fe40003f2d000 */
[----:B-1----:R-:W-:Y:S02]  /*40e90*/  IADD3 R2, R5, -R2, RZ ;  /* 0x8000000205027210 */ /* 0x002fe40007ffe0ff */
[----:B------:R-:W-:-:S03]  /*40ea0*/  FSEL R4, RZ, -23, P0 ;  /* 0xc1b80000ff047808 */ /* 0x000fc60000000000 */
[----:B------:R-:W-:Y:S02]  /*40eb0*/  FADD R2, R2, -1 ;  /* 0xbf80000002027421 */ /* 0x000fe40000000000 */
[----:B---3--:R-:W-:Y:S02]  /*40ec0*/  FFMA.FTZ R4, R3, 1.1920928955078125e-07, R4 ;  /* 0x3400000003047823 */ /* 0x008fe40000010004 */
        /* <DEDUP_REMOVED lines=13> */
[----:B0-----:R-:W-:Y:S01]  /*40fa0*/  FADD R10, R4, R2 ;  /* 0x00000002040a7221 */ /* 0x001fe20000000000 */
[----:B------:R-:W-:-:S05]  /*40fb0*/  @P0 MOV R2, 0x7f800000 ;  /* 0x7f80000000020802 */ /* 0x000fca0000000f00 */
[----:B------:R-:W-:Y:S01]  /*40fc0*/  @P0 FFMA.FTZ R10, R5, R2, +INF ;  /* 0x7f800000050a0423 */ /* 0x000fe20000010002 */
[----:B------:R-:W-:-:S04]  /*40fd0*/  LOP3.LUT R0, R0, 0xff7fffff, RZ, 0xc0, !PT ;  /* 0xff7fffff00007812 */ /* 0x000fc800078ec0ff */
[----:B------:R0:W-:Y:S04]  /*40fe0*/  STL [R1+0x6dc], R10 ;  /* 0x0006dc0a01007387 */ /* 0x0001e80000100800 */
[----:B------:R-:W3:Y:S01]  /*40ff0*/  LDL.LU R24, [R1+0x968] ;  /* 0x0009680001187983 */ /* 0x000ee20000300800 */
[----:B------:R-:W-:Y:S02]  /*41000*/  @P1 LOP3.LUT R0, R0, 0x800000, RZ, 0xfc, !PT ;  /* 0x0080000000001812 */ /* 0x000fe400078efcff */
[----:B------:R-:W-:Y:S02]  /*41010*/  FSETP.NEU.AND P1, PT, R9, RZ, PT ;  /* 0x000000ff0900720b */ /* 0x000fe40003f2d000 */
[----:B------:R-:W-:-:S11]  /*41020*/  LOP3.LUT R0, R0, 0xffdfffff, RZ, 0xc0, !PT ;  /* 0xffdfffff00007812 */ /* 0x000fd600078ec0ff */
[----:B------:R-:W-:Y:S02]  /*41030*/  @P1 LOP3.LUT R0, R0, 0x200000, RZ, 0xfc, !PT ;  /* 0x0020000000001812 */ /* 0x000fe400078efcff */
[----:B------:R-:W-:Y:S01]  /*41040*/  FSETP.NEU.AND P1, PT, R8, RZ, PT ;  /* 0x000000ff0800720b */ /* 0x000fe20003f2d000 */
[C---:B--2---:R-:W-:Y:S01]  /*41050*/  FMUL R3, R23.reuse, 8388608 ;  /* 0x4b00000017037820 */ /* 0x044fe20000400000 */
[----:B------:R-:W-:-:S04]  /*41060*/  FSETP.GEU.AND P0, PT, R23, 1.175494350822287508e-38, PT ;  /* 0x008000001700780b */ /* 0x000fc80003f0e000 */
[----:B------:R-:W-:-:S04]  /*41070*/  FSEL R3, R3, R23, !P0 ;  /* 0x0000001703037208 */ /* 0x000fc80004000000 */
[----:B------:R-:W-:-:S04]  /*41080*/  IADD3 R2, R3, -0x3f3504f3, RZ ;  /* 0xc0cafb0d03027810 */ /* 0x000fc80007ffe0ff */
[----:B------:R-:W-:-:S04]  /*41090*/  LOP3.LUT R2, R2, 0xff800000, RZ, 0xc0, !PT ;  /* 0xff80000002027812 */ /* 0x000fc800078ec0ff */
[----:B------:R1:W2:Y:S01]  /*410a0*/  I2F R4, R2 ;  /* 0x0000000200047306 */ /* 0x0002a20000201400 */
[----:B------:R-:W-:Y:S01]  /*410b0*/  FSEL R8, RZ, -23, P0 ;  /* 0xc1b80000ff087808 */ /* 0x000fe20000000000 */
[----:B-1----:R-:W-:-:S04]  /*410c0*/  IMAD.IADD R2, R3, 0x1, -R2 ;  /* 0x0000000103027824 */ /* 0x002fc800078e0a02 */
        /* <DEDUP_REMOVED lines=17> */
[----:B------:R-:W-:-:S05]  /*411e0*/  @P0 FFMA.FTZ R10, R3, R2, +INF ;  /* 0x7f800000030a0423 */ /* 0x000fca0000010002 */
[----:B------:R-:W-:Y:S04]  /*411f0*/  STL [R1+0x6d8], R10 ;  /* 0x0006d80a01007387 */ /* 0x000fe80000100800 */
[----:B------:R-:W2:Y:S01]  /*41200*/  LDL.LU R25, [R1+0x96c] ;  /* 0x00096c0001197983 */ /* 0x000ea20000300800 */
[C---:B---3--:R-:W-:Y:S01]  /*41210*/  FMUL R20, R24.reuse, 8388608 ;  /* 0x4b00000018147820 */ /* 0x048fe20000400000 */
[----:B------:R-:W-:-:S04]  /*41220*/  FSETP.GEU.AND P0, PT, R24, 1.175494350822287508e-38, PT ;  /* 0x008000001800780b */ /* 0x000fc80003f0e000 */
[----:B------:R-:W-:Y:S02]  /*41230*/  FSEL R20, R20, R24, !P0 ;  /* 0x0000001814147208 */ /* 0x000fe40004000000 */
[----:B------:R-:W-:Y:S02]  /*41240*/  LOP3.LUT R0, R0, 0xffbfffff, RZ, 0xc0, !PT ;  /* 0xffbfffff00007812 */ /* 0x000fe400078ec0ff */
[----:B------:R-:W-:Y:S02]  /*41250*/  IADD3 R2, R20, -0x3f3504f3, RZ ;  /* 0xc0cafb0d14027810 */ /* 0x000fe40007ffe0ff */
[----:B------:R-:W-:Y:S02]  /*41260*/  @P1 LOP3.LUT R0, R0, 0x400000, RZ, 0xfc, !PT ;  /* 0x0040000000001812 */ /* 0x000fe400078efcff */
[----:B------:R-:W-:Y:S02]  /*41270*/  FSETP.NEU.AND P1, PT, R7, RZ, PT ;  /* 0x000000ff0700720b */ /* 0x000fe40003f2d000 */
[----:B------:R-:W-:-:S04]  /*41280*/  LOP3.LUT R2, R2, 0xff800000, RZ, 0xc0, !PT ;  /* 0xff80000002027812 */ /* 0x000fc800078ec0ff */
[----:B------:R0:W1:Y:S01]  /*41290*/  I2F R4, R2 ;  /* 0x0000000200047306 */ /* 0x0000620000201400 */
[----:B------:R-:W-:-:S06]  /*412a0*/  LOP3.LUT R0, R0, 0xfff7ffff, RZ, 0xc0, !PT ;  /* 0xfff7ffff00007812 */ /* 0x000fcc00078ec0ff */
[----:B------:R-:W-:Y:S02]  /*412b0*/  @P1 LOP3.LUT R0, R0, 0x80000, RZ, 0xfc, !PT ;  /* 0x0008000000001812 */ /* 0x000fe400078efcff */
[----:B0-----:R-:W-:Y:S02]  /*412c0*/  IADD3 R2, R20, -R2, RZ ;  /* 0x8000000214027210 */ /* 0x001fe40007ffe0ff */
[----:B------:R-:W-:Y:S02]  /*412d0*/  FSETP.NEU.AND P1, PT, R6, RZ, PT ;  /* 0x000000ff0600720b */ /* 0x000fe40003f2d000 */
[----:B------:R-:W-:Y:S01]  /*412e0*/  FSEL R6, RZ, -23, P0 ;  /* 0xc1b80000ff067808 */ /* 0x000fe20000000000 */
[----:B------:R-:W-:-:S04]  /*412f0*/  FADD R2, R2, -1 ;  /* 0xbf80000002027421 */ /* 0x000fc80000000000 */
        /* <DEDUP_REMOVED lines=13> */
[----:B------:R-:W-:Y:S01]  /*413d0*/  FFMA.FTZ R2, R2, 1.4426950216293334961, R4 ;  /* 0x3fb8aa3b02027823 */ /* 0x000fe20000010004 */
[----:B------:R-:W-:-:S03]  /*413e0*/  LOP3.LUT R0, R0, 0xffefffff, RZ, 0xc0, !PT ;  /* 0xffefffff00007812 */ /* 0x000fc600078ec0ff */
[----:B------:R-:W-:Y:S02]  /*413f0*/  FADD R8, R6, R2 ;  /* 0x0000000206087221 */ /* 0x000fe40000000000 */
[----:B------:R-:W-:Y:S01]  /*41400*/  @P0 IMAD.MOV.U32 R2, RZ, RZ, 0x7f800000 ;  /* 0x7f800000ff020424 */ /* 0x000fe200078e00ff */
[----:B------:R-:W-:-:S03]  /*41410*/  @P1 LOP3.LUT R0, R0, 0x100000, RZ, 0xfc, !PT ;  /* 0x0010000000001812 */ /* 0x000fc600078efcff */
[----:B------:R-:W-:Y:S01]  /*41420*/  @P0 FFMA.FTZ R8, R20, R2, +INF ;  /* 0x7f80000014080423 */ /* 0x000fe20000010002 */
[----:B------:R-:W-:Y:S02]  /*41430*/  FSETP.NEU.AND P1, PT, R5, RZ, PT ;  /* 0x000000ff0500720b */ /* 0x000fe40003f2d000 */
[----:B------:R-:W-:-:S11]  /*41440*/  LOP3.LUT R0, R0, 0xfffdffff, RZ, 0xc0, !PT ;  /* 0xfffdffff00007812 */ /* 0x000fd600078ec0ff */
[----:B------:R-:W-:Y:S02]  /*41450*/  @P1 LOP3.LUT R0, R0, 0x20000, RZ, 0xfc, !PT ;  /* 0x0002000000001812 */ /* 0x000fe400078efcff */
[----:B------:R-:W-:Y:S01]  /*41460*/  FSETP.NEU.AND P1, PT, R3, RZ, PT ;  /* 0x000000ff0300720b */ /* 0x000fe20003f2d000 */
[----:B------:R-:W-:Y:S01]  /*41470*/  STL [R1+0x6d4], R8 ;  /* 0x0006d40801007387 */ /* 0x000fe20000100800 */
[C---:B--2---:R-:W-:Y:S01]  /*41480*/  FMUL R19, R25.reuse, 8388608 ;  /* 0x4b00000019137820 */ /* 0x044fe20000400000 */
[----:B------:R-:W-:-:S04]  /*41490*/  FSETP.GEU.AND P0, PT, R25, 1.175494350822287508e-38, PT ;  /* 0x008000001900780b */ /* 0x000fc80003f0e000 */
[----:B------:R-:W-:-:S04]  /*414a0*/  FSEL R19, R19, R25, !P0 ;  /* 0x0000001913137208 */ /* 0x000fc80004000000 */
[----:B------:R-:W-:-:S04]  /*414b0*/  IADD3 R2, R19, -0x3f3504f3, RZ ;  /* 0xc0cafb0d13027810 */ /* 0x000fc80007ffe0ff */
[----:B------:R-:W-:-:S04]  /*414c0*/  LOP3.LUT R2, R2, 0xff800000, RZ, 0xc0, !PT ;  /* 0xff80000002027812 */ /* 0x000fc800078ec0ff */
[----:B------:R0:W1:Y:S01]  /*414d0*/  I2F R3, R2 ;  /* 0x0000000200037306 */ /* 0x0000620000201400 */
[----:B------:R-:W-:Y:S02]  /*414e0*/  FSEL R4, RZ, -23, P0 ;  /* 0xc1b80000ff047808 */ /* 0x000fe40000000000 */
[----:B0-----:R-:W-:-:S05]  /*414f0*/  IADD3 R2, R19, -R2, RZ ;  /* 0x8000000213027210 */ /* 0x001fca0007ffe0ff */
        /* <DEDUP_REMOVED lines=17> */
[----:B------:R-:W-:Y:S02]  /*41610*/  @P0 FFMA.FTZ R6, R19, R2, +INF ;  /* 0x7f80000013060423 */ /* 0x000fe40000010002 */
[----:B------:R-:W-:-:S04]  /*41620*/  IMAD.MOV.U32 R2, RZ, RZ, R15 ;  /* 0x000000ffff027224 */ /* 0x000fc800078e000f */
[C---:B------:R-:W-:Y:S01]  /*41630*/  FMUL R3, R2.reuse, 8388608 ;  /* 0x4b00000002037820 */ /* 0x040fe20000400000 */
[----:B------:R-:W-:Y:S01]  /*41640*/  FSETP.GEU.AND P0, PT, R2, 1.175494350822287508e-38, PT ;  /* 0x008000000200780b */ /* 0x000fe20003f0e000 */
[----:B------:R0:W-:Y:S03]  /*41650*/  STL [R1+0x6d0], R6 ;  /* 0x0006d00601007387 */ /* 0x0001e60000100800 */
[----:B0-----:R-:W-:-:S04]  /*41660*/  FSEL R6, R3, R2, !P0 ;  /* 0x0000000203067208 */ /* 0x001fc80004000000 */
[----:B------:R-:W-:-:S04]  /*41670*/  IADD3 R3, R6, -0x3f3504f3, RZ ;  /* 0xc0cafb0d06037810 */ /* 0x000fc80007ffe0ff */
[----:B------:R-:W-:-:S04]  /*41680*/  LOP3.LUT R3, R3, 0xff800000, RZ, 0xc0, !PT ;  /* 0xff80000003037812 */ /* 0x000fc800078ec0ff */
[----:B------:R0:W1:Y:S01]  /*41690*/  I2F R4, R3 ;  /* 0x0000000300047306 */ /* 0x0000620000201400 */
[----:B------:R-:W-:Y:S01]  /*416a0*/  FSEL R5, RZ, -23, P0 ;  /* 0xc1b80000ff057808 */ /* 0x000fe20000000000 */
[----:B------:R-:W-:Y:S01]  /*416b0*/  STL [R1+0x51c], R6 ;  /* 0x00051c0601007387 */ /* 0x000fe20000100800 */
[----:B0-----:R-:W-:-:S05]  /*416c0*/  IADD3 R3, R6, -R3, RZ ;  /* 0x8000000306037210 */ /* 0x001fca0007ffe0ff */
[----:B------:R-:W-:Y:S02]  /*416d0*/  FADD R3, R3, -1 ;  /* 0xbf80000003037421 */ /* 0x000fe40000000000 */
[----:B-1----:R-:W-:-:S05]  /*416e0*/  FFMA.FTZ R4, R4, 1.1920928955078125e-07, R5 ;  /* 0x3400000004047823 */ /* 0x002fca0000010005 */
[----:B------:R0:W-:Y:S04]  /*416f0*/  STL [R1+0x558], R4 ;  /* 0x0005580401007387 */ /* 0x0001e80000100800 */
[----:B------:R-:W2:Y:S01]  /*41700*/  LDL.LU R18, [R1+0x828] ;  /* 0x0008280001127983 */ /* 0x000ea20000300800 */
        /* <DEDUP_REMOVED lines=11> */
[----:B------:R-:W-:-:S05]  /*417c0*/  FFMA.FTZ R3, R3, 1.4426950216293334961, R4 ;  /* 0x3fb8aa3b03037823 */ /* 0x000fca0000010004 */
[----:B------:R0:W-:Y:S04]  /*417d0*/  STL [R1+0x554], R3 ;  /* 0x0005540301007387 */ /* 0x0001e80000100800 */
[----:B------:R-:W3:Y:S04]  /*417e0*/  LDL.LU R17, [R1+0x82c] ;  /* 0x00082c0001117983 */ /* 0x000ee80000300800 */
[----:B------:R-:W4:Y:S04]  /*417f0*/  LDL.LU R16, [R1+0x818] ;  /* 0x0008180001107983 */ /* 0x000f280000300800 */
        /* <DEDUP_REMOVED lines=12> */
[----:B0-----:R-:W5:Y:S01]  /*418c0*/  LDL.LU R3, [R1+0x85c] ;  /* 0x00085c0001037983 */ /* 0x001f620000300800 */
[----:B------:R-:W-:-:S02]  /*418d0*/  LOP3.LUT R0, R0, 0xfffbffff, RZ, 0xc0, !PT ;  /* 0xfffbffff00007812 */ /* 0x000fc400078ec0ff */
[----:B------:R-:W-:Y:S02]  /*418e0*/  FSETP.GT.AND P0, PT, |R2|, 8.50705917302346158658e+37, PT ;  /* 0x7e8000000200780b */ /* 0x000fe40003f04200 */
[----:B------:R-:W-:Y:S02]  /*418f0*/  @P1 LOP3.LUT R0, R0, 0x40000, RZ, 0xfc, !PT ;  /* 0x0004000000001812 */ /* 0x000fe400078efcff */
[----:B------:R-:W-:-:S09]  /*41900*/  FSETP.GEU.AND P1, PT, |R2|, 1.175494350822287508e-38, PT ;  /* 0x008000000200780b */ /* 0x000fd20003f2e200 */
[----:B------:R-:W-:-:S04]  /*41910*/  @P0 FMUL R2, R2, 0.25 ;  /* 0x3e80000002020820 */ /* 0x000fc80000400000 */
[----:B------:R-:W-:-:S06]  /*41920*/  @!P1 FMUL R2, R2, 16777216 ;  /* 0x4b80000002029820 */ /* 0x000fcc0000400000 */
[----:B------:R-:W0:Y:S01]  /*41930*/  MUFU.RCP R2, R2 ;  /* 0x0000000200027308 */ /* 0x000e220000001000 */
[----:B------:R-:W-:Y:S01]  /*41940*/  LOP3.LUT R0, R0, 0xffffbfff, RZ, 0xc0, !PT ;  /* 0xffffbfff00007812 */ /* 0x000fe200078ec0ff */
[----:B--2---:R-:W-:-:S04]  /*41950*/  @P0 FMUL R18, R18, 0.25 ;  /* 0x3e80000012120820 */ /* 0x004fc80000400000 */
[----:B------:R-:W-:Y:S02]  /*41960*/  @!P1 FMUL R18, R18, 16777216 ;  /* 0x4b80000012129820 */ /* 0x000fe40000400000 */
[----:B---3--:R-:W-:Y:S02]  /*41970*/  @P0 FMUL R17, R17, 0.25 ;  /* 0x3e80000011110820 */ /* 0x008fe40000400000 */
[----:B----4-:R-:W-:Y:S02]  /*41980*/  @P0 FMUL R16, R16, 0.25 ;  /* 0x3e80000010100820 */ /* 0x010fe40000400000 */
[----:B-----5:R-:W-:Y:S02]  /*41990*/  @P0 FMUL R15, R15, 0.25 ;  /* 0x3e8000000f0f0820 */ /* 0x020fe40000400000 */
[----:B------:R-:W-:Y:S02]  /*419a0*/  @P0 FMUL R14, R14, 0.25 ;  /* 0x3e8000000e0e0820 */ /* 0x000fe40000400000 */
[----:B------:R-:W-:-:S02]  /*419b0*/  @P0 FMUL R13, R13, 0.25 ;  /* 0x3e8000000d0d0820 */ /* 0x000fc40000400000 */
[----:B------:R-:W-:Y:S02]  /*419c0*/  @P0 FMUL R12, R12, 0.25 ;  /* 0x3e8000000c0c0820 */ /* 0x000fe40000400000 */
[----:B------:R-:W-:Y:S02]  /*419d0*/  @P0 FMUL R11, R11, 0.25 ;  /* 0x3e8000000b0b0820 */ /* 0x000fe40000400000 */
[----:B------:R-:W-:Y:S02]  /*419e0*/  @P0 FMUL R10, R10, 0.25 ;  /* 0x3e8000000a0a0820 */ /* 0x000fe40000400000 */
[----:B------:R-:W-:Y:S02]  /*419f0*/  @P0 FMUL R9, R9, 0.25 ;  /* 0x3e80000009090820 */ /* 0x000fe40000400000 */
[----:B------:R-:W-:Y:S02]  /*41a00*/  @P0 FMUL R8, R8, 0.25 ;  /* 0x3e80000008080820 */ /* 0x000fe40000400000 */
[----:B------:R-:W-:-:S02]  /*41a10*/  @P0 FMUL R7, R7, 0.25 ;  /* 0x3e80000007070820 */ /* 0x000fc40000400000 */
[----:B------:R-:W-:Y:S02]  /*41a20*/  @P0 FMUL R6, R6, 0.25 ;  /* 0x3e80000006060820 */ /* 0x000fe40000400000 */
[----:B------:R-:W-:Y:S02]  /*41a30*/  @P0 FMUL R5, R5, 0.25 ;  /* 0x3e80000005050820 */ /* 0x000fe40000400000 */
[----:B------:R-:W-:Y:S02]  /*41a40*/  @P0 FMUL R4, R4, 0.25 ;  /* 0x3e80000004040820 */ /* 0x000fe40000400000 */
[----:B------:R-:W-:Y:S02]  /*41a50*/  @P0 FMUL R3, R3, 0.25 ;  /* 0x3e80000003030820 */ /* 0x000fe40000400000 */
[----:B------:R-:W-:Y:S02]  /*41a60*/  @!P1 FMUL R4, R4, 16777216 ;  /* 0x4b80000004049820 */ /* 0x000fe40000400000 */
[----:B------:R-:W-:-:S02]  /*41a70*/  @!P1 FMUL R3, R3, 16777216 ;  /* 0x4b80000003039820 */ /* 0x000fc40000400000 */
[----:B------:R-:W-:Y:S02]  /*41a80*/  @!P1 FMUL R5, R5, 16777216 ;  /* 0x4b80000005059820 */ /* 0x000fe40000400000 */
[C---:B0-----:R-:W-:Y:S02]  /*41a90*/  FMUL R28, R2.reuse, R3 ;  /* 0x00000003021c7220 */ /* 0x041fe40000400000 */
[----:B------:R-:W-:Y:S02]  /*41aa0*/  FMUL R4, R2, R4 ;  /* 0x0000000402047220 */ /* 0x000fe40000400000 */
[----:B------:R-:W-:Y:S02]  /*41ab0*/  @!P1 FMUL R6, R6, 16777216 ;  /* 0x4b80000006069820 */ /* 0x000fe40000400000 */
[----:B------:R-:W-:Y:S02]  /*41ac0*/  @!P1 FMUL R7, R7, 16777216 ;  /* 0x4b80000007079820 */ /* 0x000fe40000400000 */
[----:B------:R-:W-:Y:S01]  /*41ad0*/  FMUL R3, R2, R5 ;  /* 0x0000000502037220 */ /* 0x000fe20000400000 */
[----:B------:R-:W-:Y:S01]  /*41ae0*/  STL [R1+0x6c8], R28 ;  /* 0x0006c81c01007387 */ /* 0x000fe20000100800 */
[----:B------:R-:W-:-:S02]  /*41af0*/  @!P1 FMUL R8, R8, 16777216 ;  /* 0x4b80000008089820 */ /* 0x000fc40000400000 */
[----:B------:R-:W-:Y:S01]  /*41b00*/  FMUL R5, R2, R6 ;  /* 0x0000000602057220 */ /* 0x000fe20000400000 */
[----:B------:R0:W-:Y:S01]  /*41b10*/  STL [R1+0x6c4], R4 ;  /* 0x0006c40401007387 */ /* 0x0001e20000100800 */
[----:B------:R-:W-:Y:S02]  /*41b20*/  @!P1 FMUL R9, R9, 16777216 ;  /* 0x4b80000009099820 */ /* 0x000fe40000400000 */
[----:B------:R-:W-:Y:S01]  /*41b30*/  @!P1 FMUL R10, R10, 16777216 ;  /* 0x4b8000000a0a9820 */ /* 0x000fe20000400000 */
[----:B------:R1:W-:Y:S01]  /*41b40*/  STL [R1+0x6c0], R3 ;  /* 0x0006c00301007387 */ /* 0x0003e20000100800 */
[----:B------:R-:W-:Y:S02]  /*41b50*/  @!P1 FMUL R11, R11, 16777216 ;  /* 0x4b8000000b0b9820 */ /* 0x000fe40000400000 */
[C---:B0-----:R-:W-:Y:S01]  /*41b60*/  FMUL R4, R2.reuse, R7 ;  /* 0x0000000702047220 */ /* 0x041fe20000400000 */
[----:B------:R0:W-:Y:S01]  /*41b70*/  STL [R1+0x56c], R5 ;  /* 0x00056c0501007387 */ /* 0x0001e20000100800 */
[----:B-1----:R-:W-:-:S03]  /*41b80*/  FMUL R3, R2, R8 ;  /* 0x0000000802037220 */ /* 0x002fc60000400000 */
[----:B------:R1:W-:Y:S01]  /*41b90*/  STL [R1+0x568], R4 ;  /* 0x0005680401007387 */ /* 0x0003e20000100800 */
[----:B------:R-:W-:Y:S02]  /*41ba0*/  @!P1 FMUL R12, R12, 16777216 ;  /* 0x4b8000000c0c9820 */ /* 0x000fe40000400000 */
[----:B------:R-:W-:Y:S01]  /*41bb0*/  @!P1 FMUL R13, R13, 16777216 ;  /* 0x4b8000000d0d9820 */ /* 0x000fe20000400000 */
[----:B------:R2:W-:Y:S01]  /*41bc0*/  STL [R1+0x564], R3 ;  /* 0x0005640301007387 */ /* 0x0005e20000100800 */
[C---:B0-----:R-:W-:Y:S02]  /*41bd0*/  FMUL R5, R2.reuse, R9 ;  /* 0x0000000902057220 */ /* 0x041fe40000400000 */
[----:B-1----:R-:W-:-:S03]  /*41be0*/  FMUL R4, R2, R10 ;  /* 0x0000000a02047220 */ /* 0x002fc60000400000 */
[----:B------:R0:W-:Y:S01]  /*41bf0*/  STL [R1+0x560], R5 ;  /* 0x0005600501007387 */ /* 0x0001e20000100800 */
[----:B------:R-:W-:Y:S02]  /*41c00*/  @!P1 FMUL R14, R14, 16777216 ;  /* 0x4b8000000e0e9820 */ /* 0x000fe40000400000 */
[----:B--2---:R-:W-:Y:S01]  /*41c10*/  FMUL R3, R2, R11 ;  /* 0x0000000b02037220 */ /* 0x004fe20000400000 */
[----:B------:R1:W-:Y:S01]  /*41c20*/  STL [R1+0x55c], R4 ;  /* 0x00055c0401007387 */ /* 0x0003e20000100800 */
[----:B------:R-:W-:-:S03]  /*41c30*/  @!P1 FMUL R15, R15, 16777216 ;  /* 0x4b8000000f0f9820 */ /* 0x000fc60000400000 */
        /* <DEDUP_REMOVED lines=10> */
[C---:B-1----:R-:W-:Y:S02]  /*41ce0*/  FMUL R4, R2.reuse, R15 ;  /* 0x0000000f02047220 */ /* 0x042fe40000400000 */
[----:B--2---:R-:W-:-:S03]  /*41cf0*/  FMUL R3, R2, R17 ;  /* 0x0000001102037220 */ /* 0x004fc60000400000 */
[----:B------:R-:W-:Y:S04]  /*41d00*/  STL [R1+0x540], R4 ;  /* 0x0005400401007387 */ /* 0x000fe80000100800 */
[----:B------:R-:W-:Y:S04]  /*41d10*/  STL [R1+0x53c], R5 ;  /* 0x00053c0501007387 */ /* 0x000fe80000100800 */
[----:B------:R0:W-:Y:S04]  /*41d20*/  STL [R1+0x538], R3 ;  /* 0x0005380301007387 */ /* 0x0001e80000100800 */
[----:B------:R-:W1:Y:S04]  /*41d30*/  S2R R6, SR_TID.X ;  /* 0x0000000000067919 */ /* 0x000e680000002100 */
[----:B0-----:R-:W0:Y:S04]  /*41d40*/  S2R R3, SR_TID.X ;  /* 0x0000000000037919 */ /* 0x001e280000002100 */
[----:B------:R-:W2:Y:S01]  /*41d50*/  S2R R28, SR_TID.X ;  /* 0x00000000001c7919 */ /* 0x000ea20000002100 */
[----:B------:R-:W-:-:S05]  /*41d60*/  FMUL R2, R2, R18 ;  /* 0x0000001202027220 */ /* 0x000fca0000400000 */
[----:B------:R1:W-:Y:S02]  /*41d70*/  STL [R1+0x534], R2 ;  /* 0x0005340201007387 */ /* 0x0003e40000100800 */
[----:B-1----:R-:W-:Y:S02]  /*41d80*/  LOP3.LUT R2, R6, 0x18, RZ, 0xc0, !PT ;  /* 0x0000001806027812 */ /* 0x002fe400078ec0ff */
[----:B0-----:R-:W-:Y:S02]  /*41d90*/  LOP3.LUT R3, R3, 0x60, RZ, 0xc0, !PT ;  /* 0x0000006003037812 */ /* 0x001fe400078ec0ff */
[C---:B--2---:R-:W-:Y:S02]  /*41da0*/  LOP3.LUT R4, R28.reuse, 0x1c, RZ, 0xc0, !PT ;  /* 0x0000001c1c047812 */ /* 0x044fe400078ec0ff */
[----:B------:R-:W-:Y:S02]  /*41db0*/  LOP3.LUT R28, R28, 0x3, RZ, 0xc0, !PT ;  /* 0x000000031c1c7812 */ /* 0x000fe400078ec0ff */
[----:B------:R-:W-:-:S02]  /*41dc0*/  LEA R2, R2, R3, 0x4 ;  /* 0x0000000302027211 */ /* 0x000fc400078e20ff */
[----:B------:R-:W0:Y:S01]  /*41dd0*/  S2R R3, SR_CTAID.X ;  /* 0x0000000000037919 */ /* 0x000e220000002500 */
[----:B------:R-:W-:Y:S01]  /*41de0*/  SHF.L.U32 R4, R4, 0x2, RZ ;  /* 0x0000000204047819 */ /* 0x000fe200000006ff */
[----:B------:R-:W-:-:S05]  /*41df0*/  IMAD.SHL.U32 R28, R28, 0x20, RZ ;  /* 0x000000201c1c7824 */ /* 0x000fca00078e00ff */
[----:B------:R-:W-:Y:S02]  /*41e00*/  LOP3.LUT R28, R28, R4, RZ, 0x3c, !PT ;  /* 0x000000041c1c7212 */ /* 0x000fe400078e3cff */
[----:B------:R-:W1:Y:S01]  /*41e10*/  S2R R4, SR_CTAID.Y ;  /* 0x0000000000047919 */ /* 0x000e620000002600 */
[----:B------:R-:W-:Y:S02]  /*41e20*/  FSETP.NEU.AND P0, PT, R20, RZ, PT ;  /* 0x000000ff1400720b */ /* 0x000fe40003f0d000 */
[----:B------:R-:W-:Y:S01]  /*41e30*/  LEA R28, R2, R28, 0x6 ;  /* 0x0000001c021c7211 */ /* 0x000fe200078e30ff */
[C---:B------:R-:W-:Y:S01]  /*41e40*/  IMAD.SHL.U32 R2, R6.reuse, 0x1000, RZ ;  /* 0x0000100006027824 */ /* 0x040fe200078e00ff */
[----:B------:R-:W-:Y:S02]  /*41e50*/  LOP3.LUT R5, R6, 0x7f, RZ, 0xc0, !PT ;  /* 0x0000007f06057812 */ /* 0x000fe400078ec0ff */
[----:B0-----:R-:W-:-:S07]  /*41e60*/  SHF.L.U32 R3, R3, 0x7, RZ ;  /* 0x0000000703037819 */ /* 0x001fce00000006ff */
[----:B------:R-:W-:Y:S02]  /*41e70*/  @P0 LOP3.LUT R0, R0, 0x4000, RZ, 0xfc, !PT ;  /* 0x0000400000000812 */ /* 0x000fe400078efcff */
[----:B------:R-:W-:Y:S02]  /*41e80*/  LOP3.LUT R3, R3, 0x7f, R6, 0xf8, !PT ;  /* 0x0000007f03037812 */ /* 0x000fe400078ef806 */
[----:B------:R-:W-:Y:S02]  /*41e90*/  FSETP.NEU.AND P0, PT, R19, RZ, PT ;  /* 0x000000ff1300720b */ /* 0x000fe40003f0d000 */
[----:B------:R-:W-:Y:S01]  /*41ea0*/  LOP3.LUT R2, R2, 0x6000, RZ, 0xc0, !PT ;  /* 0x0000600002027812 */ /* 0x000fe200078ec0ff */
[----:B-1----:R-:W-:Y:S02]  /*41eb0*/  IMAD R4, R4, c[0x0][0x1c0], RZ ;  /* 0x0000700004047a24 */ /* 0x002fe400078e02ff */
[----:B------:R-:W-:Y:S01]  /*41ec0*/  IMAD R3, R3, c[0x0][0x1c4], RZ ;  /* 0x0000710003037a24 */ /* 0x000fe200078e02ff */
[----:B------:R-:W-:Y:S01]  /*41ed0*/  LEA R2, R5, R2, 0x4 ;  /* 0x0000000205027211 */ /* 0x000fe200078e20ff */
[----:B------:R-:W-:Y:S01]  /*41ee0*/  IMAD.SHL.U32 R5, R4, 0x2, RZ ;  /* 0x0000000204057824 */ /* 0x000fe200078e00ff */
[----:B------:R-:W-:-:S02]  /*41ef0*/  LOP3.LUT R0, R0, 0xffff7fff, RZ, 0xc0, !PT ;  /* 0xffff7fff00007812 */ /* 0x000fc400078ec0ff */
[C---:B------:R-:W-:Y:S01]  /*41f00*/  SHF.L.U32 R2, R3.reuse, 0x1, RZ ;  /* 0x0000000103027819 */ /* 0x040fe200000006ff */
[----:B------:R-:W-:Y:S02]  /*41f10*/  IMAD.HI R4, R4, 0x2, RZ ;  /* 0x0000000204047827 */ /* 0x000fe400078e02ff */
[----:B------:R-:W-:Y:S02]  /*41f20*/  @P0 LOP3.LUT R0, R0, 0x8000, RZ, 0xfc, !PT ;  /* 0x0000800000000812 */ /* 0x000fe400078efcff */
[----:B------:R-:W-:Y:S01]  /*41f30*/  IMAD.HI R3, R3, 0x2, RZ ;  /* 0x0000000203037827 */ /* 0x000fe200078e02ff */
[----:B------:R-:W-:Y:S01]  /*41f40*/  IADD3 R2, P0, P1, R2, c[0x0][0x178], R5 ;  /* 0x00005e0002027a10 */ /* 0x000fe2000791e005 */
[----:B------:R-:W-:Y:S03]  /*41f50*/  STL [R1+0x15b0], R28 ;  /* 0x0015b01c01007387 */ /* 0x000fe60000100800 */
[----:B------:R-:W-:Y:S01]  /*41f60*/  IADD3.X R3, R3, c[0x0][0x17c], R4, P0, P1 ;  /* 0x00005f0003037a10 */ /* 0x000fe200007e2404 */
[----:B------:R-:W-:Y:S04]  /*41f70*/  STL [R1+0x1478], R2 ;  /* 0x0014780201007387 */ /* 0x000fe80000100800 */
[----:B------:R0:W-:Y:S04]  /*41f80*/  STL [R1+0x1474], R3 ;  /* 0x0014740301007387 */ /* 0x0001e80000100800 */
[----:B------:R-:W2:Y:S04]  /*41f90*/  LDL.LU R6, [R1+0x820] ;  /* 0x0008200001067983 */ /* 0x000ea80000300800 */
        /* <DEDUP_REMOVED lines=9> */
[----:B0-----:R-:W5:Y:S04]  /*42030*/  LDL.LU R3, [R1+0x860] ;  /* 0x0008600001037983 */ /* 0x001f680000300800 */
[----:B------:R-:W5:Y:S04]  /*42040*/  LDL.LU R2, [R1+0x864] ;  /* 0x0008640001027983 */ /* 0x000f680000300800 */
[----:B------:R-:W5:Y:S04]  /*42050*/  LDL.LU R14, [R1+0x870] ;  /* 0x00087000010e7983 */ /* 0x000f680000300800 */
[----:B------:R-:W5:Y:S04]  /*42060*/  LDL.LU R15, [R1+0x874] ;  /* 0x00087400010f7983 */ /* 0x000f680000300800 */
[----:B------:R-:W5:Y:S04]  /*42070*/  LDL.LU R16, [R1+0x850] ;  /* 0x0008500001107983 */ /* 0x000f680000300800 */
[----:B------:R-:W5:Y:S01]  /*42080*/  LDL.LU R17, [R1+0x854] ;  /* 0x0008540001117983 */ /* 0x000f620000300800 */
[----:B------:R-:W-:-:S02]  /*42090*/  FSETP.GT.AND P0, PT, |R25|, 8.50705917302346158658e+37, PT ;  /* 0x7e8000001900780b */ /* 0x000fc40003f04200 */
[----:B------:R-:W-:-:S11]  /*420a0*/  FSETP.GEU.AND P1, PT, |R25|, 1.175494350822287508e-38, PT ;  /* 0x008000001900780b */ /* 0x000fd60003f2e200 */
[----:B------:R-:W-:Y:S02]  /*420b0*/  @P0 FMUL R25, R25, 0.25 ;  /* 0x3e80000019190820 */ /* 0x000fe40000400000 */
[----:B--2---:R-:W-:Y:S02]  /*420c0*/  @P0 FMUL R6, R6, 0.25 ;  /* 0x3e80000006060820 */ /* 0x004fe40000400000 */
[----:B---3--:R-:W-:Y:S02]  /*420d0*/  @P0 FMUL R4, R4, 0.25 ;  /* 0x3e80000004040820 */ /* 0x008fe40000400000 */
[----:B----4-:R-:W-:Y:S02]  /*420e0*/  @P0 FMUL R5, R5, 0.25 ;  /* 0x3e80000005050820 */ /* 0x010fe40000400000 */
[----:B-----5:R-:W-:Y:S02]  /*420f0*/  @P0 FMUL R7, R7, 0.25 ;  /* 0x3e80000007070820 */ /* 0x020fe40000400000 */
        /* <DEDUP_REMOVED lines=9> */
[----:B------:R-:W-:-:S05]  /*42190*/  @P0 FMUL R17, R17, 0.25 ;  /* 0x3e80000011110820 */ /* 0x000fca0000400000 */
        /* <DEDUP_REMOVED lines=15> */
[----:B0-----:R-:W2:Y:S04]  /*42290*/  LDL.LU R25, [R1+0x16c0] ;  /* 0x0016c00001197983 */ /* 0x001ea80000300800 */
[----:B------:R-:W3:Y:S04]  /*422a0*/  LDL.LU R4, [R1+0x788] ;  /* 0x0007880001047983 */ /* 0x000ee80000300800 */
[----:B------:R-:W4:Y:S04]  /*422b0*/  LDL.LU R5, [R1+0x78c] ;  /* 0x00078c0001057983 */ /* 0x000f280000300800 */
[----:B-1----:R-:W5:Y:S04]  /*422c0*/  LDL.LU R6, [R1+0x798] ;  /* 0x0007980001067983 */ /* 0x002f680000300800 */
        /* <DEDUP_REMOVED lines=13> */
[----:B------:R-:W-:-:S02]  /*423a0*/  @P0 FMUL R2, R2, 0.25 ;  /* 0x3e80000002020820 */ /* 0x000fc40000400000 */
[----:B------:R-:W-:Y:S01]  /*423b0*/  @P0 FMUL R3, R3, 0.25 ;  /* 0x3e80000003030820 */ /* 0x000fe20000400000 */
[----:B------:R-:W-:Y:S02]  /*423c0*/  FSETP.GT.AND P0, PT, |R24|, 8.50705917302346158658e+37, PT ;  /* 0x7e8000001800780b */ /* 0x000fe40003f04200 */
[----:B------:R-:W-:-:S04]  /*423d0*/  LOP3.LUT R0, R0, 0xfffffeff, RZ, 0xc0, !PT ;  /* 0xfffffeff00007812 */ /* 0x000fc800078ec0ff */
[----:B------:R-:W-:Y:S02]  /*423e0*/  @P1 LOP3.LUT R0, R0, 0x100, RZ, 0xfc, !PT ;  /* 0x0000010000001812 */ /* 0x000fe400078efcff */
[----:B------:R-:W-:-:S05]  /*423f0*/  FSETP.GEU.AND P1, PT, |R24|, 1.175494350822287508e-38, PT ;  /* 0x008000001800780b */ /* 0x000fca0003f2e200 */
[----:B------:R-:W-:Y:S02]  /*42400*/  @P0 FMUL R24, R24, 0.25 ;  /* 0x3e80000018180820 */ /* 0x000fe40000400000 */
[----:B---3--:R-:W-:Y:S02]  /*42410*/  @P0 FMUL R4, R4, 0.25 ;  /* 0x3e80000004040820 */ /* 0x008fe40000400000 */
[----:B----4-:R-:W-:Y:S02]  /*42420*/  @P0 FMUL R5, R5, 0.25 ;  /* 0x3e80000005050820 */ /* 0x010fe40000400000 */
[----:B-----5:R-:W-:Y:S02]  /*42430*/  @P0 FMUL R6, R6, 0.25 ;  /* 0x3e80000006060820 */ /* 0x020fe40000400000 */
[----:B--2---:R-:W-:Y:S02]  /*42440*/  @P0 FMUL R7, R7, 0.25 ;  /* 0x3e80000007070820 */ /* 0x004fe40000400000 */
        /* <DEDUP_REMOVED lines=30> */
[----:B-1----:R-:W3:Y:S04]  /*42630*/  LDL.LU R4, [R1+0x780] ;  /* 0x0007800001047983 */ /* 0x002ee80000300800 */
[----:B------:R-:W4:Y:S04]  /*42640*/  LDL.LU R5, [R1+0x784] ;  /* 0x0007840001057983 */ /* 0x000f280000300800 */
[----:B------:R-:W5:Y:S04]  /*42650*/  LDL.LU R6, [R1+0x790] ;  /* 0x0007900001067983 */ /* 0x000f680000300800 */
        /* <DEDUP_REMOVED lines=13> */
[----:B------:R-:W-:-:S02]  /*42730*/  FSETP.GT.AND P0, PT, |R23|, 8.50705917302346158658e+37, PT ;  /* 0x7e8000001700780b */ /* 0x000fc40003f04200 */
        /* <DEDUP_REMOVED lines=201> */
[----:B0-----:R-:W2:Y:S04]  /*433d0*/  LDL.LU R4, [R1+0x670] ;  /* 0x0006700001047983 */ /* 0x001ea80000300800 */
[----:B------:R-:W-:Y:S04]  /*433e0*/  STL [R1+0x11c], R29 ;  /* 0x00011c1d01007387 */ /* 0x000fe80000100800 */
        /* <DEDUP_REMOVED lines=15> */
[----:B------:R-:W-:-:S02]  /*434e0*/  FSETP.GT.AND P0, PT, |R27|, 8.50705917302346158658e+37, PT ;  /* 0x7e8000001b00780b */ /* 0x000fc40003f04200 */
[----:B------:R-:W-:-:S04]  /*434f0*/  LOP3.LUT R0, R0, 0xfffffffb, RZ, 0xc0, !PT ;  /* 0xfffffffb00007812 */ /* 0x000fc800078ec0ff */
[----:B------:R-:W-:Y:S02]  /*43500*/  @P1 LOP3.LUT R0, R0, 0x4, RZ, 0xfc, !PT ;  /* 0x0000000400001812 */ /* 0x000fe400078efcff */
[----:B------:R-:W-:-:S05]  /*43510*/  FSETP.GEU.AND P1, PT, |R27|, 1.175494350822287508e-38, PT ;  /* 0x008000001b00780b */ /* 0x000fca0003f2e200 */
        /* <DEDUP_REMOVED lines=104> */
[----:B------:R-:W-:-:S04]  /*43ba0*/  LOP3.LUT R0, R0, 0xfffffffe, RZ, 0xc0, !PT ;  /* 0xfffffffe00007812 */ /* 0x000fc800078ec0ff */
[----:B------:R-:W-:Y:S02]  /*43bb0*/  @P1 LOP3.LUT R0, R0, 0x1, RZ, 0xfc, !PT ;  /* 0x0000000100001812 */ /* 0x000fe400078efcff */
[C---:B------:R-:W-:Y:S02]  /*43bc0*/  FSETP.GT.AND P1, PT, |R25|.reuse, 8.50705917302346158658e+37, PT ;  /* 0x7e8000001900780b */ /* 0x040fe40003f24200 */
        /* <DEDUP_REMOVED lines=35> */
[----:B------:R-:W3:Y:S04]  /*43e00*/  LDL.LU R5, [R1+0x37c] ;  /* 0x00037c0001057983 */ /* 0x000ee80000300800 */
[----:B------:R0:W-:Y:S04]  /*43e10*/  STL [R1+0x124], R25 ;  /* 0x0001241901007387 */ /* 0x0001e80000100800 */
        /* <DEDUP_REMOVED lines=51> */
[----:B------:R-:W-:Y:S04]  /*44150*/  STL [R1+0x130], R24 ;  /* 0x0001301801007387 */ /* 0x000fe80000100800 */
        /* <DEDUP_REMOVED lines=45> */
[----:B------:R-:W-:Y:S04]  /*44430*/  STL [R1+0xc8], R25 ;  /* 0x0000c81901007387 */ /* 0x000fe80000100800 */
[----:B------:R1:W-:Y:S04]  /*44440*/  STL [R1+0xd0], R6 ;  /* 0x0000d00601007387 */ /* 0x0003e80000100800 */
[----:B------:R-:W-:Y:S04]  /*44450*/  STL [R1+0xd4], R5 ;  /* 0x0000d40501007387 */ /* 0x000fe80000100800 */
[----:B0-----:R-:W2:Y:S04]  /*44460*/  LDL.LU R7, [R1+0x3b8] ;  /* 0x0003b80001077983 */ /* 0x001ea80000300800 */
[----:B------:R0:W-:Y:S04]  /*44470*/  STL [R1+0xd8], R4 ;  /* 0x0000d80401007387 */ /* 0x0001e80000100800 */
[----:B-1----:R-:W3:Y:S04]  /*44480*/  LDL.LU R6, [R1+0x3bc] ;  /* 0x0003bc0001067983 */ /* 0x002ee80000300800 */
[----:B------:R1:W-:Y:S04]  /*44490*/  STL [R1+0x12c], R23 ;  /* 0x00012c1701007387 */ /* 0x0003e80000100800 */
[----:B0-----:R-:W4:Y:S04]  /*444a0*/  LDL.LU R4, [R1+0x3a8] ;  /* 0x0003a80001047983 */ /* 0x001f280000300800 */
        /* <DEDUP_REMOVED lines=32> */
[----:B------:R0:W-:Y:S04]  /*446b0*/  STL [R1+0x6c], R24 ;  /* 0x00006c1801007387 */ /* 0x0001e80000100800 */
[----:B0-----:R-:W2:Y:S04]  /*446c0*/  LDL.LU R24, [R1+0x16ac] ;  /* 0x0016ac0001187983 */ /* 0x001ea80000300800 */
        /* <DEDUP_REMOVED lines=14> */
[----:B------:R3:W-:Y:S04]  /*447b0*/  STL [R1+0x1658], R7 ;  /* 0x0016580701007387 */ /* 0x0007e80000100800 */
[----:B0-----:R-:W4:Y:S04]  /*447c0*/  LDL.LU R5, [R1+0x3b0] ;  /* 0x0003b00001057983 */ /* 0x001f280000300800 */
[----:B-1----:R-:W5:Y:S04]  /*447d0*/  LDL.LU R4, [R1+0x3b4] ;  /* 0x0003b40001047983 */ /* 0x002f680000300800 */
[----:B------:R0:W-:Y:S04]  /*447e0*/  STL [R1+0x138], R22 ;  /* 0x0001381601007387 */ /* 0x0001e80000100800 */
        /* <DEDUP_REMOVED lines=8> */
[----:B---3--:R-:W3:Y:S04]  /*44870*/  LDL.LU R7, [R1+0x460] ;  /* 0x0004600001077983 */ /* 0x008ee80000300800 */
[----:B------:R-:W3:Y:S04]  /*44880*/  LDL.LU R6, [R1+0x464] ;  /* 0x0004640001067983 */ /* 0x000ee80000300800 */
[----:B------:R-:W3:Y:S04]  /*44890*/  LDL.LU R19, [R1+0x480] ;  /* 0x0004800001137983 */ /* 0x000ee80000300800 */
[----:B------:R-:W3:Y:S04]  /*448a0*/  LDL.LU R20, [R1+0x484] ;  /* 0x0004840001147983 */ /* 0x000ee80000300800 */
[----:B0-----:R-:W3:Y:S04]  /*448b0*/  LDL.LU R22, [R1+0x570] ;  /* 0x0005700001167983 */ /* 0x001ee80000300800 */
[----:B------:R-:W3:Y:S01]  /*448c0*/  LDL.LU R23, [R1+0x574] ;  /* 0x0005740001177983 */ /* 0x000ee20000300800 */
[----:B------:R-:W-:-:S02]  /*448d0*/  FSETP.GT.AND P5, PT, |R21|, 8.50705917302346158658e+37, PT ;  /* 0x7e8000001500780b */ /* 0x000fc40003fa4200 */
[----:B------:R-:W-:-:S11]  /*448e0*/  FSETP.GEU.AND P4, PT, |R21|, 1.175494350822287508e-38, PT ;  /* 0x008000001500780b */ /* 0x000fd60003f8e200 */
[----:B------:R-:W-:Y:S02]  /*448f0*/  @P5 FMUL R21, R21, 0.25 ;  /* 0x3e80000015155820 */ /* 0x000fe40000400000 */
[----:B----4-:R-:W-:Y:S02]  /*44900*/  @P5 FMUL R5, R5, 0.25 ;  /* 0x3e80000005055820 */ /* 0x010fe40000400000 */
[----:B-----5:R-:W-:Y:S02]  /*44910*/  @P5 FMUL R4, R4, 0.25 ;  /* 0x3e80000004045820 */ /* 0x020fe40000400000 */
[----:B--2---:R-:W-:Y:S02]  /*44920*/  @P5 FMUL R12, R12, 0.25 ;  /* 0x3e8000000c0c5820 */ /* 0x004fe40000400000 */
[----:B------:R-:W-:Y:S02]  /*44930*/  @P5 FMUL R13, R13, 0.25 ;  /* 0x3e8000000d0d5820 */ /* 0x000fe40000400000 */
[----:B------:R-:W-:-:S02]  /*44940*/  @P5 FMUL R14, R14, 0.25 ;  /* 0x3e8000000e0e5820 */ /* 0x000fc40000400000 */
[----:B------:R-:W-:Y:S02]  /*44950*/  @P5 FMUL R15, R15, 0.25 ;  /* 0x3e8000000f0f5820 */ /* 0x000fe40000400000 */
[----:B------:R-:W-:Y:S02]  /*44960*/  @P5 FMUL R16, R16, 0.25 ;  /* 0x3e80000010105820 */ /* 0x000fe40000400000 */
[----:B------:R-:W-:Y:S02]  /*44970*/  @P5 FMUL R17, R17, 0.25 ;  /* 0x3e80000011115820 */ /* 0x000fe40000400000 */
[----:B------:R-:W-:Y:S02]  /*44980*/  @P5 FMUL R18, R18, 0.25 ;  /* 0x3e80000012125820 */ /* 0x000fe40000400000 */
[----:B------:R-:W-:Y:S02]  /*44990*/  @P5 FMUL R29, R29, 0.25 ;  /* 0x3e8000001d1d5820 */ /* 0x000fe40000400000 */
[----:B---3--:R-:W-:-:S02]  /*449a0*/  @P5 FMUL R7, R7, 0.25 ;  /* 0x3e80000007075820 */ /* 0x008fc40000400000 */
        /* <DEDUP_REMOVED lines=10> */
[----:B------:R0:W-:Y:S04]  /*44a50*/  STL [R1+0x1698], R6 ;  /* 0x0016980601007387 */ /* 0x0001e80000100800 */
[----:B------:R-:W-:Y:S04]  /*44a60*/  STL [R1+0x34], R29 ;  /* 0x0000341d01007387 */ /* 0x000fe80000100800 */
[----:B------:R-:W-:Y:S04]  /*44a70*/  STL [R1+0x30], R18 ;  /* 0x0000301201007387 */ /* 0x000fe80000100800 */
[----:B------:R-:W-:Y:S04]  /*44a80*/  STL [R1+0x40], R7 ;  /* 0x0000400701007387 */ /* 0x000fe80000100800 */
[----:B------:R1:W-:Y:S04]  /*44a90*/  STL [R1+0x169c], R7 ;  /* 0x00169c0701007387 */ /* 0x0003e80000100800 */
[----:B------:R-:W-:Y:S04]  /*44aa0*/  STL [R1+0x24], R17 ;  /* 0x0000241101007387 */ /* 0x000fe80000100800 */
[----:B------:R-:W-:Y:S04]  /*44ab0*/  STL [R1+0x20], R16 ;  /* 0x0000201001007387 */ /* 0x000fe80000100800 */
[----:B------:R-:W-:Y:S04]  /*44ac0*/  STL [R1+0x14], R15 ;  /* 0x0000140f01007387 */ /* 0x000fe80000100800 */
[----:B------:R-:W-:Y:S04]  /*44ad0*/  STL [R1+0x10], R14 ;  /* 0x0000100e01007387 */ /* 0x000fe80000100800 */
[----:B------:R2:W-:Y:S01]  /*44ae0*/  STL [R1+0x1634], R4 ;  /* 0x0016340401007387 */ /* 0x0005e20000100800 */
[----:B0-----:R-:W-:-:S03]  /*44af0*/  MOV R6, R8 ;  /* 0x0000000800067202 */ /* 0x001fc60000000f00 */
[----:B------:R-:W-:Y:S01]  /*44b00*/  STL [R1+0x4], R13 ;  /* 0x0000040d01007387 */ /* 0x000fe20000100800 */
[----:B-1----:R-:W-:-:S03]  /*44b10*/  MOV R7, R9 ;  /* 0x0000000900077202 */ /* 0x002fc60000000f00 */
[----:B------:R-:W-:Y:S04]  /*44b20*/  STL [R1], R12 ;  /* 0x0000000c01007387 */ /* 0x000fe80000100800 */
[----:B------:R0:W-:Y:S01]  /*44b30*/  STL [R1+0x1638], R5 ;  /* 0x0016380501007387 */ /* 0x0001e20000100800 */
[----:B--2---:R-:W-:-:S03]  /*44b40*/  IMAD.MOV.U32 R4, RZ, RZ, R10 ;  /* 0x000000ffff047224 */ /* 0x004fc600078e000a */
[----:B------:R1:W-:Y:S04]  /*44b50*/  STL [R1+0x13c], R21 ;  /* 0x00013c1501007387 */ /* 0x0003e80000100800 */
[----:B------:R-:W2:Y:S01]  /*44b60*/  LDL.LU R8, [R1+0x588] ;  /* 0x0005880001087983 */ /* 0x000ea20000300800 */
[----:B0-----:R-:W-:-:S03]  /*44b70*/  MOV R5, R11 ;  /* 0x0000000b00057202 */ /* 0x001fc60000000f00 */
        /* <DEDUP_REMOVED lines=40> */
[----:B0-----:R-:W2:Y:S04]  /*44e00*/  LDL R18, [R1+0x144] ;  /* 0x0001440001127983 */ /* 0x001ea80000100800 */
[----:B------:R-:W-:Y:S04]  /*44e10*/  STL [R1+0x165c], R17 ;  /* 0x00165c1101007387 */ /* 0x000fe80000100800 */
[----:B------:R-:W-:Y:S04]  /*44e20*/  STL [R1+0x1660], R16 ;  /* 0x0016601001007387 */ /* 0x000fe80000100800 */
[----:B------:R-:W-:Y:S04]  /*44e30*/  STL [R1+0x1664], R15 ;  /* 0x0016640f01007387 */ /* 0x000fe80000100800 */
[----:B------:R-:W-:Y:S04]  /*44e40*/  STL [R1+0x1668], R14 ;  /* 0x0016680e01007387 */ /* 0x000fe80000100800 */
[----:B------:R-:W-:Y:S04]  /*44e50*/  STL [R1+0x166c], R13 ;  /* 0x00166c0d01007387 */ /* 0x000fe80000100800 */
[----:B------:R-:W-:Y:S04]  /*44e60*/  STL [R1+0x1670], R12 ;  /* 0x0016700c01007387 */ /* 0x000fe80000100800 */
[----:B------:R-:W-:Y:S01]  /*44e70*/  STL [R1+0x1674], R11 ;  /* 0x0016740b01007387 */ /* 0x000fe20000100800 */
[----:B------:R-:W-:-:S03]  /*44e80*/  IMAD.MOV.U32 R19, RZ, RZ, R5 ;  /* 0x000000ffff137224 */ /* 0x000fc600078e0005 */
[----:B------:R-:W-:Y:S01]  /*44e90*/  STL [R1+0x1678], R10 ;  /* 0x0016780a01007387 */ /* 0x000fe20000100800 */
[----:B------:R-:W-:-:S03]  /*44ea0*/  IMAD.MOV.U32 R5, RZ, RZ, R25 ;  /* 0x000000ffff057224 */ /* 0x000fc600078e0019 */
[----:B------:R-:W-:Y:S01]  /*44eb0*/  STL [R1+0x167c], R9 ;  /* 0x00167c0901007387 */ /* 0x000fe20000100800 */
[----:B------:R-:W-:-:S03]  /*44ec0*/  MOV R23, R26 ;  /* 0x0000001a00177202 */ /* 0x000fc60000000f00 */
[----:B------:R-:W-:Y:S01]  /*44ed0*/  STL [R1+0x1680], R8 ;  /* 0x0016800801007387 */ /* 0x000fe20000100800 */
[----:B------:R-:W-:-:S03]  /*44ee0*/  MOV R20, R4 ;  /* 0x0000000400147202 */ /* 0x000fc60000000f00 */
[----:B------:R0:W-:Y:S01]  /*44ef0*/  STL [R1+0x140], R24 ;  /* 0x0001401801007387 */ /* 0x0001e20000100800 */
[----:B------:R-:W-:Y:S02]  /*44f00*/  MOV R22, R27 ;  /* 0x0000001b00167202 */ /* 0x000fe40000000f00 */
[----:B------:R-:W-:Y:S01]  /*44f10*/  MOV R4, R29 ;  /* 0x0000001d00047202 */ /* 0x000fe20000000f00 */
[----:B0-----:R-:W3:Y:S04]  /*44f20*/  LDL.LU R24, [R1+0x580] ;  /* 0x0005800001187983 */ /* 0x001ee80000300800 */
[----:B------:R-:W4:Y:S04]  /*44f30*/  LDL.LU R25, [R1+0x584] ;  /* 0x0005840001197983 */ /* 0x000f280000300800 */
[----:B------:R-:W5:Y:S04]  /*44f40*/  LDL.LU R26, [R1+0x590] ;  /* 0x00059000011a7983 */ /* 0x000f680000300800 */
[----:B------:R-:W2:Y:S04]  /*44f50*/  LDL.LU R27, [R1+0x594] ;  /* 0x00059400011b7983 */ /* 0x000ea80000300800 */
[----:B------:R-:W2:Y:S04]  /*44f60*/  LDL.LU R29, [R1+0x5a0] ;  /* 0x0005a000011d7983 */ /* 0x000ea80000300800 */
[----:B------:R-:W2:Y:S04]  /*44f70*/  LDL.LU R8, [R1+0x5a4] ;  /* 0x0005a40001087983 */ /* 0x000ea80000300800 */
[----:B------:R-:W2:Y:S01]  /*44f80*/  LDL.LU R10, [R1+0x5b0] ;  /* 0x0005b000010a7983 */ /* 0x000ea20000300800 */
[----:B------:R-:W-:-:S03]  /*44f90*/  IMAD.MOV.U32 R21, RZ, RZ, R28 ;  /* 0x000000ffff157224 */ /* 0x000fc600078e001c */
[----:B------:R-:W3:Y:S01]  /*44fa0*/  LDL.LU R9, [R1+0x5b4] ;  /* 0x0005b40001097983 */ /* 0x000ee20000300800 */
[----:B------:R-:W-:-:S04]  /*44fb0*/  LOP3.LUT R0, R0, 0xf7ffffff, RZ, 0xc0, !PT ;  /* 0xf7ffffff00007812 */ /* 0x000fc800078ec0ff */
[----:B------:R-:W-:Y:S01]  /*44fc0*/  @P0 LOP3.LUT R0, R0, 0x8000000, RZ, 0xfc, !PT ;  /* 0x0800000000000812 */ /* 0x000fe200078efcff */
[----:B--2---:R0:W-:Y:S04]  /*44fd0*/  STL [R1+0x7c], R10 ;  /* 0x00007c0a01007387 */ /* 0x0041e80000100800 */
[----:B0-----:R-:W2:Y:S04]  /*44fe0*/  LDL.LU R10, [R1+0x5c0] ;  /* 0x0005c000010a7983 */ /* 0x001ea80000300800 */
[----:B------:R-:W2:Y:S04]  /*44ff0*/  LDL.LU R28, [R1+0x5c4] ;  /* 0x0005c400011c7983 */ /* 0x000ea80000300800 */
[----:B------:R-:W3:Y:S04]  /*45000*/  LDL.LU R11, [R1+0x5d0] ;  /* 0x0005d000010b7983 */ /* 0x000ee80000300800 */
[----:B------:R-:W3:Y:S04]  /*45010*/  LDL.LU R12, [R1+0x5d4] ;  /* 0x0005d400010c7983 */ /* 0x000ee80000300800 */
[----:B------:R-:W4:Y:S04]  /*45020*/  LDL.LU R13, [R1+0x5e0] ;  /* 0x0005e000010d7983 */ /* 0x000f280000300800 */
[----:B------:R-:W5:Y:S04]  /*45030*/  LDL.LU R14, [R1+0x5e4] ;  /* 0x0005e400010e7983 */ /* 0x000f680000300800 */
[----:B------:R-:W5:Y:S04]  /*45040*/  LDL.LU R15, [R1+0x5f0] ;  /* 0x0005f000010f7983 */ /* 0x000f680000300800 */
[----:B------:R-:W5:Y:S01]  /*45050*/  LDL.LU R16, [R1+0x5f4] ;  /* 0x0005f40001107983 */ /* 0x000f620000300800 */
[----:B------:R-:W-:-:S02]  /*45060*/  LOP3.LUT P0, RZ, R0, 0x100, RZ, 0xc0, !PT ;  /* 0x0000010000ff7812 */ /* 0x000fc4000780c0ff */
[----:B------:R-:W-:-:S04]  /*45070*/  LOP3.LUT R0, R0, 0xefffffff, RZ, 0xc0, !PT ;  /* 0xefffffff00007812 */ /* 0x000fc800078ec0ff */
[----:B------:R-:W-:Y:S02]  /*45080*/  @P1 LOP3.LUT R0, R0, 0x10000000, RZ, 0xfc, !PT ;  /* 0x1000000000001812 */ /* 0x000fe400078efcff */
[----:B------:R-:W-:-:S13]  /*45090*/  FSETP.GT.AND P1, PT, |R18|, 8.50705917302346158658e+37, PT ;  /* 0x7e8000001200780b */ /* 0x000fda0003f24200 */
[----:B--2---:R-:W-:Y:S02]  /*450a0*/  @P1 FMUL R28, R28, 0.25 ;  /* 0x3e8000001c1c1820 */ /* 0x004fe40000400000 */
[----:B---3--:R-:W-:Y:S02]  /*450b0*/  @P1 FMUL R12, R12, 0.25 ;  /* 0x3e8000000c0c1820 */ /* 0x008fe40000400000 */
[----:B----4-:R-:W-:Y:S02]  /*450c0*/  @P1 FMUL R13, R13, 0.25 ;  /* 0x3e8000000d0d1820 */ /* 0x010fe40000400000 */
[----:B-----5:R-:W-:Y:S02]  /*450d0*/  @P1 FMUL R14, R14, 0.25 ;  /* 0x3e8000000e0e1820 */ /* 0x020fe40000400000 */
[----:B------:R-:W-:Y:S02]  /*450e0*/  @P1 FMUL R15, R15, 0.25 ;  /* 0x3e8000000f0f1820 */ /* 0x000fe40000400000 */
[----:B------:R-:W-:-:S05]  /*450f0*/  @P1 FMUL R16, R16, 0.25 ;  /* 0x3e80000010101820 */ /* 0x000fca0000400000 */
[----:B------:R-:W-:Y:S04]  /*45100*/  STL [R1+0xa0], R16 ;  /* 0x0000a01001007387 */ /* 0x000fe80000100800 */
[----:B------:R-:W-:Y:S04]  /*45110*/  STL [R1+0x9c], R15 ;  /* 0x00009c0f01007387 */ /* 0x000fe80000100800 */
[----:B------:R-:W-:Y:S04]  /*45120*/  STL [R1+0x98], R14 ;  /* 0x0000980e01007387 */ /* 0x000fe80000100800 */
[----:B------:R-:W-:Y:S04]  /*45130*/  STL [R1+0x94], R13 ;  /* 0x0000940d01007387 */ /* 0x000fe80000100800 */
[----:B------:R0:W-:Y:S04]  /*45140*/  STL [R1+0x15b4], R28 ;  /* 0x0015b41c01007387 */ /* 0x0001e80000100800 */
[----:B------:R-:W-:Y:S04]  /*45150*/  STL [R1+0x90], R12 ;  /* 0x0000900c01007387 */ /* 0x000fe80000100800 */
[----:B0-----:R-:W2:Y:S01]  /*45160*/  LDL.LU R28, [R1+0x7c] ;  /* 0x00007c00011c7983 */ /* 0x001ea20000300800 */
[----:B------:R-:W-:-:S02]  /*45170*/  @P1 FMUL R11, R11, 0.25 ;  /* 0x3e8000000b0b1820 */ /* 0x000fc40000400000 */
[----:B------:R-:W-:Y:S02]  /*45180*/  @P1 FMUL R10, R10, 0.25 ;  /* 0x3e8000000a0a1820 */ /* 0x000fe40000400000 */
[----:B------:R-:W-:Y:S01]  /*45190*/  @P1 FMUL R9, R9, 0.25 ;  /* 0x3e80000009091820 */ /* 0x000fe20000400000 */
[----:B------:R-:W-:Y:S01]  /*451a0*/  STL [R1+0x8c], R11 ;  /* 0x00008c0b01007387 */ /* 0x000fe20000100800 */
[----:B------:R-:W-:Y:S02]  /*451b0*/  @P1 FMUL R8, R8, 0.25 ;  /* 0x3e80000008081820 */ /* 0x000fe40000400000 */
[----:B------:R-:W-:Y:S02]  /*451c0*/  @P1 FMUL R29, R29, 0.25 ;  /* 0x3e8000001d1d1820 */ /* 0x000fe40000400000 */
[----:B--2---:R-:W-:-:S05]  /*451d0*/  @P1 FMUL R28, R28, 0.25 ;  /* 0x3e8000001c1c1820 */ /* 0x004fca0000400000 */
[----:B------:R0:W-:Y:S04]  /*451e0*/  STL [R1+0x15b8], R28 ;  /* 0x0015b81c01007387 */ /* 0x0001e80000100800 */
[----:B------:R-:W-:Y:S04]  /*451f0*/  STL [R1+0x84], R10 ;  /* 0x0000840a01007387 */ /* 0x000fe80000100800 */
[----:B0-----:R-:W2:Y:S04]  /*45200*/  LDL.LU R28, [R1+0x144] ;  /* 0x00014400011c7983 */ /* 0x001ea80000300800 */
[----:B------:R-:W-:Y:S04]  /*45210*/  STL [R1+0x80], R9 ;  /* 0x0000800901007387 */ /* 0x000fe80000100800 */
[----:B------:R-:W-:Y:S04]  /*45220*/  STL [R1+0x78], R8 ;  /* 0x0000780801007387 */ /* 0x000fe80000100800 */
[----:B------:R-:W3:Y:S04]  /*45230*/  LDL R15, [R1+0x4cc] ;  /* 0x0004cc00010f7983 */ /* 0x000ee80000100800 */
[----:B------:R-:W4:Y:S04]  /*45240*/  LDL R13, [R1+0x4d0] ;  /* 0x0004d000010d7983 */ /* 0x000f280000100800 */
[----:B------:R-:W5:Y:S04]  /*45250*/  LDL R16, [R1+0x4d4] ;  /* 0x0004d40001107983 */ /* 0x000f680000100800 */
[----:B------:R-:W2:Y:S04]  /*45260*/  LDL R17, [R1+0x4d8] ;  /* 0x0004d80001117983 */ /* 0x000ea80000100800 */
[----:B------:R-:W2:Y:S04]  /*45270*/  LDL R18, [R1+0x4e4] ;  /* 0x0004e40001127983 */ /* 0x000ea80000100800 */
[----:B------:R-:W2:Y:S04]  /*45280*/  LDL R14, [R1+0x4e8] ;  /* 0x0004e800010e7983 */ /* 0x000ea80000100800 */
[----:B------:R0:W-:Y:S04]  /*45290*/  STL [R1+0x15bc], R29 ;  /* 0x0015bc1d01007387 */ /* 0x0001e80000100800 */
[----:B0-----:R-:W2:Y:S01]  /*452a0*/  LDL.LU R29, [R1] ;  /* 0x00000000011d7983 */ /* 0x001ea20000300800 */
[----:B------:R-:W-:-:S03]  /*452b0*/  @P1 FMUL R27, R27, 0.25 ;  /* 0x3e8000001b1b1820 */ /* 0x000fc60000400000 */
[----:B--2---:R-:W-:Y:S04]  /*452c0*/  STL [R1+0x1684], R29 ;  /* 0x0016841d01007387 */ /* 0x004fe80000100800 */
[----:B------:R0:W-:Y:S04]  /*452d0*/  STL [R1+0x15c0], R27 ;  /* 0x0015c01b01007387 */ /* 0x0001e80000100800 */
[----:B0-----:R-:W2:Y:S01]  /*452e0*/  LDL.LU R27, [R1+0x4] ;  /* 0x00000400011b7983 */ /* 0x001ea20000300800 */
        /* <DEDUP_REMOVED lines=8> */
[----:B------:R-:W-:Y:S01]  /*45370*/  @P1 FMUL R24, R24, 0.25 ;  /* 0x3e80000018181820 */ /* 0x000fe20000400000 */
[----:B------:R-:W-:-:S02]  /*45380*/  FSETP.GEU.AND P6, PT, |R28|, 1.175494350822287508e-38, PT ;  /* 0x008000001c00780b */ /* 0x000fc40003fce200 */
[----:B--2---:R-:W-:Y:S04]  /*45390*/  STL [R1+0x1690], R25 ;  /* 0x0016901901007387 */ /* 0x004fe80000100800 */
[----:B------:R0:W-:Y:S04]  /*453a0*/  STL [R1+0x15cc], R24 ;  /* 0x0015cc1801007387 */ /* 0x0001e80000100800 */
[----:B0-----:R-:W2:Y:S01]  /*453b0*/  LDL.LU R24, [R1+0x20] ;  /* 0x0000200001187983 */ /* 0x001ea20000300800 */
[----:B------:R-:W-:-:S03]  /*453c0*/  @P1 FMUL R28, R28, 0.25 ;  /* 0x3e8000001c1c1820 */ /* 0x000fc60000400000 */
[----:B--2---:R-:W-:Y:S04]  /*453d0*/  STL [R1+0x1694], R24 ;  /* 0x0016941801007387 */ /* 0x004fe80000100800 */
[----:B------:R0:W-:Y:S04]  /*453e0*/  STL [R1+0x15e4], R28 ;  /* 0x0015e41c01007387 */ /* 0x0001e80000100800 */
[----:B0-----:R-:W2:Y:S01]  /*453f0*/  LDL.LU R28, [R1+0x8] ;  /* 0x00000800011c7983 */ /* 0x001ea20000300800 */
[----:B---3--:R-:W-:Y:S02]  /*45400*/  @!P0 FMUL R15, R15, 16777216 ;  /* 0x4b8000000f0f8820 */ /* 0x008fe40000400000 */
[----:B-----5:R-:W-:-:S02]  /*45410*/  @!P0 FMUL R16, R16, 16777216 ;  /* 0x4b80000010108820 */ /* 0x020fc40000400000 */
[----:B----4-:R-:W-:Y:S02]  /*45420*/  @!P0 FMUL R13, R13, 16777216 ;  /* 0x4b8000000d0d8820 */ /* 0x010fe40000400000 */
[----:B------:R-:W-:Y:S02]  /*45430*/  @!P0 FMUL R17, R17, 16777216 ;  /* 0x4b80000011118820 */ /* 0x000fe40000400000 */
[----:B------:R-:W-:Y:S01]  /*45440*/  @!P0 FMUL R2, R2, 16777216 ;  /* 0x4b80000002028820 */ /* 0x000fe20000400000 */
[----:B--2---:R-:W-:Y:S04]  /*45450*/  STL [R1+0x16a0], R28 ;  /* 0x0016a01c01007387 */ /* 0x004fe80000100800 */
[----:B------:R0:W-:Y:S04]  /*45460*/  @!P0 STL [R1+0x4cc], R15 ;  /* 0x0004cc0f01008387 */ /* 0x0001e80000100800 */
[----:B------:R-:W2:Y:S04]  /*45470*/  LDL R11, [R1+0x4ec] ;  /* 0x0004ec00010b7983 */ /* 0x000ea80000100800 */
[----:B------:R-:W3:Y:S04]  /*45480*/  LDL R12, [R1+0x4f0] ;  /* 0x0004f000010c7983 */ /* 0x000ee80000100800 */
[----:B0-----:R-:W4:Y:S04]  /*45490*/  LDL R15, [R1+0x4f4] ;  /* 0x0004f400010f7983 */ /* 0x001f280000100800 */
[----:B------:R0:W-:Y:S04]  /*454a0*/  @!P0 STL [R1+0x4d4], R16 ;  /* 0x0004d41001008387 */ /* 0x0001e80000100800 */
[----:B0-----:R-:W5:Y:S04]  /*454b0*/  LDL R16, [R1+0x4f8] ;  /* 0x0004f80001107983 */ /* 0x001f680000100800 */
[----:B------:R-:W-:Y:S04]  /*454c0*/  @!P0 STL [R1+0x4d0], R13 ;  /* 0x0004d00d01008387 */ /* 0x000fe80000100800 */
[----:B------:R0:W-:Y:S01]  /*454d0*/  @!P0 STL [R1+0x4d8], R17 ;  /* 0x0004d81101008387 */ /* 0x0001e20000100800 */
[----:B------:R-:W-:-:S02]  /*454e0*/  @!P0 FMUL R3, R3, 16777216 ;  /* 0x4b80000003038820 */ /* 0x000fc40000400000 */
[----:B------:R-:W-:Y:S01]  /*454f0*/  @!P0 FMUL R18, R18, 16777216 ;  /* 0x4b80000012128820 */ /* 0x000fe20000400000 */
[----:B------:R-:W5:Y:S04]  /*45500*/  LDL R27, [R1+0x500] ;  /* 0x00050000011b7983 */ /* 0x000f680000100800 */
[----:B------:R-:W5:Y:S04]  /*45510*/  LDL R29, [R1+0x504] ;  /* 0x00050400011d7983 */ /* 0x000f680000100800 */
[----:B0-----:R-:W5:Y:S04]  /*45520*/  LDL R17, [R1+0x4fc] ;  /* 0x0004fc0001117983 */ /* 0x001f680000100800 */
[----:B------:R-:W5:Y:S01]  /*45530*/  LDL R8, [R1+0x508] ;  /* 0x0005080001087983 */ /* 0x000f620000100800 */
[----:B------:R-:W-:-:S03]  /*45540*/  @!P0 FMUL R14, R14, 16777216 ;  /* 0x4b8000000e0e8820 */ /* 0x000fc60000400000 */
[----:B------:R0:W-:Y:S04]  /*45550*/  STL [R1+0x162c], R2 ;  /* 0x00162c0201007387 */ /* 0x0001e80000100800 */
[----:B0-----:R-:W5:Y:S04]  /*45560*/  LDL.LU R2, [R1+0x10c] ;  /* 0x00010c0001027983 */ /* 0x001f680000300800 */
[----:B------:R0:W-:Y:S04]  /*45570*/  STL [R1+0x1630], R3 ;  /* 0x0016300301007387 */ /* 0x0001e80000100800 */
[----:B0-----:R-:W5:Y:S04]  /*45580*/  LDL.LU R3, [R1+0x104] ;  /* 0x0001040001037983 */ /* 0x001f680000300800 */
[----:B------:R-:W5:Y:S04]  /*45590*/  LDL R13, [R1+0x47c] ;  /* 0x00047c00010d7983 */ /* 0x000f680000100800 */
[----:B------:R0:W-:Y:S04]  /*455a0*/  @!P0 STL [R1+0x4e4], R18 ;  /* 0x0004e41201008387 */ /* 0x0001e80000100800 */
[----:B0-----:R-:W5:Y:S04]  /*455b0*/  LDL R18, [R1+0x490] ;  /* 0x0004900001127983 */ /* 0x001f680000100800 */
[----:B------:R0:W-:Y:S04]  /*455c0*/  @!P0 STL [R1+0x4e8], R14 ;  /* 0x0004e80e01008387 */ /* 0x0001e80000100800 */
[----:B------:R-:W5:Y:S04]  /*455d0*/  LDL R9, [R1+0x498] ;  /* 0x0004980001097983 */ /* 0x000f680000100800 */
[----:B0-----:R-:W5:Y:S01]  /*455e0*/  LDL R14, [R1+0x494] ;  /* 0x00049400010e7983 */ /* 0x001f620000100800 */
[----:B--2---:R-:W-:-:S02]  /*455f0*/  @!P0 FMUL R11, R11, 16777216 ;  /* 0x4b8000000b0b8820 */ /* 0x004fc40000400000 */
[----:B---3--:R-:W-:Y:S02]  /*45600*/  @!P0 FMUL R12, R12, 16777216 ;  /* 0x4b8000000c0c8820 */ /* 0x008fe40000400000 */
[----:B----4-:R-:W-:Y:S01]  /*45610*/  @!P0 FMUL R15, R15, 16777216 ;  /* 0x4b8000000f0f8820 */ /* 0x010fe20000400000 */
[----:B------:R-:W-:Y:S04]  /*45620*/  @!P0 STL [R1+0x4ec], R11 ;  /* 0x0004ec0b01008387 */ /* 0x000fe80000100800 */
[----:B------:R0:W-:Y:S04]  /*45630*/  @!P0 STL [R1+0x4f4], R15 ;  /* 0x0004f40f01008387 */ /* 0x0001e80000100800 */
[----:B------:R-:W-:Y:S01]  /*45640*/  @!P0 STL [R1+0x4f0], R12 ;  /* 0x0004f00c01008387 */ /* 0x000fe20000100800 */
[----:B-----5:R-:W-:-:S03]  /*45650*/  @!P0 FMUL R16, R16, 16777216 ;  /* 0x4b80000010108820 */ /* 0x020fc60000400000 */
[----:B0-----:R-:W2:Y:S04]  /*45660*/  LDL R15, [R1+0x49c] ;  /* 0x00049c00010f7983 */ /* 0x001ea80000100800 */
[----:B------:R0:W-:Y:S04]  /*45670*/  @!P0 STL [R1+0x4f8], R16 ;  /* 0x0004f81001008387 */ /* 0x0001e80000100800 */
[----:B0-----:R-:W3:Y:S01]  /*45680*/  LDL R16, [R1+0x4a0] ;  /* 0x0004a00001107983 */ /* 0x001ee20000100800 */
[----:B------:R-:W-:-:S05]  /*45690*/  @!P0 FMUL R17, R17, 16777216 ;  /* 0x4b80000011118820 */ /* 0x000fca0000400000 */
[----:B------:R0:W-:Y:S04]  /*456a0*/  @!P0 STL [R1+0x4fc], R17 ;  /* 0x0004fc1101008387 */ /* 0x0001e80000100800 */
[----:B------:R-:W4:Y:S04]  /*456b0*/  LDL R10, [R1+0x4a4] ;  /* 0x0004a400010a7983 */ /* 0x000f280000100800 */
[----:B------:R-:W5:Y:S04]  /*456c0*/  LDL R11, [R1+0x4a8] ;  /* 0x0004a800010b7983 */ /* 0x000f680000100800 */
[----:B------:R-:W5:Y:S04]  /*456d0*/  LDL R12, [R1+0x4ac] ;  /* 0x0004ac00010c7983 */ /* 0x000f680000100800 */
[----:B0-----:R-:W5:Y:S01]  /*456e0*/  LDL R17, [R1+0x4b0] ;  /* 0x0004b00001117983 */ /* 0x001f620000100800 */
[----:B------:R-:W-:-:S04]  /*456f0*/  LOP3.LUT R0, R0, 0xfeffffff, RZ, 0xc0, !PT ;  /* 0xfeffffff00007812 */ /* 0x000fc800078ec0ff */
[----:B------:R-:W-:-:S04]  /*45700*/  @P6 LOP3.LUT R0, R0, 0x1000000, RZ, 0xfc, !PT ;  /* 0x0100000000006812 */ /* 0x000fc800078efcff */
[----:B------:R-:W-:Y:S01]  /*45710*/  LOP3.LUT P6, RZ, R0, 0x80, RZ, 0xc0, !PT ;  /* 0x0000008000ff7812 */ /* 0x000fe200078cc0ff */
[----:B------:R-:W-:Y:S02]  /*45720*/  @!P0 FMUL R27, R27, 16777216 ;  /* 0x4b8000001b1b8820 */ /* 0x000fe40000400000 */
[----:B------:R-:W-:Y:S02]  /*45730*/  @!P0 FMUL R3, R3, 16777216 ;  /* 0x4b80000003038820 */ /* 0x000fe40000400000 */
[----:B------:R-:W-:Y:S02]  /*45740*/  @!P0 FMUL R29, R29, 16777216 ;  /* 0x4b8000001d1d8820 */ /* 0x000fe40000400000 */
[----:B------:R-:W-:Y:S01]  /*45750*/  @!P0 FMUL R8, R8, 16777216 ;  /* 0x4b80000008088820 */ /* 0x000fe20000400000 */
[----:B------:R-:W-:Y:S04]  /*45760*/  @!P0 STL [R1+0x500], R27 ;  /* 0x0005001b01008387 */ /* 0x000fe80000100800 */
[----:B------:R-:W-:Y:S01]  /*45770*/  STL [R1+0x16a4], R3 ;  /* 0x0016a40301007387 */ /* 0x000fe20000100800 */
[----:B------:R-:W-:-:S03]  /*45780*/  @!P6 FMUL R13, R13, 16777216 ;  /* 0x4b8000000d0de820 */ /* 0x000fc60000400000 */
[----:B------:R-:W-:Y:S01]  /*45790*/  @!P0 STL [R1+0x504], R29 ;  /* 0x0005041d01008387 */ /* 0x000fe20000100800 */
[----:B------:R-:W-:-:S03]  /*457a0*/  @!P6 FMUL R18, R18, 16777216 ;  /* 0x4b8000001212e820 */ /* 0x000fc60000400000 */
[----:B------:R-:W-:Y:S04]  /*457b0*/  @!P0 STL [R1+0x508], R8 ;  /* 0x0005080801008387 */ /* 0x000fe80000100800 */
[----:B------:R0:W-:Y:S01]  /*457c0*/  @!P6 STL [R1+0x490], R18 ;  /* 0x000490120100e387 */ /* 0x0001e20000100800 */
[----:B------:R-:W-:-:S03]  /*457d0*/  @!P6 FMUL R14, R14, 16777216 ;  /* 0x4b8000000e0ee820 */ /* 0x000fc60000400000 */
[----:B0-----:R-:W5:Y:S04]  /*457e0*/  LDL R18, [R1+0x4b4] ;  /* 0x0004b40001127983 */ /* 0x001f680000100800 */
[----:B------:R0:W-:Y:S04]  /*457f0*/  @!P6 STL [R1+0x47c], R13 ;  /* 0x00047c0d0100e387 */ /* 0x0001e80000100800 */
[----:B------:R1:W-:Y:S01]  /*45800*/  @!P6 STL [R1+0x494], R14 ;  /* 0x0004940e0100e387 */ /* 0x0003e20000100800 */
[----:B------:R-:W-:-:S03]  /*45810*/  @!P6 FMUL R9, R9, 16777216 ;  /* 0x4b8000000909e820 */ /* 0x000fc60000400000 */
[----:B------:R-:W5:Y:S04]  /*45820*/  LDL R26, [R1+0x4b8] ;  /* 0x0004b800011a7983 */ /* 0x000f680000100800 */
[----:B0-----:R-:W5:Y:S04]  /*45830*/  LDL R13, [R1+0x4bc] ;  /* 0x0004bc00010d7983 */ /* 0x001f680000100800 */
[----:B-1----:R-:W5:Y:S01]  /*45840*/  LDL R14, [R1+0x4c0] ;  /* 0x0004c000010e7983 */ /* 0x002f620000100800 */
[----:B--2---:R-:W-:-:S05]  /*45850*/  @!P6 FMUL R15, R15, 16777216 ;  /* 0x4b8000000f0fe820 */ /* 0x004fca0000400000 */
[----:B------:R0:W-:Y:S01]  /*45860*/  @!P6 STL [R1+0x49c], R15 ;  /* 0x00049c0f0100e387 */ /* 0x0001e20000100800 */
[----:B---3--:R-:W-:-:S03]  /*45870*/  @!P6 FMUL R16, R16, 16777216 ;  /* 0x4b8000001010e820 */ /* 0x008fc60000400000 */
[----:B0-----:R-:W2:Y:S04]  /*45880*/  LDL R15, [R1+0x4c4] ;  /* 0x0004c400010f7983 */ /* 0x001ea80000100800 */
[----:B------:R-:W-:Y:S04]  /*45890*/  @!P6 STL [R1+0x498], R9 ;  /* 0x000498090100e387 */ /* 0x000fe80000100800 */
[----:B------:R0:W-:Y:S01]  /*458a0*/  @!P6 STL [R1+0x4a0], R16 ;  /* 0x0004a0100100e387 */ /* 0x0001e20000100800 */
[----:B----4-:R-:W-:-:S03]  /*458b0*/  @!P6 FMUL R10, R10, 16777216 ;  /* 0x4b8000000a0ae820 */ /* 0x010fc60000400000 */
[----:B0-----:R-:W3:Y:S01]  /*458c0*/  LDL R16, [R1+0x4c8] ;  /* 0x0004c80001107983 */ /* 0x001ee20000100800 */
[----:B-----5:R-:W-:Y:S02]  /*458d0*/  @!P6 FMUL R11, R11, 16777216 ;  /* 0x4b8000000b0be820 */ /* 0x020fe40000400000 */
[----:B------:R-:W-:Y:S01]  /*458e0*/  @!P6 FMUL R12, R12, 16777216 ;  /* 0x4b8000000c0ce820 */ /* 0x000fe20000400000 */
[----:B------:R0:W-:Y:S01]  /*458f0*/  @!P6 STL [R1+0x4a4], R10 ;  /* 0x0004a40a0100e387 */ /* 0x0001e20000100800 */
[----:B------:R-:W-:-:S03]  /*45900*/  @!P6 FMUL R17, R17, 16777216 ;  /* 0x4b8000001111e820 */ /* 0x000fc60000400000 */
[----:B------:R-:W4:Y:S04]  /*45910*/  LDL R27, [R1+0x40c] ;  /* 0x00040c00011b7983 */ /* 0x000f280000100800 */
[----:B------:R-:W-:Y:S04]  /*45920*/  @!P6 STL [R1+0x4a8], R11 ;  /* 0x0004a80b0100e387 */ /* 0x000fe80000100800 */
[----:B------:R-:W5:Y:S04]  /*45930*/  LDL R29, [R1+0x420] ;  /* 0x00042000011d7983 */ /* 0x000f680000100800 */
[----:B------:R-:W-:Y:S04]  /*45940*/  @!P6 STL [R1+0x4ac], R12 ;  /* 0x0004ac0c0100e387 */ /* 0x000fe80000100800 */
[----:B------:R-:W5:Y:S04]  /*45950*/  LDL R8, [R1+0x424] ;  /* 0x0004240001087983 */ /* 0x000f680000100800 */
[----:B------:R1:W-:Y:S04]  /*45960*/  @!P6 STL [R1+0x4b0], R17 ;  /* 0x0004b0110100e387 */ /* 0x0003e80000100800 */
[----:B------:R-:W5:Y:S04]  /*45970*/  LDL R9, [R1+0x428] ;  /* 0x0004280001097983 */ /* 0x000f680000100800 */
[----:B0-----:R-:W5:Y:S04]  /*45980*/  LDL R10, [R1+0x42c] ;  /* 0x00042c00010a7983 */ /* 0x001f680000100800 */
[----:B-1----:R-:W5:Y:S04]  /*45990*/  LDL R17, [R1+0x438] ;  /* 0x0004380001117983 */ /* 0x002f680000100800 */
[----:B------:R-:W5:Y:S04]  /*459a0*/  LDL R11, [R1+0x430] ;  /* 0x00043000010b7983 */ /* 0x000f680000100800 */
[----:B------:R-:W5:Y:S01]  /*459b0*/  LDL R12, [R1+0x434] ;  /* 0x00043400010c7983 */ /* 0x000f620000100800 */
[----:B------:R-:W-:Y:S01]  /*459c0*/  @!P6 FMUL R18, R18, 16777216 ;  /* 0x4b8000001212e820 */ /* 0x000fe20000400000 */
[----:B------:R-:W-:-:S04]  /*459d0*/  LOP3.LUT P1, RZ, R0, 0x40, RZ, 0xc0, !PT ;  /* 0x0000004000ff7812 */ /* 0x000fc8000782c0ff */
[----:B------:R0:W-:Y:S01]  /*459e0*/  @!P6 STL [R1+0x4b4], R18 ;  /* 0x0004b4120100e387 */ /* 0x0001e20000100800 */
[----:B------:R-:W-:-:S03]  /*459f0*/  @!P6 FMUL R26, R26, 16777216 ;  /* 0x4b8000001a1ae820 */ /* 0x000fc60000400000 */
[----:B0-----:R-:W5:Y:S01]  /*45a00*/  LDL R18, [R1+0x43c] ;  /* 0x00043c0001127983 */ /* 0x001f620000100800 */
[----:B------:R-:W-:Y:S02]  /*45a10*/  @!P6 FMUL R13, R13, 16777216 ;  /* 0x4b8000000d0de820 */ /* 0x000fe40000400000 */
[----:B------:R-:W-:-:S03]  /*45a20*/  @!P6 FMUL R14, R14, 16777216 ;  /* 0x4b8000000e0ee820 */ /* 0x000fc60000400000 */
[----:B------:R0:W-:Y:S04]  /*45a30*/  @!P6 STL [R1+0x4bc], R13 ;  /* 0x0004bc0d0100e387 */ /* 0x0001e80000100800 */
[----:B------:R-:W-:Y:S04]  /*45a40*/  @!P6 STL [R1+0x4b8], R26 ;  /* 0x0004b81a0100e387 */ /* 0x000fe80000100800 */
[----:B0-----:R-:W5:Y:S04]  /*45a50*/  LDL R13, [R1+0x450] ;  /* 0x00045000010d7983 */ /* 0x001f680000100800 */
[----:B------:R0:W-:Y:S04]  /*45a60*/  @!P6 STL [R1+0x4c0], R14 ;  /* 0x0004c00e0100e387 */ /* 0x0001e80000100800 */
[----:B0-----:R-:W5:Y:S01]  /*45a70*/  LDL R14, [R1+0x454] ;  /* 0x00045400010e7983 */ /* 0x001f620000100800 */
[----:B------:R-:W-:-:S02]  /*45a80*/  @!P6 FMUL R2, R2, 16777216 ;  /* 0x4b8000000202e820 */ /* 0x000fc40000400000 */
[----:B--2---:R-:W-:-:S05]  /*45a90*/  @!P6 FMUL R15, R15, 16777216 ;  /* 0x4b8000000f0fe820 */ /* 0x004fca0000400000 */
[----:B------:R0:W-:Y:S04]  /*45aa0*/  @!P6 STL [R1+0x4c4], R15 ;  /* 0x0004c40f0100e387 */ /* 0x0001e80000100800 */
[----:B0-----:R-:W2:Y:S01]  /*45ab0*/  LDL R15, [R1+0x458] ;  /* 0x00045800010f7983 */ /* 0x001ea20000100800 */
[----:B---3--:R-:W-:-:S05]  /*45ac0*/  @!P6 FMUL R16, R16, 16777216 ;  /* 0x4b8000001010e820 */ /* 0x008fca0000400000 */
[----:B------:R0:W-:Y:S01]  /*45ad0*/  @!P6 STL [R1+0x4c8], R16 ;  /* 0x0004c8100100e387 */ /* 0x0001e20000100800 */
[----:B----4-:R-:W-:-:S03]  /*45ae0*/  @!P1 FMUL R27, R27, 16777216 ;  /* 0x4b8000001b1b9820 */ /* 0x010fc60000400000 */
[----:B0-----:R-:W3:Y:S01]  /*45af0*/  LDL R16, [R1+0x45c] ;  /* 0x00045c0001107983 */ /* 0x001ee20000100800 */
[----:B-----5:R-:W-:-:S03]  /*45b00*/  @!P1 FMUL R29, R29, 16777216 ;  /* 0x4b8000001d1d9820 */ /* 0x020fc60000400000 */
[----:B------:R-:W-:Y:S01]  /*45b10*/  STL [R1+0x16a8], R2 ;  /* 0x0016a80201007387 */ /* 0x000fe20000100800 */
[----:B------:R-:W-:-:S03]  /*45b20*/  @!P1 FMUL R8, R8, 16777216 ;  /* 0x4b80000008089820 */ /* 0x000fc60000400000 */
[----:B------:R-:W-:Y:S04]  /*45b30*/  @!P1 STL [R1+0x40c], R27 ;  /* 0x00040c1b01009387 */ /* 0x000fe80000100800 */
[----:B------:R-:W-:Y:S01]  /*45b40*/  @!P1 STL [R1+0x420], R29 ;  /* 0x0004201d01009387 */ /* 0x000fe20000100800 */
[----:B------:R-:W-:-:S03]  /*45b50*/  @!P1 FMUL R9, R9, 16777216 ;  /* 0x4b80000009099820 */ /* 0x000fc60000400000 */
[----:B------:R-:W-:Y:S01]  /*45b60*/  @!P1 STL [R1+0x424], R8 ;  /* 0x0004240801009387 */ /* 0x000fe20000100800 */
[----:B------:R-:W-:-:S03]  /*45b70*/  @!P1 FMUL R10, R10, 16777216 ;  /* 0x4b8000000a0a9820 */ /* 0x000fc60000400000 */
[----:B------:R-:W-:Y:S01]  /*45b80*/  @!P1 STL [R1+0x428], R9 ;  /* 0x0004280901009387 */ /* 0x000fe20000100800 */
[----:B------:R-:W-:-:S03]  /*45b90*/  @!P1 FMUL R17, R17, 16777216 ;  /* 0x4b80000011119820 */ /* 0x000fc60000400000 */
[----:B------:R-:W-:Y:S01]  /*45ba0*/  @!P1 STL [R1+0x42c], R10 ;  /* 0x00042c0a01009387 */ /* 0x000fe20000100800 */
[----:B------:R-:W-:-:S03]  /*45bb0*/  @!P1 FMUL R11, R11, 16777216 ;  /* 0x4b8000000b0b9820 */ /* 0x000fc60000400000 */
[----:B------:R0:W-:Y:S04]  /*45bc0*/  @!P1 STL [R1+0x438], R17 ;  /* 0x0004381101009387 */ /* 0x0001e80000100800 */
[----:B------:R-:W-:Y:S04]  /*45bd0*/  @!P1 STL [R1+0x430], R11 ;  /* 0x0004300b01009387 */ /* 0x000fe80000100800 */
[----:B0-----:R-:W4:Y:S01]  /*45be0*/  LDL R17, [R1+0x470] ;  /* 0x0004700001117983 */ /* 0x001f220000100800 */
[----:B------:R-:W-:-:S05]  /*45bf0*/  @!P1 FMUL R12, R12, 16777216 ;  /* 0x4b8000000c0c9820 */ /* 0x000fca0000400000 */
[----:B------:R-:W-:Y:S01]  /*45c00*/  @!P1 STL [R1+0x434], R12 ;  /* 0x0004340c01009387 */ /* 0x000fe20000100800 */
[----:B------:R-:W-:-:S05]  /*45c10*/  @!P1 FMUL R18, R18, 16777216 ;  /* 0x4b80000012129820 */ /* 0x000fca0000400000 */
[----:B------:R0:W-:Y:S04]  /*45c20*/  @!P1 STL [R1+0x43c], R18 ;  /* 0x00043c1201009387 */ /* 0x0001e80000100800 */
[----:B------:R-:W5:Y:S04]  /*45c30*/  LDL R28, [R1+0x474] ;  /* 0x00047400011c7983 */ /* 0x000f680000100800 */
[----:B------:R-:W5:Y:S01]  /*45c40*/  LDL R24, [R1+0x478] ;  /* 0x0004780001187983 */ /* 0x000f620000100800 */
[----:B------:R-:W-:-:S03]  /*45c50*/  @!P1 FMUL R13, R13, 16777216 ;  /* 0x4b8000000d0d9820 */ /* 0x000fc60000400000 */
[----:B0-----:R-:W5:Y:S01]  /*45c60*/  LDL R18, [R1+0x110] ;  /* 0x0001100001127983 */ /* 0x001f620000100800 */
[----:B------:R-:W-:-:S05]  /*45c70*/  @!P1 FMUL R14, R14, 16777216 ;  /* 0x4b8000000e0e9820 */ /* 0x000fca0000400000 */
[----:B------:R0:W-:Y:S04]  /*45c80*/  @!P1 STL [R1+0x454], R14 ;  /* 0x0004540e01009387 */ /* 0x0001e80000100800 */
[----:B0-----:R-:W5:Y:S04]  /*45c90*/  LDL R14, [R1+0x2c8] ;  /* 0x0002c800010e7983 */ /* 0x001f680000100800 */
[----:B------:R-:W-:Y:S04]  /*45ca0*/  @!P1 STL [R1+0x450], R13 ;  /* 0x0004500d01009387 */ /* 0x000fe80000100800 */
[----:B------:R-:W5:Y:S01]  /*45cb0*/  LDL R25, [R1+0x2cc] ;  /* 0x0002cc0001197983 */ /* 0x000f620000100800 */
[----:B--2---:R-:W-:-:S05]  /*45cc0*/  @!P1 FMUL R15, R15, 16777216 ;  /* 0x4b8000000f0f9820 */ /* 0x004fca0000400000 */
[----:B------:R0:W-:Y:S04]  /*45cd0*/  @!P1 STL [R1+0x458], R15 ;  /* 0x0004580f01009387 */ /* 0x0001e80000100800 */
[----:B------:R-:W2:Y:S04]  /*45ce0*/  LDL R26, [R1+0x358] ;  /* 0x00035800011a7983 */ /* 0x000ea80000100800 */
[----:B------:R-:W2:Y:S04]  /*45cf0*/  LDL R27, [R1+0x35c] ;  /* 0x00035c00011b7983 */ /* 0x000ea80000100800 */
[----:B0-----:R-:W2:Y:S01]  /*45d00*/  LDL R15, [R1+0x350] ;  /* 0x00035000010f7983 */ /* 0x001ea20000100800 */
[----:B---3--:R-:W-:-:S05]  /*45d10*/  @!P1 FMUL R16, R16, 16777216 ;  /* 0x4b80000010109820 */ /* 0x008fca0000400000 */
[----:B------:R0:W-:Y:S04]  /*45d20*/  @!P1 STL [R1+0x45c], R16 ;  /* 0x00045c1001009387 */ /* 0x0001e80000100800 */
[----:B------:R-:W3:Y:S04]  /*45d30*/  LDL R29, [R1+0x390] ;  /* 0x00039000011d7983 */ /* 0x000ee80000100800 */
[----:B------:R-:W3:Y:S04]  /*45d40*/  LDL R8, [R1+0x394] ;  /* 0x0003940001087983 */ /* 0x000ee80000100800 */
[----:B------:R-:W3:Y:S04]  /*45d50*/  LDL R9, [R1+0x398] ;  /* 0x0003980001097983 */ /* 0x000ee80000100800 */
[----:B------:R-:W3:Y:S04]  /*45d60*/  LDL R10, [R1+0x39c] ;  /* 0x00039c00010a7983 */ /* 0x000ee80000100800 */
[----:B------:R-:W3:Y:S04]  /*45d70*/  LDL R11, [R1+0x3e0] ;  /* 0x0003e000010b7983 */ /* 0x000ee80000100800 */
[----:B0-----:R-:W3:Y:S04]  /*45d80*/  LDL R16, [R1+0x3ec] ;  /* 0x0003ec0001107983 */ /* 0x001ee80000100800 */
[----:B------:R-:W3:Y:S04]  /*45d90*/  LDL R12, [R1+0x3e4] ;  /* 0x0003e400010c7983 */ /* 0x000ee80000100800 */
[----:B------:R-:W3:Y:S01]  /*45da0*/  LDL R13, [R1+0x3e8] ;  /* 0x0003e800010d7983 */ /* 0x000ee20000100800 */
[----:B----4-:R-:W-:-:S05]  /*45db0*/  @!P1 FMUL R17, R17, 16777216 ;  /* 0x4b80000011119820 */ /* 0x010fca0000400000 */
[----:B------:R0:W-:Y:S04]  /*45dc0*/  @!P1 STL [R1+0x470], R17 ;  /* 0x0004701101009387 */ /* 0x0001e80000100800 */
[----:B0-----:R-:W4:Y:S01]  /*45dd0*/  LDL R17, [R1+0x400] ;  /* 0x0004000001117983 */ /* 0x001f220000100800 */
[----:B------:R-:W-:Y:S01]  /*45de0*/  LOP3.LUT P0, RZ, R0, 0x10, RZ, 0xc0, !PT ;  /* 0x0000001000ff7812 */ /* 0x000fe2000780c0ff */
[----:B-----5:R-:W-:Y:S02]  /*45df0*/  @!P1 FMUL R28, R28, 16777216 ;  /* 0x4b8000001c1c9820 */ /* 0x020fe40000400000 */
[----:B------:R-:W-:Y:S02]  /*45e00*/  @!P1 FMUL R24, R24, 16777216 ;  /* 0x4b80000018189820 */ /* 0x000fe40000400000 */
[----:B------:R-:W-:-:S05]  /*45e10*/  @!P1 FMUL R18, R18, 16777216 ;  /* 0x4b80000012129820 */ /* 0x000fca0000400000 */
[----:B------:R0:W-:Y:S04]  /*45e20*/  @!P1 STL [R1+0x110], R18 ;  /* 0x0001101201009387 */ /* 0x0001e80000100800 */
[----:B------:R-:W-:Y:S04]  /*45e30*/  @!P1 STL [R1+0x474], R28 ;  /* 0x0004741c01009387 */ /* 0x000fe80000100800 */
[----:B0-----:R-:W5:Y:S04]  /*45e40*/  LDL R18, [R1+0x404] ;  /* 0x0004040001127983 */ /* 0x001f680000100800 */
[----:B------:R-:W-:Y:S01]  /*45e50*/  @!P1 STL [R1+0x478], R24 ;  /* 0x0004781801009387 */ /* 0x000fe20000100800 */
[----:B------:R-:W-:-:S05]  /*45e60*/  @!P0 FMUL R14, R14, 16777216 ;  /* 0x4b8000000e0e8820 */ /* 0x000fca0000400000 */
[----:B------:R0:W-:Y:S01]  /*45e70*/  @!P0 STL [R1+0x2c8], R14 ;  /* 0x0002c80e01008387 */ /* 0x0001e20000100800 */
[----:B------:R-:W-:-:S03]  /*45e80*/  @!P0 FMUL R25, R25, 16777216 ;  /* 0x4b80000019198820 */ /* 0x000fc60000400000 */
[----:B0-----:R-:W5:Y:S04]  /*45e90*/  LDL R14, [R1+0x408] ;  /* 0x00040800010e7983 */ /* 0x001f680000100800 */
[----:B------:R-:W-:Y:S01]  /*45ea0*/  @!P0 STL [R1+0x2cc], R25 ;  /* 0x0002cc1901008387 */ /* 0x000fe20000100800 */
[----:B--2---:R-:W-:Y:S02]  /*45eb0*/  @!P0 FMUL R26, R26, 16777216 ;  /* 0x4b8000001a1a8820 */ /* 0x004fe40000400000 */
[----:B------:R-:W-:Y:S02]  /*45ec0*/  @!P0 FMUL R27, R27, 16777216 ;  /* 0x4b8000001b1b8820 */ /* 0x000fe40000400000 */
[----:B------:R-:W-:-:S05]  /*45ed0*/  @!P0 FMUL R15, R15, 16777216 ;  /* 0x4b8000000f0f8820 */ /* 0x000fca0000400000 */
[----:B------:R0:W-:Y:S01]  /*45ee0*/  @!P0 STL [R1+0x350], R15 ;  /* 0x0003500f01008387 */ /* 0x0001e20000100800 */
[----:B---3--:R-:W-:Y:S02]  /*45ef0*/  @!P0 FMUL R29, R29, 16777216 ;  /* 0x4b8000001d1d8820 */ /* 0x008fe40000400000 */
[----:B------:R-:W-:Y:S01]  /*45f00*/  @!P0 FMUL R8, R8, 16777216 ;  /* 0x4b80000008088820 */ /* 0x000fe20000400000 */
[----:B0-----:R-:W2:Y:S01]  /*45f10*/  LDL R15, [R1+0x114] ;  /* 0x00011400010f7983 */ /* 0x001ea20000100800 */
[----:B------:R-:W-:-:S03]  /*45f20*/  @!P0 FMUL R9, R9, 16777216 ;  /* 0x4b80000009098820 */ /* 0x000fc60000400000 */
        /* <DEDUP_REMOVED lines=8> */
[----:B------:R-:W-:Y:S04]  /*45fb0*/  @!P0 STL [R1+0x398], R9 ;  /* 0x0003980901008387 */ /* 0x000fe80000100800 */
[----:B------:R-:W-:Y:S04]  /*45fc0*/  @!P0 STL [R1+0x39c], R10 ;  /* 0x00039c0a01008387 */ /* 0x000fe80000100800 */
[----:B------:R-:W-:Y:S04]  /*45fd0*/  @!P0 STL [R1+0x3e0], R11 ;  /* 0x0003e00b01008387 */ /* 0x000fe80000100800 */
[----:B------:R0:W-:Y:S01]  /*45fe0*/  @!P0 STL [R1+0x3ec], R16 ;  /* 0x0003ec1001008387 */ /* 0x0001e20000100800 */
[----:B------:R-:W-:-:S03]  /*45ff0*/  @!P0 FMUL R13, R13, 16777216 ;  /* 0x4b8000000d0d8820 */ /* 0x000fc60000400000 */
[----:B------:R-:W-:Y:S04]  /*46000*/  @!P0 STL [R1+0x3e4], R12 ;  /* 0x0003e40c01008387 */ /* 0x000fe80000100800 */
[----:B0-----:R-:W3:Y:S01]  /*46010*/  LDL R16, [R1+0x258] ;  /* 0x0002580001107983 */ /* 0x001ee20000100800 */
[----:B----4-:R-:W-:-:S03]  /*46020*/  @!P0 FMUL R17, R17, 16777216 ;  /* 0x4b80000011118820 */ /* 0x010fc60000400000 */
[----:B------:R-:W-:Y:S04]  /*46030*/  @!P0 STL [R1+0x3e8], R13 ;  /* 0x0003e80d01008387 */ /* 0x000fe80000100800 */
[----:B------:R0:W-:Y:S04]  /*46040*/  @!P0 STL [R1+0x400], R17 ;  /* 0x0004001101008387 */ /* 0x0001e80000100800 */
[----:B------:R-:W4:Y:S04]  /*46050*/  LDL R28, [R1+0x25c] ;  /* 0x00025c00011c7983 */ /* 0x000f280000100800 */
[----:B------:R-:W4:Y:S01]  /*46060*/  LDL R24, [R1+0x260] ;  /* 0x0002600001187983 */ /* 0x000f220000100800 */
[----:B0-----:R-:W-:-:S02]  /*46070*/  MOV R17, R19 ;  /* 0x0000001300117202 */ /* 0x001fc40000000f00 */
[----:B------:R-:W-:Y:S01]  /*46080*/  MOV R19, R20 ;  /* 0x0000001400137202 */ /* 0x000fe20000000f00 */
[----:B------:R-:W4:Y:S04]  /*46090*/  LDL R25, [R1+0x264] ;  /* 0x0002640001197983 */ /* 0x000f280000100800 */
[----:B------:R-:W4:Y:S01]  /*460a0*/  LDL R20, [R1+0x268] ;  /* 0x0002680001147983 */ /* 0x000f220000100800 */
[----:B-----5:R-:W-:Y:S01]  /*460b0*/  @!P0 FMUL R18, R18, 16777216 ;  /* 0x4b80000012128820 */ /* 0x020fe20000400000 */
[----:B------:R-:W-:-:S04]  /*460c0*/  LOP3.LUT P6, RZ, R0, 0x8, RZ, 0xc0, !PT ;  /* 0x0000000800ff7812 */ /* 0x000fc800078cc0ff */
[----:B------:R0:W-:Y:S04]  /*460d0*/  @!P0 STL [R1+0x404], R18 ;  /* 0x0004041201008387 */ /* 0x0001e80000100800 */
[----:B------:R-:W5:Y:S04]  /*460e0*/  LDL R26, [R1+0x270] ;  /* 0x00027000011a7983 */ /* 0x000f680000100800 */
[----:B0-----:R-:W5:Y:S01]  /*460f0*/  LDL R18, [R1+0x26c] ;  /* 0x00026c0001127983 */ /* 0x001f620000100800 */
[----:B------:R-:W-:-:S05]  /*46100*/  @!P0 FMUL R14, R14, 16777216 ;  /* 0x4b8000000e0e8820 */ /* 0x000fca0000400000 */
[----:B------:R0:W-:Y:S04]  /*46110*/  @!P0 STL [R1+0x408], R14 ;  /* 0x0004080e01008387 */ /* 0x0001e80000100800 */
[----:B------:R-:W5:Y:S04]  /*46120*/  LDL R27, [R1+0x278] ;  /* 0x00027800011b7983 */ /* 0x000f680000100800 */
[----:B------:R-:W5:Y:S04]  /*46130*/  LDL R29, [R1+0x27c] ;  /* 0x00027c00011d7983 */ /* 0x000f680000100800 */
[----:B0-----:R-:W5:Y:S01]  /*46140*/  LDL R14, [R1+0x274] ;  /* 0x00027400010e7983 */ /* 0x001f620000100800 */
[----:B--2---:R-:W-:-:S05]  /*46150*/  @!P0 FMUL R15, R15, 16777216 ;  /* 0x4b8000000f0f8820 */ /* 0x004fca0000400000 */
[----:B------:R0:W-:Y:S04]  /*46160*/  @!P0 STL [R1+0x114], R15 ;  /* 0x0001140f01008387 */ /* 0x0001e80000100800 */
[----:B------:R-:W2:Y:S04]  /*46170*/  LDL R8, [R1+0x280] ;  /* 0x0002800001087983 */ /* 0x000ea80000100800 */
[----:B------:R-:W2:Y:S04]  /*46180*/  LDL R9, [R1+0x284] ;  /* 0x0002840001097983 */ /* 0x000ea80000100800 */
[----:B0-----:R-:W2:Y:S04]  /*46190*/  LDL R15, [R1+0x288] ;  /* 0x00028800010f7983 */ /* 0x001ea80000100800 */
[----:B------:R-:W2:Y:S04]  /*461a0*/  LDL R10, [R1+0x28c] ;  /* 0x00028c00010a7983 */ /* 0x000ea80000100800 */
[----:B------:R-:W2:Y:S04]  /*461b0*/  LDL R13, [R1+0x118] ;  /* 0x00011800010d7983 */ /* 0x000ea80000100800 */
[----:B------:R-:W2:Y:S04]  /*461c0*/  LDL R11, [R1+0x2c0] ;  /* 0x0002c000010b7983 */ /* 0x000ea80000100800 */
[----:B------:R-:W2:Y:S01]  /*461d0*/  LDL R12, [R1+0x2c4] ;  /* 0x0002c400010c7983 */ /* 0x000ea20000100800 */
[----:B---3--:R-:W-:-:S05]  /*461e0*/  @!P6 FMUL R16, R16, 16777216 ;  /* 0x4b8000001010e820 */ /* 0x008fca0000400000 */
[----:B------:R0:W-:Y:S04]  /*461f0*/  @!P6 STL [R1+0x258], R16 ;  /* 0x000258100100e387 */ /* 0x0001e80000100800 */
[----:B0-----:R-:W3:Y:S01]  /*46200*/  LDL R16, [R1+0x218] ;  /* 0x0002180001107983 */ /* 0x001ee20000100800 */
[----:B----4-:R-:W-:Y:S02]  /*46210*/  @!P6 FMUL R28, R28, 16777216 ;  /* 0x4b8000001c1ce820 */ /* 0x010fe40000400000 */
[----:B------:R-:W-:-:S03]  /*46220*/  @!P6 FMUL R24, R24, 16777216 ;  /* 0x4b8000001818e820 */ /* 0x000fc60000400000 */
[----:B------:R-:W-:Y:S01]  /*46230*/  @!P6 STL [R1+0x25c], R28 ;  /* 0x00025c1c0100e387 */ /* 0x000fe20000100800 */
[----:B------:R-:W-:-:S05]  /*46240*/  @!P6 FMUL R20, R20, 16777216 ;  /* 0x4b8000001414e820 */ /* 0x000fca0000400000 */
[----:B------:R0:W-:Y:S04]  /*46250*/  @!P6 STL [R1+0x268], R20 ;  /* 0x000268140100e387 */ /* 0x0001e80000100800 */
[----:B------:R-:W-:Y:S04]  /*46260*/  @!P6 STL [R1+0x260], R24 ;  /* 0x000260180100e387 */ /* 0x000fe80000100800 */
[----:B0-----:R-:W4:Y:S01]  /*46270*/  LDL R20, [R1+0x21c] ;  /* 0x00021c0001147983 */ /* 0x001f220000100800 */
[----:B------:R-:W-:Y:S02]  /*46280*/  @!P6 FMUL R25, R25, 16777216 ;  /* 0x4b8000001919e820 */ /* 0x000fe40000400000 */
[----:B-----5:R-:W-:Y:S01]  /*46290*/  @!P6 FMUL R18, R18, 16777216 ;  /* 0x4b8000001212e820 */ /* 0x020fe20000400000 */
[----:B------:R-:W-:Y:S01]  /*462a0*/  LOP3.LUT P1, RZ, R0, 0x4, RZ, 0xc0, !PT ;  /* 0x0000000400ff7812 */ /* 0x000fe2000782c0ff */
[----:B------:R-:W-:Y:S01]  /*462b0*/  @!P6 FMUL R26, R26, 16777216 ;  /* 0x4b8000001a1ae820 */ /* 0x000fe20000400000 */
[----:B------:R-:W-:Y:S04]  /*462c0*/  @!P6 STL [R1+0x264], R25 ;  /* 0x000264190100e387 */ /* 0x000fe80000100800 */
[----:B------:R0:W-:Y:S04]  /*462d0*/  @!P6 STL [R1+0x26c], R18 ;  /* 0x00026c120100e387 */ /* 0x0001e80000100800 */
[----:B0-----:R-:W5:Y:S01]  /*462e0*/  LDL R18, [R1+0x220] ;  /* 0x0002200001127983 */ /* 0x001f620000100800 */
[----:B------:R-:W-:-:S03]  /*462f0*/  @!P6 FMUL R27, R27, 16777216 ;  /* 0x4b8000001b1be820 */ /* 0x000fc60000400000 */
[----:B------:R-:W-:Y:S01]  /*46300*/  @!P6 STL [R1+0x270], R26 ;  /* 0x0002701a0100e387 */ /* 0x000fe20000100800 */
[----:B------:R-:W-:Y:S02]  /*46310*/  @!P6 FMUL R29, R29, 16777216 ;  /* 0x4b8000001d1de820 */ /* 0x000fe40000400000 */
[----:B------:R-:W-:-:S05]  /*46320*/  @!P6 FMUL R14, R14, 16777216 ;  /* 0x4b8000000e0ee820 */ /* 0x000fca0000400000 */
[----:B------:R0:W-:Y:S04]  /*46330*/  @!P6 STL [R1+0x274], R14 ;  /* 0x0002740e0100e387 */ /* 0x0001e80000100800 */
[----:B0-----:R-:W5:Y:S04]  /*46340*/  LDL R14, [R1+0x224] ;  /* 0x00022400010e7983 */ /* 0x001f680000100800 */
[----:B------:R-:W-:Y:S04]  /*46350*/  @!P6 STL [R1+0x278], R27 ;  /* 0x0002781b0100e387 */ /* 0x000fe80000100800 */
[----:B------:R-:W-:Y:S01]  /*46360*/  @!P6 STL [R1+0x27c], R29 ;  /* 0x00027c1d0100e387 */ /* 0x000fe20000100800 */
[----:B--2---:R-:W-:-:S02]  /*46370*/  @!P6 FMUL R8, R8, 16777216 ;  /* 0x4b8000000808e820 */ /* 0x004fc40000400000 */
[----:B------:R-:W-:Y:S02]  /*46380*/  @!P6 FMUL R9, R9, 16777216 ;  /* 0x4b8000000909e820 */ /* 0x000fe40000400000 */
[----:B------:R-:W-:Y:S02]  /*46390*/  @!P6 FMUL R15, R15, 16777216 ;  /* 0x4b8000000f0fe820 */ /* 0x000fe40000400000 */
[----:B------:R-:W-:-:S03]  /*463a0*/  @!P6 FMUL R10, R10, 16777216 ;  /* 0x4b8000000a0ae820 */ /* 0x000fc60000400000 */
[----:B------:R0:W-:Y:S01]  /*463b0*/  @!P6 STL [R1+0x288], R15 ;  /* 0x0002880f0100e387 */ /* 0x0001e20000100800 */
[----:B------:R-:W-:-:S03]  /*463c0*/  @!P6 FMUL R13, R13, 16777216 ;  /* 0x4b8000000d0de820 */ /* 0x000fc60000400000 */
[----:B------:R-:W-:Y:S01]  /*463d0*/  @!P6 STL [R1+0x280], R8 ;  /* 0x000280080100e387 */ /* 0x000fe20000100800 */
[----:B------:R-:W-:-:S03]  /*463e0*/  @!P6 FMUL R11, R11, 16777216 ;  /* 0x4b8000000b0be820 */ /* 0x000fc60000400000 */
[----:B0-----:R-:W2:Y:S01]  /*463f0*/  LDL R15, [R1+0x228] ;  /* 0x00022800010f7983 */ /* 0x001ea20000100800 */
[----:B------:R-:W-:-:S03]  /*46400*/  @!P6 FMUL R12, R12, 16777216 ;  /* 0x4b8000000c0ce820 */ /* 0x000fc60000400000 */
[----:B------:R-:W-:Y:S04]  /*46410*/  @!P6 STL [R1+0x284], R9 ;  /* 0x000284090100e387 */ /* 0x000fe80000100800 */
[----:B------:R-:W-:Y:S04]  /*46420*/  @!P6 STL [R1+0x28c], R10 ;  /* 0x00028c0a0100e387 */ /* 0x000fe80000100800 */
[----:B------:R-:W-:Y:S04]  /*46430*/  @!P6 STL [R1+0x118], R13 ;  /* 0x0001180d0100e387 */ /* 0x000fe80000100800 */
[----:B------:R-:W-:Y:S04]  /*46440*/  @!P6 STL [R1+0x2c0], R11 ;  /* 0x0002c00b0100e387 */ /* 0x000fe80000100800 */
[----:B------:R-:W-:Y:S01]  /*46450*/  @!P6 STL [R1+0x2c4], R12 ;  /* 0x0002c40c0100e387 */ /* 0x000fe20000100800 */
[----:B---3--:R-:W-:-:S05]  /*46460*/  @!P1 FMUL R16, R16, 16777216 ;  /* 0x4b80000010109820 */ /* 0x008fca0000400000 */
[----:B------:R0:W-:Y:S04]  /*46470*/  @!P1 STL [R1+0x218], R16 ;  /* 0x0002181001009387 */ /* 0x0001e80000100800 */
[----:B------:R-:W3:Y:S04]  /*46480*/  LDL R3, [R1+0x22c] ;  /* 0x00022c0001037983 */ /* 0x000ee80000100800 */
[----:B------:R-:W3:Y:S01]  /*46490*/  LDL R28, [R1+0x230] ;  /* 0x00023000011c7983 */ /* 0x000ee20000100800 */
[----:B0-----:R-:W-:Y:S01]  /*464a0*/  IMAD.MOV.U32 R16, RZ, RZ, R17 ;  /* 0x000000ffff107224 */ /* 0x001fe200078e0011 */
[----:B------:R-:W-:-:S02]  /*464b0*/  MOV R17, R19 ;  /* 0x0000001300117202 */ /* 0x000fc40000000f00 */
[----:B------:R-:W3:Y:S04]  /*464c0*/  LDL R24, [R1+0x234] ;  /* 0x0002340001187983 */ /* 0x000ee80000100800 */
[----:B------:R-:W3:Y:S01]  /*464d0*/  LDL R19, [R1+0x238] ;  /* 0x0002380001137983 */ /* 0x000ee20000100800 */
[----:B----4-:R-:W-:-:S05]  /*464e0*/  @!P1 FMUL R20, R20, 16777216 ;  /* 0x4b80000014149820 */ /* 0x010fca0000400000 */
[----:B------:R0:W-:Y:S04]  /*464f0*/  @!P1 STL [R1+0x21c], R20 ;  /* 0x00021c1401009387 */ /* 0x0001e80000100800 */
[----:B------:R-:W4:Y:S04]  /*46500*/  LDL R25, [R1+0x240] ;  /* 0x0002400001197983 */ /* 0x000f280000100800 */
[----:B0-----:R-:W4:Y:S01]  /*46510*/  LDL R20, [R1+0x23c] ;  /* 0x00023c0001147983 */ /* 0x001f220000100800 */
[----:B-----5:R-:W-:-:S05]  /*46520*/  @!P1 FMUL R18, R18, 16777216 ;  /* 0x4b80000012129820 */ /* 0x020fca0000400000 */
[----:B------:R0:W-:Y:S04]  /*46530*/  @!P1 STL [R1+0x220], R18 ;  /* 0x0002201201009387 */ /* 0x0001e80000100800 */
[----:B------:R-:W5:Y:S04]  /*46540*/  LDL R26, [R1+0x248] ;  /* 0x00024800011a7983 */ /* 0x000f680000100800 */
[----:B------:R-:W5:Y:S04]  /*46550*/  LDL R27, [R1+0x24c] ;  /* 0x00024c00011b7983 */ /* 0x000f680000100800 */
[----:B0-----:R-:W5:Y:S01]  /*46560*/  LDL R18, [R1+0x244] ;  /* 0x0002440001127983 */ /* 0x001f620000100800 */
[----:B------:R-:W-:-:S05]  /*46570*/  @!P1 FMUL R14, R14, 16777216 ;  /* 0x4b8000000e0e9820 */ /* 0x000fca0000400000 */
[----:B------:R0:W-:Y:S04]  /*46580*/  @!P1 STL [R1+0x224], R14 ;  /* 0x0002240e01009387 */ /* 0x0001e80000100800 */
[----:B------:R-:W5:Y:S04]  /*46590*/  LDL R9, [R1+0x11c] ;  /* 0x00011c0001097983 */ /* 0x000f680000100800 */
[----:B------:R-:W5:Y:S04]  /*465a0*/  LDL R29, [R1+0x250] ;  /* 0x00025000011d7983 */ /* 0x000f680000100800 */
[----:B------:R-:W5:Y:S04]  /*465b0*/  LDL R8, [R1+0x254] ;  /* 0x0002540001087983 */ /* 0x000f680000100800 */
[----:B------:R-:W5:Y:S04]  /*465c0*/  LDL R10, [R1+0x1d8] ;  /* 0x0001d800010a7983 */ /* 0x000f680000100800 */
[----:B------:R-:W5:Y:S04]  /*465d0*/  LDL R11, [R1+0x1dc] ;  /* 0x0001dc00010b7983 */ /* 0x000f680000100800 */
[----:B------:R-:W5:Y:S01]  /*465e0*/  LDL R12, [R1+0x1e0] ;  /* 0x0001e000010c7983 */ /* 0x000f620000100800 */
[----:B--2---:R-:W-:-:S05]  /*465f0*/  @!P1 FMUL R15, R15, 16777216 ;  /* 0x4b8000000f0f9820 */ /* 0x004fca0000400000 */
[----:B------:R1:W-:Y:S04]  /*46600*/  @!P1 STL [R1+0x228], R15 ;  /* 0x0002280f01009387 */ /* 0x0003e80000100800 */
[----:B------:R-:W2:Y:S04]  /*46610*/  LDL R13, [R1+0x1e4] ;  /* 0x0001e400010d7983 */ /* 0x000ea80000100800 */
[----:B0-----:R-:W2:Y:S04]  /*46620*/  LDL R14, [R1+0x1e8] ;  /* 0x0001e800010e7983 */ /* 0x001ea80000100800 */
[----:B-1----:R-:W2:Y:S01]  /*46630*/  LDL R15, [R1+0x1ec] ;  /* 0x0001ec00010f7983 */ /* 0x002ea20000100800 */
[----:B---3--:R-:W-:-:S02]  /*46640*/  @!P1 FMUL R3, R3, 16777216 ;  /* 0x4b80000003039820 */ /* 0x008fc40000400000 */
[----:B------:R-:W-:-:S03]  /*46650*/  @!P1 FMUL R28, R28, 16777216 ;  /* 0x4b8000001c1c9820 */ /* 0x000fc60000400000 */
[----:B------:R-:W-:Y:S01]  /*46660*/  @!P1 STL [R1+0x22c], R3 ;  /* 0x00022c0301009387 */ /* 0x000fe20000100800 */
[----:B------:R-:W-:-:S05]  /*46670*/  @!P1 FMUL R19, R19, 16777216 ;  /* 0x4b80000013139820 */ /* 0x000fca0000400000 */
[----:B------:R0:W-:Y:S01]  /*46680*/  @!P1 STL [R1+0x238], R19 ;  /* 0x0002381301009387 */ /* 0x0001e20000100800 */
[----:B------:R-:W-:-:S03]  /*46690*/  @!P1 FMUL R24, R24, 16777216 ;  /* 0x4b80000018189820 */ /* 0x000fc60000400000 */
[----:B------:R-:W-:Y:S04]  /*466a0*/  @!P1 STL [R1+0x230], R28 ;  /* 0x0002301c01009387 */ /* 0x000fe80000100800 */
[----:B0-----:R-:W3:Y:S01]  /*466b0*/  LDL R19, [R1+0x1f0] ;  /* 0x0001f00001137983 */ /* 0x001ee20000100800 */
[----:B----4-:R-:W-:-:S03]  /*466c0*/  @!P1 FMUL R20, R20, 16777216 ;  /* 0x4b80000014149820 */ /* 0x010fc60000400000 */
[----:B------:R-:W-:Y:S04]  /*466d0*/  @!P1 STL [R1+0x234], R24 ;  /* 0x0002341801009387 */ /* 0x000fe80000100800 */
[----:B------:R0:W-:Y:S04]  /*466e0*/  @!P1 STL [R1+0x23c], R20 ;  /* 0x00023c1401009387 */ /* 0x0001e80000100800 */
[----:B0-----:R-:W4:Y:S01]  /*466f0*/  LDL R20, [R1+0x1f4] ;  /* 0x0001f40001147983 */ /* 0x001f220000100800 */
[----:B------:R-:W-:Y:S01]  /*46700*/  LOP3.LUT P0, RZ, R0, 0x2, RZ, 0xc0, !PT ;  /* 0x0000000200ff7812 */ /* 0x000fe2000780c0ff */
[----:B------:R-:W-:-:S02]  /*46710*/  @!P1 FMUL R25, R25, 16777216 ;  /* 0x4b80000019199820 */ /* 0x000fc40000400000 */
[----:B-----5:R-:W-:-:S03]  /*46720*/  @!P1 FMUL R18, R18, 16777216 ;  /* 0x4b80000012129820 */ /* 0x020fc60000400000 */
[----:B------:R-:W-:Y:S01]  /*46730*/  @!P1 STL [R1+0x240], R25 ;  /* 0x0002401901009387 */ /* 0x000fe20000100800 */
[----:B------:R-:W-:Y:S02]  /*46740*/  @!P1 FMUL R26, R26, 16777216 ;  /* 0x4b8000001a1a9820 */ /* 0x000fe40000400000 */
[----:B------:R-:W-:Y:S01]  /*46750*/  @!P1 FMUL R27, R27, 16777216 ;  /* 0x4b8000001b1b9820 */ /* 0x000fe20000400000 */
[----:B------:R0:W-:Y:S04]  /*46760*/  @!P1 STL [R1+0x244], R18 ;  /* 0x0002441201009387 */ /* 0x0001e80000100800 */
[----:B0-----:R-:W5:Y:S01]  /*46770*/  LDL R18, [R1+0x1f8] ;  /* 0x0001f80001127983 */ /* 0x001f620000100800 */
[----:B------:R-:W-:-:S03]  /*46780*/  @!P1 FMUL R9, R9, 16777216 ;  /* 0x4b80000009099820 */ /* 0x000fc60000400000 */
[----:B------:R0:W-:Y:S01]  /*46790*/  @!P1 STL [R1+0x248], R26 ;  /* 0x0002481a01009387 */ /* 0x0001e20000100800 */
[----:B------:R-:W-:-:S03]  /*467a0*/  @!P1 FMUL R29, R29, 16777216 ;  /* 0x4b8000001d1d9820 */ /* 0x000fc60000400000 */
[----:B------:R1:W-:Y:S01]  /*467b0*/  @!P1 STL [R1+0x24c], R27 ;  /* 0x00024c1b01009387 */ /* 0x0003e20000100800 */
        /* <DEDUP_REMOVED lines=8> */
[----:B------:R-:W-:-:S03]  /*46840*/  MOV R28, R7 ;  /* 0x00000007001c7202 */ /* 0x000fc60000000f00 */
[----:B------:R-:W-:Y:S01]  /*46850*/  @!P0 STL [R1+0x1dc], R11 ;  /* 0x0001dc0b01008387 */ /* 0x000fe20000100800 */
[----:B------:R-:W-:-:S03]  /*46860*/  MOV R7, R6 ;  /* 0x0000000600077202 */ /* 0x000fc60000000f00 */
[----:B------:R-:W-:Y:S01]  /*46870*/  @!P0 STL [R1+0x1e0], R12 ;  /* 0x0001e00c01008387 */ /* 0x000fe20000100800 */
[----:B--2---:R-:W-:Y:S02]  /*46880*/  @!P0 FMUL R13, R13, 16777216 ;  /* 0x4b8000000d0d8820 */ /* 0x004fe40000400000 */
[----:B------:R-:W-:-:S03]  /*46890*/  @!P0 FMUL R14, R14, 16777216 ;  /* 0x4b8000000e0e8820 */ /* 0x000fc60000400000 */
[----:B------:R-:W-:Y:S01]  /*468a0*/  @!P0 STL [R1+0x1e4], R13 ;  /* 0x0001e40d01008387 */ /* 0x000fe20000100800 */
[----:B------:R-:W-:-:S03]  /*468b0*/  @!P0 FMUL R15, R15, 16777216 ;  /* 0x4b8000000f0f8820 */ /* 0x000fc60000400000 */
[----:B------:R-:W-:Y:S04]  /*468c0*/  @!P0 STL [R1+0x1e8], R14 ;  /* 0x0001e80e01008387 */ /* 0x000fe80000100800 */
[----:B------:R-:W-:Y:S04]  /*468d0*/  @!P0 STL [R1+0x1ec], R15 ;  /* 0x0001ec0f01008387 */ /* 0x000fe80000100800 */
[----:B------:R-:W2:Y:S04]  /*468e0*/  LDL R6, [R1+0x20c] ;  /* 0x00020c0001067983 */ /* 0x000ea80000100800 */
[----:B0-----:R-:W2:Y:S04]  /*468f0*/  LDL R26, [R1+0x120] ;  /* 0x00012000011a7983 */ /* 0x001ea80000100800 */
[----:B------:R-:W2:Y:S04]  /*46900*/  LDL R24, [R1+0x210] ;  /* 0x0002100001187983 */ /* 0x000ea80000100800 */
[----:B------:R-:W2:Y:S01]  /*46910*/  LDL R25, [R1+0x214] ;  /* 0x0002140001197983 */ /* 0x000ea20000100800 */
[----:B---3--:R-:W-:-:S05]  /*46920*/  @!P0 FMUL R19, R19, 16777216 ;  /* 0x4b80000013138820 */ /* 0x008fca0000400000 */
[----:B------:R0:W-:Y:S04]  /*46930*/  @!P0 STL [R1+0x1f0], R19 ;  /* 0x0001f01301008387 */ /* 0x0001e80000100800 */
[----:B-1----:R-:W3:Y:S04]  /*46940*/  LDL R27, [R1+0x19c] ;  /* 0x00019c00011b7983 */ /* 0x002ee80000100800 */
[----:B0-----:R-:W3:Y:S01]  /*46950*/  LDL R19, [R1+0x198] ;  /* 0x0001980001137983 */ /* 0x001ee20000100800 */
[----:B----4-:R-:W-:-:S05]  /*46960*/  @!P0 FMUL R20, R20, 16777216 ;  /* 0x4b80000014148820 */ /* 0x010fca0000400000 */
[----:B------:R0:W-:Y:S01]  /*46970*/  @!P0 STL [R1+0x1f4], R20 ;  /* 0x0001f41401008387 */ /* 0x0001e20000100800 */
[----:B------:R-:W-:Y:S01]  /*46980*/  MOV R2, R16 ;  /* 0x0000001000027202 */ /* 0x000fe20000000f00 */
[----:B------:R-:W-:Y:S02]  /*46990*/  IMAD.MOV.U32 R3, RZ, RZ, R17 ;  /* 0x000000ffff037224 */ /* 0x000fe400078e0011 */
[----:B------:R-:W4:Y:S01]  /*469a0*/  LDL R29, [R1+0x1a4] ;  /* 0x0001a400011d7983 */ /* 0x000f220000100800 */
[----:B------:R-:W-:-:S03]  /*469b0*/  LOP3.LUT P6, RZ, R0, 0x1, RZ, 0xc0, !PT ;  /* 0x0000000100ff7812 */ /* 0x000fc600078cc0ff */
[----:B------:R-:W4:Y:S04]  /*469c0*/  LDL R8, [R1+0x1a8] ;  /* 0x0001a80001087983 */ /* 0x000f280000100800 */
[----:B0-----:R-:W4:Y:S01]  /*469d0*/  LDL R20, [R1+0x1a0] ;  /* 0x0001a00001147983 */ /* 0x001f220000100800 */
[----:B-----5:R-:W-:Y:S02]  /*469e0*/  @!P0 FMUL R18, R18, 16777216 ;  /* 0x4b80000012128820 */ /* 0x020fe40000400000 */
[----:B------:R-:W-:-:S03]  /*469f0*/  @!P0 FMUL R2, R2, 16777216 ;  /* 0x4b80000002028820 */ /* 0x000fc60000400000 */
[----:B------:R0:W-:Y:S01]  /*46a00*/  @!P0 STL [R1+0x1f8], R18 ;  /* 0x0001f81201008387 */ /* 0x0001e20000100800 */
[----:B------:R-:W-:-:S03]  /*46a10*/  @!P0 FMUL R3, R3, 16777216 ;  /* 0x4b80000003038820 */ /* 0x000fc60000400000 */
[----:B------:R-:W5:Y:S04]  /*46a20*/  LDL R9, [R1+0x1ac] ;  /* 0x0001ac0001097983 */ /* 0x000f680000100800 */
[----:B------:R-:W5:Y:S01]  /*46a30*/  LDL R10, [R1+0x1b0] ;  /* 0x0001b000010a7983 */ /* 0x000f620000100800 */
[----:B------:R-:W-:-:S03]  /*46a40*/  @!P0 FMUL R28, R28, 16777216 ;  /* 0x4b8000001c1c8820 */ /* 0x000fc60000400000 */
[----:B------:R-:W5:Y:S04]  /*46a50*/  LDL R11, [R1+0x1b4] ;  /* 0x0001b400010b7983 */ /* 0x000f680000100800 */
[----:B------:R-:W5:Y:S01]  /*46a60*/  LDL R12, [R1+0x1b8] ;  /* 0x0001b800010c7983 */ /* 0x000f620000100800 */
[----:B------:R-:W-:-:S03]  /*46a70*/  @!P0 FMUL R7, R7, 16777216 ;  /* 0x4b80000007078820 */ /* 0x000fc60000400000 */
[----:B------:R-:W5:Y:S04]  /*46a80*/  LDL R13, [R1+0x1bc] ;  /* 0x0001bc00010d7983 */ /* 0x000f680000100800 */
[----:B------:R-:W5:Y:S04]  /*46a90*/  LDL R14, [R1+0x1c0] ;  /* 0x0001c000010e7983 */ /* 0x000f680000100800 */
[----:B------:R-:W5:Y:S04]  /*46aa0*/  LDL R15, [R1+0x1c4] ;  /* 0x0001c400010f7983 */ /* 0x000f680000100800 */
[----:B------:R-:W5:Y:S04]  /*46ab0*/  LDL R16, [R1+0x1c8] ;  /* 0x0001c80001107983 */ /* 0x000f680000100800 */
[----:B------:R-:W5:Y:S04]  /*46ac0*/  LDL R17, [R1+0x1cc] ;  /* 0x0001cc0001117983 */ /* 0x000f680000100800 */
[----:B0-----:R-:W5:Y:S04]  /*46ad0*/  LDL R18, [R1+0x1d0] ;  /* 0x0001d00001127983 */ /* 0x001f680000100800 */
[----:B------:R0:W-:Y:S04]  /*46ae0*/  @!P0 STL [R1+0x1fc], R2 ;  /* 0x0001fc0201008387 */ /* 0x0001e80000100800 */
[----:B0-----:R-:W5:Y:S04]  /*46af0*/  LDL.LU R2, [R1+0x16a8] ;  /* 0x0016a80001027983 */ /* 0x001f680000300800 */
[----:B------:R0:W-:Y:S04]  /*46b00*/  @!P0 STL [R1+0x200], R3 ;  /* 0x0002000301008387 */ /* 0x0001e80000100800 */
[----:B0-----:R-:W5:Y:S04]  /*46b10*/  LDL.LU R3, [R1+0x16a4] ;  /* 0x0016a40001037983 */ /* 0x001f680000300800 */
[----:B------:R0:W-:Y:S04]  /*46b20*/  @!P0 STL [R1+0x204], R28 ;  /* 0x0002041c01008387 */ /* 0x0001e80000100800 */
[----:B0-----:R-:W5:Y:S04]  /*46b30*/  LDL.LU R28, [R1+0x16a0] ;  /* 0x0016a000011c7983 */ /* 0x001f680000300800 */
[----:B------:R0:W-:Y:S04]  /*46b40*/  @!P0 STL [R1+0x208], R7 ;  /* 0x0002080701008387 */ /* 0x0001e80000100800 */
[----:B0-----:R-:W5:Y:S01]  /*46b50*/  LDL.LU R7, [R1+0x169c] ;  /* 0x00169c0001077983 */ /* 0x001f620000300800 */
[----:B--2---:R-:W-:-:S02]  /*46b60*/  @!P0 FMUL R6, R6, 16777216 ;  /* 0x4b80000006068820 */ /* 0x004fc40000400000 */
[----:B------:R-:W-:-:S03]  /*46b70*/  @!P0 FMUL R26, R26, 16777216 ;  /* 0x4b8000001a1a8820 */ /* 0x000fc60000400000 */
[----:B------:R0:W-:Y:S01]  /*46b80*/  @!P0 STL [R1+0x20c], R6 ;  /* 0x00020c0601008387 */ /* 0x0001e20000100800 */
[----:B------:R-:W-:Y:S02]  /*46b90*/  @!P0 FMUL R24, R24, 16777216 ;  /* 0x4b80000018188820 */ /* 0x000fe40000400000 */
[----:B------:R-:W-:Y:S01]  /*46ba0*/  @!P0 FMUL R25, R25, 16777216 ;  /* 0x4b80000019198820 */ /* 0x000fe20000400000 */
[----:B0-----:R-:W2:Y:S04]  /*46bb0*/  LDL.LU R6, [R1+0x1698] ;  /* 0x0016980001067983 */ /* 0x001ea80000300800 */
[----:B------:R-:W-:Y:S04]  /*46bc0*/  @!P0 STL [R1+0x120], R26 ;  /* 0x0001201a01008387 */ /* 0x000fe80000100800 */
[----:B------:R-:W-:Y:S04]  /*46bd0*/  @!P0 STL [R1+0x210], R24 ;  /* 0x0002101801008387 */ /* 0x000fe80000100800 */
[----:B------:R-:W-:Y:S01]  /*46be0*/  @!P0 STL [R1+0x214], R25 ;  /* 0x0002141901008387 */ /* 0x000fe20000100800 */
[----:B---3--:R-:W-:-:S05]  /*46bf0*/  @!P6 FMUL R19, R19, 16777216 ;  /* 0x4b8000001313e820 */ /* 0x008fca0000400000 */
[----:B------:R0:W-:Y:S01]  /*46c00*/  @!P6 STL [R1+0x198], R19 ;  /* 0x000198130100e387 */ /* 0x0001e20000100800 */
[----:B------:R-:W-:-:S03]  /*46c10*/  @!P6 FMUL R27, R27, 16777216 ;  /* 0x4b8000001b1be820 */ /* 0x000fc60000400000 */
[----:B0-----:R-:W3:Y:S01]  /*46c20*/  LDL R19, [R1+0x1d4] ;  /* 0x0001d40001137983 */ /* 0x001ee20000100800 */
[----:B----4-:R-:W-:-:S05]  /*46c30*/  @!P6 FMUL R20, R20, 16777216 ;  /* 0x4b8000001414e820 */ /* 0x010fca0000400000 */
[----:B------:R0:W-:Y:S04]  /*46c40*/  @!P6 STL [R1+0x1a0], R20 ;  /* 0x0001a0140100e387 */ /* 0x0001e80000100800 */
[----:B------:R1:W-:Y:S01]  /*46c50*/  @!P6 STL [R1+0x19c], R27 ;  /* 0x00019c1b0100e387 */ /* 0x0003e20000100800 */
[----:B0-----:R-:W-:Y:S01]  /*46c60*/  IMAD.MOV.U32 R20, RZ, RZ, R21 ;  /* 0x000000ffff147224 */ /* 0x001fe200078e0015 */
[----:B------:R-:W-:Y:S02]  /*46c70*/  MOV R21, R22 ;  /* 0x0000001600157202 */ /* 0x000fe40000000f00 */
[----:B------:R-:W-:Y:S01]  /*46c80*/  MOV R22, R23 ;  /* 0x0000001700167202 */ /* 0x000fe20000000f00 */
[----:B------:R-:W-:Y:S02]  /*46c90*/  IMAD.MOV.U32 R23, RZ, RZ, R5 ;  /* 0x000000ffff177224 */ /* 0x000fe400078e0005 */
[----:B------:R-:W4:Y:S01]  /*46ca0*/  LDL R5, [R1+0x128] ;  /* 0x0001280001057983 */ /* 0x000f220000100800 */
[----:B------:R-:W-:-:S02]  /*46cb0*/  @!P6 FMUL R29, R29, 16777216 ;  /* 0x4b8000001d1de820 */ /* 0x000fc40000400000 */
[----:B------:R-:W-:Y:S02]  /*46cc0*/  @!P6 FMUL R8, R8, 16777216 ;  /* 0x4b8000000808e820 */ /* 0x000fe40000400000 */
[----:B-----5:R-:W-:Y:S02]  /*46cd0*/  @!P6 FMUL R9, R9, 16777216 ;  /* 0x4b8000000909e820 */ /* 0x020fe40000400000 */
[----:B------:R-:W-:Y:S01]  /*46ce0*/  @!P6 FMUL R10, R10, 16777216 ;  /* 0x4b8000000a0ae820 */ /* 0x000fe20000400000 */
[----:B------:R0:W-:Y:S01]  /*46cf0*/  @!P6 STL [R1+0x1a4], R29 ;  /* 0x0001a41d0100e387 */ /* 0x0001e20000100800 */
[----:B------:R-:W-:Y:S02]  /*46d00*/  @!P6 FMUL R11, R11, 16777216 ;  /* 0x4b8000000b0be820 */ /* 0x000fe40000400000 */
[----:B------:R-:W-:Y:S01]  /*46d10*/  @!P6 FMUL R12, R12, 16777216 ;  /* 0x4b8000000c0ce820 */ /* 0x000fe20000400000 */
[----:B------:R5:W-:Y:S01]  /*46d20*/  @!P6 STL [R1+0x1a8], R8 ;  /* 0x0001a8080100e387 */ /* 0x000be20000100800 */
[----:B------:R-:W-:-:S02]  /*46d30*/  @!P6 FMUL R13, R13, 16777216 ;  /* 0x4b8000000d0de820 */ /* 0x000fc40000400000 */
[----:B------:R-:W-:Y:S01]  /*46d40*/  @!P6 FMUL R14, R14, 16777216 ;  /* 0x4b8000000e0ee820 */ /* 0x000fe20000400000 */
        /* <DEDUP_REMOVED lines=9> */
[----:B------:R0:W-:Y:S04]  /*46de0*/  @!P6 STL [R1+0x1c0], R14 ;  /* 0x0001c00e0100e387 */ /* 0x0001e80000100800 */
[----:B------:R-:W-:Y:S04]  /*46df0*/  @!P6 STL [R1+0x1c4], R15 ;  /* 0x0001c40f0100e387 */ /* 0x000fe80000100800 */
[----:B------:R-:W2:Y:S04]  /*46e00*/  LDL R25, [R1+0x158] ;  /* 0x0001580001197983 */ /* 0x000ea80000100800 */
[----:B------:R-:W-:Y:S04]  /*46e10*/  @!P6 STL [R1+0x1c8], R16 ;  /* 0x0001c8100100e387 */ /* 0x000fe80000100800 */
[----:B------:R-:W2:Y:S04]  /*46e20*/  LDL R26, [R1+0x15c] ;  /* 0x00015c00011a7983 */ /* 0x000ea80000100800 */
[----:B------:R-:W-:Y:S04]  /*46e30*/  @!P6 STL [R1+0x1cc], R17 ;  /* 0x0001cc110100e387 */ /* 0x000fe80000100800 */
[----:B-1----:R-:W2:Y:S04]  /*46e40*/  LDL R27, [R1+0x160] ;  /* 0x00016000011b7983 */ /* 0x002ea80000100800 */
[----:B------:R1:W-:Y:S04]  /*46e50*/  @!P6 STL [R1+0x1d0], R18 ;  /* 0x0001d0120100e387 */ /* 0x0003e80000100800 */
[----:B0-----:R-:W2:Y:S04]  /*46e60*/  LDL R29, [R1+0x164] ;  /* 0x00016400011d7983 */ /* 0x001ea80000100800 */
[----:B-----5:R-:W5:Y:S04]  /*46e70*/  LDL R8, [R1+0x168] ;  /* 0x0001680001087983 */ /* 0x020f680000100800 */
[----:B------:R-:W5:Y:S04]  /*46e80*/  LDL R9, [R1+0x16c] ;  /* 0x00016c0001097983 */ /* 0x000f680000100800 */
[----:B------:R-:W5:Y:S04]  /*46e90*/  LDL R14, [R1+0x170] ;  /* 0x00017000010e7983 */ /* 0x000f680000100800 */
[----:B-1----:R-:W5:Y:S04]  /*46ea0*/  LDL R18, [R1+0x17c] ;  /* 0x00017c0001127983 */ /* 0x002f680000100800 */
[----:B------:R-:W5:Y:S04]  /*46eb0*/  LDL R15, [R1+0x174] ;  /* 0x00017400010f7983 */ /* 0x000f680000100800 */
[----:B------:R-:W5:Y:S04]  /*46ec0*/  LDL R16, [R1+0x178] ;  /* 0x0001780001107983 */ /* 0x000f680000100800 */
[----:B------:R-:W5:Y:S01]  /*46ed0*/  LDL R17, [R1+0x180] ;  /* 0x0001800001117983 */ /* 0x000f620000100800 */
[----:B---3--:R-:W-:-:S05]  /*46ee0*/  @!P6 FMUL R19, R19, 16777216 ;  /* 0x4b8000001313e820 */ /* 0x008fca0000400000 */
[----:B------:R0:W-:Y:S04]  /*46ef0*/  @!P6 STL [R1+0x1d4], R19 ;  /* 0x0001d4130100e387 */ /* 0x0001e80000100800 */
[----:B------:R-:W3:Y:S04]  /*46f00*/  LDL R10, [R1+0x188] ;  /* 0x00018800010a7983 */ /* 0x000ee80000100800 */
[----:B------:R-:W3:Y:S04]  /*46f10*/  LDL R11, [R1+0x18c] ;  /* 0x00018c00010b7983 */ /* 0x000ee80000100800 */
[----:B0-----:R-:W3:Y:S01]  /*46f20*/  LDL R19, [R1+0x184] ;  /* 0x0001840001137983 */ /* 0x001ee20000100800 */
[----:B----4-:R-:W-:-:S05]  /*46f30*/  @!P6 FMUL R5, R5, 16777216 ;  /* 0x4b8000000505e820 */ /* 0x010fca0000400000 */
[----:B------:R0:W-:Y:S04]  /*46f40*/  @!P6 STL [R1+0x128], R5 ;  /* 0x000128050100e387 */ /* 0x0001e80000100800 */
[----:B------:R-:W4:Y:S04]  /*46f50*/  LDL R12, [R1+0x190] ;  /* 0x00019000010c7983 */ /* 0x000f280000100800 */
[----:B------:R-:W4:Y:S04]  /*46f60*/  LDL R13, [R1+0x194] ;  /* 0x00019400010d7983 */ /* 0x000f280000100800 */
[----:B0-----:R-:W4:Y:S01]  /*46f70*/  LDL R5, [R1+0x124] ;  /* 0x0001240001057983 */ /* 0x001f220000100800 */
[----:B------:R-:W-:-:S13]  /*46f80*/  LOP3.LUT P0, RZ, R0, 0x8000000, RZ, 0xc0, !PT ;  /* 0x0800000000ff7812 */ /* 0x000fda000780c0ff */
[----:B--2---:R-:W-:Y:S02]  /*46f90*/  @!P0 FMUL R25, R25, 16777216 ;  /* 0x4b80000019198820 */ /* 0x004fe40000400000 */
[----:B------:R-:W-:-:S03]  /*46fa0*/  @!P0 FMUL R26, R26, 16777216 ;  /* 0x4b8000001a1a8820 */ /* 0x000fc60000400000 */
[----:B------:R-:W-:Y:S01]  /*46fb0*/  @!P0 STL [R1+0x158], R25 ;  /* 0x0001581901008387 */ /* 0x000fe20000100800 */
[----:B------:R-:W-:-:S03]  /*46fc0*/  @!P0 FMUL R27, R27, 16777216 ;  /* 0x4b8000001b1b8820 */ /* 0x000fc60000400000 */
[----:B------:R-:W-:Y:S01]  /*46fd0*/  @!P0 STL [R1+0x15c], R26 ;  /* 0x00015c1a01008387 */ /* 0x000fe20000100800 */
[----:B------:R-:W-:-:S03]  /*46fe0*/  @!P0 FMUL R29, R29, 16777216 ;  /* 0x4b8000001d1d8820 */ /* 0x000fc60000400000 */
[----:B------:R-:W-:Y:S01]  /*46ff0*/  @!P0 STL [R1+0x160], R27 ;  /* 0x0001601b01008387 */ /* 0x000fe20000100800 */
[----:B-----5:R-:W-:-:S03]  /*47000*/  @!P0 FMUL R8, R8, 16777216 ;  /* 0x4b80000008088820 */ /* 0x020fc60000400000 */
        /* <DEDUP_REMOVED lines=8> */
[----:B------:R0:W-:Y:S01]  /*47090*/  @!P0 STL [R1+0x17c], R18 ;  /* 0x00017c1201008387 */ /* 0x0001e20000100800 */
[----:B------:R-:W-:-:S03]  /*470a0*/  @!P0 FMUL R16, R16, 16777216 ;  /* 0x4b80000010108820 */ /* 0x000fc60000400000 */
[----:B------:R-:W-:Y:S01]  /*470b0*/  @!P0 STL [R1+0x174], R15 ;  /* 0x0001740f01008387 */ /* 0x000fe20000100800 */
[----:B------:R-:W-:-:S03]  /*470c0*/  @!P0 FMUL R17, R17, 16777216 ;  /* 0x4b80000011118820 */ /* 0x000fc60000400000 */
[----:B0-----:R-:W2:Y:S04]  /*470d0*/  LDL R18, [R1+0xdc] ;  /* 0x0000dc0001127983 */ /* 0x001ea80000100800 */
[----:B------:R-:W-:Y:S01]  /*470e0*/  @!P0 STL [R1+0x178], R16 ;  /* 0x0001781001008387 */ /* 0x000fe20000100800 */
[----:B---3--:R-:W-:-:S05]  /*470f0*/  @!P0 FMUL R19, R19, 16777216 ;  /* 0x4b80000013138820 */ /* 0x008fca0000400000 */
[----:B------:R0:W-:Y:S04]  /*47100*/  @!P0 STL [R1+0x184], R19 ;  /* 0x0001841301008387 */ /* 0x0001e80000100800 */
[----:B------:R1:W-:Y:S04]  /*47110*/  @!P0 STL [R1+0x180], R17 ;  /* 0x0001801101008387 */ /* 0x0003e80000100800 */
[----:B------:R-:W3:Y:S01]  /*47120*/  LDL R14, [R1+0xe0] ;  /* 0x0000e000010e7983 */ /* 0x000ee20000100800 */
[----:B0-----:R-:W-:-:S03]  /*47130*/  MOV R19, R20 ;  /* 0x0000001400137202 */ /* 0x001fc60000000f00 */
[----:B------:R-:W5:Y:S01]  /*47140*/  LDL R15, [R1+0xe4] ;  /* 0x0000e400010f7983 */ /* 0x000f620000100800 */
[----:B------:R-:W-:Y:S01]  /*47150*/  MOV R20, R21 ;  /* 0x0000001500147202 */ /* 0x000fe20000000f00 */
[----:B------:R-:W-:Y:S02]  /*47160*/  IMAD.MOV.U32 R21, RZ, RZ, R22 ;  /* 0x000000ffff157224 */ /* 0x000fe400078e0016 */
[----:B------:R-:W5:Y:S01]  /*47170*/  LDL R16, [R1+0xe8] ;  /* 0x0000e80001107983 */ /* 0x000f620000100800 */
[----:B------:R-:W-:Y:S01]  /*47180*/  @!P0 FMUL R10, R10, 16777216 ;  /* 0x4b8000000a0a8820 */ /* 0x000fe20000400000 */
[----:B------:R-:W-:Y:S01]  /*47190*/  MOV R22, R23 ;  /* 0x0000001700167202 */ /* 0x000fe20000000f00 */
[----:B------:R-:W-:Y:S01]  /*471a0*/  @!P0 FMUL R11, R11, 16777216 ;  /* 0x4b8000000b0b8820 */ /* 0x000fe20000400000 */
[----:B-1----:R-:W5:Y:S01]  /*471b0*/  LDL R17, [R1+0xec] ;  /* 0x0000ec0001117983 */ /* 0x002f620000100800 */
[----:B----4-:R-:W-:Y:S02]  /*471c0*/  @!P0 FMUL R12, R12, 16777216 ;  /* 0x4b8000000c0c8820 */ /* 0x010fe40000400000 */
[----:B------:R-:W-:Y:S01]  /*471d0*/  @!P0 FMUL R5, R5, 16777216 ;  /* 0x4b80000005058820 */ /* 0x000fe20000400000 */
[----:B------:R-:W4:Y:S01]  /*471e0*/  LDL R23, [R1+0xf0] ;  /* 0x0000f00001177983 */ /* 0x000f220000100800 */
[----:B------:R-:W-:-:S03]  /*471f0*/  @!P0 FMUL R13, R13, 16777216 ;  /* 0x4b8000000d0d8820 */ /* 0x000fc60000400000 */
[----:B------:R-:W-:Y:S04]  /*47200*/  @!P0 STL [R1+0x188], R10 ;  /* 0x0001880a01008387 */ /* 0x000fe80000100800 */
[----:B------:R-:W-:Y:S04]  /*47210*/  @!P0 STL [R1+0x18c], R11 ;  /* 0x00018c0b01008387 */ /* 0x000fe80000100800 */
[----:B------:R0:W-:Y:S04]  /*47220*/  @!P0 STL [R1+0x124], R5 ;  /* 0x0001240501008387 */ /* 0x0001e80000100800 */
[----:B------:R1:W-:Y:S04]  /*47230*/  @!P0 STL [R1+0x190], R12 ;  /* 0x0001900c01008387 */ /* 0x0003e80000100800 */
[----:B------:R1:W-:Y:S01]  /*47240*/  @!P0 STL [R1+0x194], R13 ;  /* 0x0001940d01008387 */ /* 0x0003e20000100800 */
[----:B0-----:R-:W-:-:S03]  /*47250*/  MOV R5, R6 ;  /* 0x0000000600057202 */ /* 0x001fc60000000f00 */
[----:B------:R-:W4:Y:S01]  /*47260*/  LDL R6, [R1+0xf4] ;  /* 0x0000f40001067983 */ /* 0x000f220000100800 */
[----:B------:R-:W-:-:S03]  /*47270*/  LOP3.LUT P1, RZ, R0, 0x10000000, RZ, 0xc0, !PT ;  /* 0x1000000000ff7812 */ /* 0x000fc6000782c0ff */
[----:B------:R-:W4:Y:S04]  /*47280*/  LDL R24, [R1+0xf8] ;  /* 0x0000f80001187983 */ /* 0x000f280000100800 */
        /* <DEDUP_REMOVED lines=8> */
[----:B-1----:R-:W4:Y:S04]  /*47310*/  LDL R12, [R1+0x130] ;  /* 0x00013000010c7983 */ /* 0x002f280000100800 */
[----:B------:R-:W4:Y:S01]  /*47320*/  LDL R13, [R1+0x74] ;  /* 0x00007400010d7983 */ /* 0x000f220000100800 */
[----:B--2---:R-:W-:-:S05]  /*47330*/  @!P1 FMUL R18, R18, 16777216 ;  /* 0x4b80000012129820 */ /* 0x004fca0000400000 */
[----:B------:R0:W-:Y:S04]  /*47340*/  @!P1 STL [R1+0xdc], R18 ;  /* 0x0000dc1201009387 */ /* 0x0001e80000100800 */
[----:B0-----:R-:W2:Y:S01]  /*47350*/  LDL R18, [R1+0x70] ;  /* 0x0000700001127983 */ /* 0x001ea20000100800 */
[----:B---3--:R-:W-:Y:S02]  /*47360*/  @!P1 FMUL R14, R14, 16777216 ;  /* 0x4b8000000e0e9820 */ /* 0x008fe40000400000 */
[----:B-----5:R-:W-:-:S03]  /*47370*/  @!P1 FMUL R15, R15, 16777216 ;  /* 0x4b8000000f0f9820 */ /* 0x020fc60000400000 */
[----:B------:R0:W-:Y:S01]  /*47380*/  @!P1 STL [R1+0xe0], R14 ;  /* 0x0000e00e01009387 */ /* 0x0001e20000100800 */
[----:B------:R-:W-:-:S03]  /*47390*/  @!P1 FMUL R16, R16, 16777216 ;  /* 0x4b80000010109820 */ /* 0x000fc60000400000 */
[----:B------:R1:W-:Y:S01]  /*473a0*/  @!P1 STL [R1+0xe4], R15 ;  /* 0x0000e40f01009387 */ /* 0x0003e20000100800 */
[----:B------:R-:W-:-:S03]  /*473b0*/  @!P1 FMUL R17, R17, 16777216 ;  /* 0x4b80000011119820 */ /* 0x000fc60000400000 */
[----:B0-----:R-:W3:Y:S01]  /*473c0*/  LDL R14, [R1+0xa4] ;  /* 0x0000a400010e7983 */ /* 0x001ee20000100800 */
[----:B----4-:R-:W-:-:S03]  /*473d0*/  @!P1 FMUL R23, R23, 16777216 ;  /* 0x4b80000017179820 */ /* 0x010fc60000400000 */
[----:B------:R0:W-:Y:S04]  /*473e0*/  @!P1 STL [R1+0xe8], R16 ;  /* 0x0000e81001009387 */ /* 0x0001e80000100800 */
[----:B------:R4:W-:Y:S04]  /*473f0*/  @!P1 STL [R1+0xec], R17 ;  /* 0x0000ec1101009387 */ /* 0x0009e80000100800 */
[----:B-1----:R-:W5:Y:S04]  /*47400*/  LDL R15, [R1+0xa8] ;  /* 0x0000a800010f7983 */ /* 0x002f680000100800 */
[----:B------:R1:W-:Y:S04]  /*47410*/  @!P1 STL [R1+0xf0], R23 ;  /* 0x0000f01701009387 */ /* 0x0003e80000100800 */
[----:B0-----:R-:W5:Y:S04]  /*47420*/  LDL R16, [R1+0xac] ;  /* 0x0000ac0001107983 */ /* 0x001f680000100800 */
[----:B----4-:R-:W4:Y:S01]  /*47430*/  LDL R17, [R1+0xb0] ;  /* 0x0000b00001117983 */ /* 0x010f220000100800 */
[----:B------:R-:W-:-:S03]  /*47440*/  @!P1 FMUL R6, R6, 16777216 ;  /* 0x4b80000006069820 */ /* 0x000fc60000400000 */
[----:B-1----:R-:W4:Y:S04]  /*47450*/  LDL R23, [R1+0xb4] ;  /* 0x0000b40001177983 */ /* 0x002f280000100800 */
[----:B------:R0:W-:Y:S04]  /*47460*/  @!P1 STL [R1+0xf4], R6 ;  /* 0x0000f40601009387 */ /* 0x0001e80000100800 */
[----:B0-----:R-:W4:Y:S01]  /*47470*/  LDL R6, [R1+0xb8] ;  /* 0x0000b80001067983 */ /* 0x001f220000100800 */
[----:B------:R-:W-:Y:S02]  /*47480*/  @!P1 FMUL R24, R24, 16777216 ;  /* 0x4b80000018189820 */ /* 0x000fe40000400000 */
[----:B------:R-:W-:-:S02]  /*47490*/  @!P1 FMUL R25, R25, 16777216 ;  /* 0x4b80000019199820 */ /* 0x000fc40000400000 */
[----:B------:R-:W-:Y:S02]  /*474a0*/  @!P1 FMUL R26, R26, 16777216 ;  /* 0x4b8000001a1a9820 */ /* 0x000fe40000400000 */
[----:B------:R-:W-:Y:S01]  /*474b0*/  @!P1 FMUL R27, R27, 16777216 ;  /* 0x4b8000001b1b9820 */ /* 0x000fe20000400000 */
[----:B------:R0:W-:Y:S01]  /*474c0*/  @!P1 STL [R1+0xf8], R24 ;  /* 0x0000f81801009387 */ /* 0x0001e20000100800 */
[----:B------:R-:W-:Y:S02]  /*474d0*/  @!P1 FMUL R29, R29, 16777216 ;  /* 0x4b8000001d1d9820 */ /* 0x000fe40000400000 */
[----:B------:R-:W-:Y:S01]  /*474e0*/  @!P1 FMUL R8, R8, 16777216 ;  /* 0x4b80000008089820 */ /* 0x000fe20000400000 */
[----:B------:R1:W-:Y:S01]  /*474f0*/  @!P1 STL [R1+0xfc], R25 ;  /* 0x0000fc1901009387 */ /* 0x0003e20000100800 */
[----:B------:R-:W-:Y:S02]  /*47500*/  @!P1 FMUL R9, R9, 16777216 ;  /* 0x4b80000009099820 */ /* 0x000fe40000400000 */
[----:B------:R-:W-:Y:S01]  /*47510*/  @!P1 FMUL R10, R10, 16777216 ;  /* 0x4b8000000a0a9820 */ /* 0x000fe20000400000 */
[----:B------:R0:W-:Y:S01]  /*47520*/  @!P1 STL [R1+0x100], R26 ;  /* 0x0001001a01009387 */ /* 0x0001e20000100800 */
[----:B------:R-:W-:-:S03]  /*47530*/  @!P1 FMUL R11, R11, 16777216 ;  /* 0x4b8000000b0b9820 */ /* 0x000fc60000400000 */
[----:B------:R0:W-:Y:S01]  /*47540*/  @!P1 STL [R1+0x108], R27 ;  /* 0x0001081b01009387 */ /* 0x0001e20000100800 */
[----:B------:R-:W-:-:S03]  /*47550*/  @!P1 FMUL R12, R12, 16777216 ;  /* 0x4b8000000c0c9820 */ /* 0x000fc60000400000 */
[----:B------:R-:W-:Y:S01]  /*47560*/  @!P1 STL [R1+0x134], R29 ;  /* 0x0001341d01009387 */ /* 0x000fe20000100800 */
[----:B------:R-:W-:-:S03]  /*47570*/  @!P2 FMUL R13, R13, 16777216 ;  /* 0x4b8000000d0da820 */ /* 0x000fc60000400000 */
[----:B------:R-:W-:Y:S04]  /*47580*/  @!P1 STL [R1+0x148], R8 ;  /* 0x0001480801009387 */ /* 0x000fe80000100800 */
[----:B------:R-:W-:Y:S04]  /*47590*/  @!P1 STL [R1+0x14c], R9 ;  /* 0x00014c0901009387 */ /* 0x000fe80000100800 */
[----:B------:R-:W-:Y:S04]  /*475a0*/  @!P1 STL [R1+0x130], R12 ;  /* 0x0001300c01009387 */ /* 0x000fe80000100800 */
[----:B------:R-:W-:Y:S01]  /*475b0*/  @!P1 STL [R1+0x150], R10 ;  /* 0x0001500a01009387 */ /* 0x000fe20000100800 */
[----:B0-----:R-:W-:-:S03]  /*475c0*/  IMAD.MOV.U32 R24, RZ, RZ, R19 ;  /* 0x000000ffff187224 */ /* 0x001fc600078e0013 */
[----:B------:R-:W-:Y:S01]  /*475d0*/  @!P1 STL [R1+0x154], R11 ;  /* 0x0001540b01009387 */ /* 0x000fe20000100800 */
[----:B-1----:R-:W-:-:S03]  /*475e0*/  MOV R25, R20 ;  /* 0x0000001400197202 */ /* 0x002fc60000000f00 */
[----:B------:R-:W-:Y:S01]  /*475f0*/  @!P2 STL [R1+0x74], R13 ;  /* 0x0000740d0100a387 */ /* 0x000fe20000100800 */
[----:B--2---:R-:W-:Y:S01]  /*47600*/  @!P2 FMUL R18, R18, 16777216 ;  /* 0x4b8000001212a820 */ /* 0x004fe20000400000 */
[----:B------:R-:W-:Y:S01]  /*47610*/  MOV R26, R21 ;  /* 0x00000015001a7202 */ /* 0x000fe20000000f00 */
[----:B------:R-:W-:-:S03]  /*47620*/  IMAD.MOV.U32 R27, RZ, RZ, R22 ;  /* 0x000000ffff1b7224 */ /* 0x000fc600078e0016 */
[----:B------:R0:W-:Y:S04]  /*47630*/  @!P2 STL [R1+0x70], R18 ;  /* 0x000070120100a387 */ /* 0x0001e80000100800 */
[----:B------:R-:W5:Y:S04]  /*47640*/  LDL R19, [R1+0xd0] ;  /* 0x0000d00001137983 */ /* 0x000f680000100800 */
[----:B------:R-:W5:Y:S04]  /*47650*/  LDL R20, [R1+0xd4] ;  /* 0x0000d40001147983 */ /* 0x000f680000100800 */
[----:B0-----:R-:W5:Y:S04]  /*47660*/  LDL R18, [R1+0xcc] ;  /* 0x0000cc0001127983 */ /* 0x001f680000100800 */
[----:B------:R-:W5:Y:S04]  /*47670*/  LDL R21, [R1+0xd8] ;  /* 0x0000d80001157983 */ /* 0x000f680000100800 */
[----:B------:R-:W5:Y:S01]  /*47680*/  LDL R22, [R1+0x12c] ;  /* 0x00012c0001167983 */ /* 0x000f620000100800 */
[----:B---3--:R-:W-:-:S05]  /*47690*/  @!P2 FMUL R14, R14, 16777216 ;  /* 0x4b8000000e0ea820 */ /* 0x008fca0000400000 */
[----:B------:R0:W-:Y:S01]  /*476a0*/  @!P2 STL [R1+0xa4], R14 ;  /* 0x0000a40e0100a387 */ /* 0x0001e20000100800 */
[----:B-----5:R-:W-:-:S05]  /*476b0*/  @!P2 FMUL R15, R15, 16777216 ;  /* 0x4b8000000f0fa820 */ /* 0x020fca0000400000 */
[----:B------:R1:W-:Y:S01]  /*476c0*/  @!P2 STL [R1+0xa8], R15 ;  /* 0x0000a80f0100a387 */ /* 0x0003e20000100800 */
[----:B------:R-:W-:Y:S02]  /*476d0*/  @!P2 FMUL R16, R16, 16777216 ;  /* 0x4b8000001010a820 */ /* 0x000fe40000400000 */
[----:B----4-:R-:W-:Y:S02]  /*476e0*/  @!P2 FMUL R17, R17, 16777216 ;  /* 0x4b8000001111a820 */ /* 0x010fe40000400000 */
[----:B------:R-:W-:-:S05]  /*476f0*/  @!P2 FMUL R23, R23, 16777216 ;  /* 0x4b8000001717a820 */ /* 0x000fca0000400000 */
[----:B------:R3:W-:Y:S04]  /*47700*/  @!P2 STL [R1+0xb4], R23 ;  /* 0x0000b4170100a387 */ /* 0x0007e80000100800 */
[----:B------:R4:W-:Y:S04]  /*47710*/  @!P2 STL [R1+0xac], R16 ;  /* 0x0000ac100100a387 */ /* 0x0009e80000100800 */
[----:B------:R5:W-:Y:S01]  /*47720*/  @!P2 STL [R1+0xb0], R17 ;  /* 0x0000b0110100a387 */ /* 0x000be20000100800 */
[----:B------:R-:W-:-:S03]  /*47730*/  @!P2 FMUL R6, R6, 16777216 ;  /* 0x4b8000000606a820 */ /* 0x000fc60000400000 */
[----:B------:R-:W2:Y:S04]  /*47740*/  LDL R29, [R1+0x6c] ;  /* 0x00006c00011d7983 */ /* 0x000ea80000100800 */
[----:B------:R-:W2:Y:S04]  /*47750*/  LDL R8, [R1+0x68] ;  /* 0x0000680001087983 */ /* 0x000ea80000100800 */
[----:B------:R-:W2:Y:S04]  /*47760*/  LDL R9, [R1+0x5c] ;  /* 0x00005c0001097983 */ /* 0x000ea80000100800 */
[----:B------:R0:W-:Y:S04]  /*47770*/  @!P2 STL [R1+0xb8], R6 ;  /* 0x0000b8060100a387 */ /* 0x0001e80000100800 */
[----:B------:R-:W2:Y:S04]  /*47780*/  LDL R10, [R1+0x58] ;  /* 0x00005800010a7983 */ /* 0x000ea80000100800 */
[----:B------:R-:W2:Y:S04]  /*47790*/  LDL R11, [R1+0x4c] ;  /* 0x00004c00010b7983 */ /* 0x000ea80000100800 */
[----:B------:R-:W2:Y:S04]  /*477a0*/  LDL R12, [R1+0x48] ;  /* 0x00004800010c7983 */ /* 0x000ea80000100800 */
[----:B------:R-:W2:Y:S04]  /*477b0*/  LDL R13, [R1+0x3c] ;  /* 0x00003c00010d7983 */ /* 0x000ea80000100800 */
[----:B0-----:R-:W2:Y:S04]  /*477c0*/  LDL R14, [R1+0x38] ;  /* 0x00003800010e7983 */ /* 0x001ea80000100800 */
[----:B-1----:R-:W2:Y:S01]  /*477d0*/  LDL R15, [R1+0x2c] ;  /* 0x00002c00010f7983 */ /* 0x002ea20000100800 */
[----:B---3--:R-:W-:-:S03]  /*477e0*/  MOV R23, R5 ;  /* 0x0000000500177202 */ /* 0x008fc60000000f00 */
[----:B----4-:R-:W3:Y:S01]  /*477f0*/  LDL R16, [R1+0x28] ;  /* 0x0000280001107983 */ /* 0x010ee20000100800 */
[----:B------:R-:W-:-:S03]  /*47800*/  MOV R5, R7 ;  /* 0x0000000700057202 */ /* 0x000fc60000000f00 */
[----:B-----5:R-:W4:Y:S04]  /*47810*/  LDL R17, [R1+0x1c] ;  /* 0x00001c0001117983 */ /* 0x020f280000100800 */
[----:B------:R-:W5:Y:S04]  /*47820*/  LDL R7, [R1+0x18] ;  /* 0x0000180001077983 */ /* 0x000f680000100800 */
[----:B------:R-:W4:Y:S01]  /*47830*/  LDL R6, [R1+0xc] ;  /* 0x00000c0001067983 */ /* 0x000f220000100800 */
[----:B------:R-:W-:Y:S02]  /*47840*/  @!P2 FMUL R24, R24, 16777216 ;  /* 0x4b8000001818a820 */ /* 0x000fe40000400000 */
[----:B------:R-:W-:-:S02]  /*47850*/  @!P2 FMUL R25, R25, 16777216 ;  /* 0x4b8000001919a820 */ /* 0x000fc40000400000 */
[----:B------:R-:W-:Y:S01]  /*47860*/  @!P2 FMUL R26, R26, 16777216 ;  /* 0x4b8000001a1aa820 */ /* 0x000fe20000400000 */
[----:B------:R0:W-:Y:S01]  /*47870*/  @!P2 STL [R1+0xbc], R24 ;  /* 0x0000bc180100a387 */ /* 0x0001e20000100800 */
[----:B------:R-:W-:Y:S02]  /*47880*/  @!P2 FMUL R27, R27, 16777216 ;  /* 0x4b8000001b1ba820 */ /* 0x000fe40000400000 */
[----:B------:R-:W-:Y:S01]  /*47890*/  @!P2 FMUL R19, R19, 16777216 ;  /* 0x4b8000001313a820 */ /* 0x000fe20000400000 */
[----:B0-----:R-:W5:Y:S01]  /*478a0*/  LDL.LU R24, [R1+0x1694] ;  /* 0x0016940001187983 */ /* 0x001f620000300800 */
[----:B------:R-:W-:-:S03]  /*478b0*/  @!P2 FMUL R18, R18, 16777216 ;  /* 0x4b8000001212a820 */ /* 0x000fc60000400000 */
[----:B------:R0:W-:Y:S01]  /*478c0*/  @!P2 STL [R1+0xc0], R25 ;  /* 0x0000c0190100a387 */ /* 0x0001e20000100800 */
[----:B------:R-:W-:Y:S02]  /*478d0*/  @!P2 FMUL R20, R20, 16777216 ;  /* 0x4b8000001414a820 */ /* 0x000fe40000400000 */
[----:B------:R-:W-:Y:S01]  /*478e0*/  @!P2 FMUL R21, R21, 16777216 ;  /* 0x4b8000001515a820 */ /* 0x000fe20000400000 */
[----:B0-----:R-:W5:Y:S04]  /*478f0*/  LDL.LU R25, [R1+0x1690] ;  /* 0x0016900001197983 */ /* 0x001f680000300800 */
[----:B------:R0:W-:Y:S01]  /*47900*/  @!P2 STL [R1+0xc4], R26 ;  /* 0x0000c41a0100a387 */ /* 0x0001e20000100800 */
[----:B------:R-:W-:-:S03]  /*47910*/  @!P2 FMUL R22, R22, 16777216 ;  /* 0x4b8000001616a820 */ /* 0x000fc60000400000 */
[----:B0-----:R-:W5:Y:S04]  /*47920*/  LDL.LU R26, [R1+0x168c] ;  /* 0x00168c00011a7983 */ /* 0x001f680000300800 */
[----:B------:R0:W-:Y:S04]  /*47930*/  @!P2 STL [R1+0xc8], R27 ;  /* 0x0000c81b0100a387 */ /* 0x0001e80000100800 */
[----:B0-----:R-:W5:Y:S04]  /*47940*/  LDL.LU R27, [R1+0x1688] ;  /* 0x00168800011b7983 */ /* 0x001f680000300800 */
[----:B------:R0:W-:Y:S04]  /*47950*/  @!P2 STL [R1+0xcc], R18 ;  /* 0x0000cc120100a387 */ /* 0x0001e80000100800 */
[----:B------:R1:W-:Y:S04]  /*47960*/  @!P2 STL [R1+0xd0], R19 ;  /* 0x0000d0130100a387 */ /* 0x0003e80000100800 */
[----:B0-----:R-:W5:Y:S04]  /*47970*/  LDL R18, [R1+0x138] ;  /* 0x0001380001127983 */ /* 0x001f680000100800 */
[----:B------:R0:W-:Y:S04]  /*47980*/  @!P2 STL [R1+0xd4], R20 ;  /* 0x0000d4140100a387 */ /* 0x0001e80000100800 */
[----:B------:R0:W-:Y:S04]  /*47990*/  @!P2 STL [R1+0xd8], R21 ;  /* 0x0000d8150100a387 */ /* 0x0001e80000100800 */
[----:B-1----:R-:W5:Y:S04]  /*479a0*/  LDL R19, [R1+0x64] ;  /* 0x0000640001137983 */ /* 0x002f680000100800 */
[----:B------:R1:W-:Y:S04]  /*479b0*/  @!P2 STL [R1+0x12c], R22 ;  /* 0x00012c160100a387 */ /* 0x0003e80000100800 */
[----:B0-----:R-:W5:Y:S04]  /*479c0*/  LDL R20, [R1+0x60] ;  /* 0x0000600001147983 */ /* 0x001f680000100800 */
[----:B------:R-:W5:Y:S04]  /*479d0*/  LDL R21, [R1+0x54] ;  /* 0x0000540001157983 */ /* 0x000f680000100800 */
[----:B-1----:R-:W5:Y:S01]  /*479e0*/  LDL R22, [R1+0x50] ;  /* 0x0000500001167983 */ /* 0x002f620000100800 */
[----:B--2---:R-:W-:-:S02]  /*479f0*/  @!P3 FMUL R29, R29, 16777216 ;  /* 0x4b8000001d1db820 */ /* 0x004fc40000400000 */
[----:B------:R-:W-:-:S03]  /*47a00*/  @!P3 FMUL R8, R8, 16777216 ;  /* 0x4b8000000808b820 */ /* 0x000fc60000400000 */
[----:B------:R0:W-:Y:S01]  /*47a10*/  @!P3 STL [R1+0x6c], R29 ;  /* 0x00006c1d0100b387 */ /* 0x0001e20000100800 */
[----:B------:R-:W-:-:S03]  /*47a20*/  @!P3 FMUL R9, R9, 16777216 ;  /* 0x4b8000000909b820 */ /* 0x000fc60000400000 */
[----:B0-----:R-:W2:Y:S01]  /*47a30*/  LDL.LU R29, [R1+0x1684] ;  /* 0x00168400011d7983 */ /* 0x001ea20000300800 */
[----:B------:R-:W-:-:S03]  /*47a40*/  @!P3 FMUL R10, R10, 16777216 ;  /* 0x4b8000000a0ab820 */ /* 0x000fc60000400000 */
[----:B------:R0:W-:Y:S01]  /*47a50*/  @!P3 STL [R1+0x68], R8 ;  /* 0x000068080100b387 */ /* 0x0001e20000100800 */
[----:B------:R-:W-:Y:S02]  /*47a60*/  @!P3 FMUL R11, R11, 16777216 ;  /* 0x4b8000000b0bb820 */ /* 0x000fe40000400000 */
[----:B------:R-:W-:Y:S01]  /*47a70*/  @!P3 FMUL R12, R12, 16777216 ;  /* 0x4b8000000c0cb820 */ /* 0x000fe20000400000 */
[----:B0-----:R-:W2:Y:S01]  /*47a80*/  LDL.LU R8, [R1+0x1680] ;  /* 0x0016800001087983 */ /* 0x001ea20000300800 */
[----:B------:R-:W-:-:S03]  /*47a90*/  @!P3 FMUL R13, R13, 16777216 ;  /* 0x4b8000000d0db820 */ /* 0x000fc60000400000 */
[----:B------:R0:W-:Y:S01]  /*47aa0*/  @!P3 STL [R1+0x5c], R9 ;  /* 0x00005c090100b387 */ /* 0x0001e20000100800 */
[----:B------:R-:W-:Y:S02]  /*47ab0*/  @!P3 FMUL R14, R14, 16777216 ;  /* 0x4b8000000e0eb820 */ /* 0x000fe40000400000 */
[----:B------:R-:W-:Y:S01]  /*47ac0*/  @!P3 FMUL R15, R15, 16777216 ;  /* 0x4b8000000f0fb820 */ /* 0x000fe20000400000 */
[----:B0-----:R-:W2:Y:S04]  /*47ad0*/  LDL.LU R9, [R1+0x167c] ;  /* 0x00167c0001097983 */ /* 0x001ea80000300800 */
[----:B------:R0:W-:Y:S01]  /*47ae0*/  @!P3 STL [R1+0x58], R10 ;  /* 0x0000580a0100b387 */ /* 0x0001e20000100800 */
[----:B---3--:R-:W-:-:S03]  /*47af0*/  @!P3 FMUL R16, R16, 16777216 ;  /* 0x4b8000001010b820 */ /* 0x008fc60000400000 */
[----:B0-----:R-:W3:Y:S04]  /*47b00*/  LDL.LU R10, [R1+0x1678] ;  /* 0x00167800010a7983 */ /* 0x001ee80000300800 */
[----:B------:R0:W-:Y:S01]  /*47b10*/  @!P3 STL [R1+0x4c], R11 ;  /* 0x00004c0b0100b387 */ /* 0x0001e20000100800 */
[----:B----4-:R-:W-:-:S03]  /*47b20*/  @!P3 FMUL R17, R17, 16777216 ;  /* 0x4b8000001111b820 */ /* 0x010fc60000400000 */
[----:B0-----:R-:W4:Y:S04]  /*47b30*/  LDL.LU R11, [R1+0x1674] ;  /* 0x00167400010b7983 */ /* 0x001f280000300800 */
[----:B------:R0:W-:Y:S01]  /*47b40*/  @!P3 STL [R1+0x48], R12 ;  /* 0x0000480c0100b387 */ /* 0x0001e20000100800 */
[----:B-----5:R-:W-:-:S03]  /*47b50*/  @!P3 FMUL R7, R7, 16777216 ;  /* 0x4b8000000707b820 */ /* 0x020fc60000400000 */
[----:B0-----:R-:W5:Y:S04]  /*47b60*/  LDL.LU R12, [R1+0x1670] ;  /* 0x00167000010c7983 */ /* 0x001f680000300800 */
[----:B------:R0:W-:Y:S01]  /*47b70*/  @!P3 STL [R1+0x3c], R13 ;  /* 0x00003c0d0100b387 */ /* 0x0001e20000100800 */
[----:B------:R-:W-:-:S03]  /*47b80*/  @!P3 FMUL R6, R6, 16777216 ;  /* 0x4b8000000606b820 */ /* 0x000fc60000400000 */
[----:B0-----:R-:W2:Y:S04]  /*47b90*/  LDL.LU R13, [R1+0x166c] ;  /* 0x00166c00010d7983 */ /* 0x001ea80000300800 */
[----:B------:R0:W-:Y:S04]  /*47ba0*/  @!P3 STL [R1+0x38], R14 ;  /* 0x0000380e0100b387 */ /* 0x0001e80000100800 */
        /* <DEDUP_REMOVED lines=10> */
[----:B0-----:R-:W3:Y:S01]  /*47c50*/  LDL.LU R6, [R1+0x1654] ;  /* 0x0016540001067983 */ /* 0x001ee20000300800 */
[----:B------:R-:W-:-:S02]  /*47c60*/  @!P3 FMUL R28, R28, 16777216 ;  /* 0x4b8000001c1cb820 */ /* 0x000fc40000400000 */
[----:B------:R-:W-:-:S03]  /*47c70*/  @!P3 FMUL R18, R18, 16777216 ;  /* 0x4b8000001212b820 */ /* 0x000fc60000400000 */
[----:B------:R0:W-:Y:S01]  /*47c80*/  STL [R1+0x15e8], R28 ;  /* 0x0015e81c01007387 */ /* 0x0001e20000100800 */
[----:B------:R-:W-:Y:S02]  /*47c90*/  @!P4 FMUL R19, R19, 16777216 ;  /* 0x4b8000001313c820 */ /* 0x000fe40000400000 */
[----:B------:R-:W-:Y:S01]  /*47ca0*/  @!P4 FMUL R20, R20, 16777216 ;  /* 0x4b8000001414c820 */ /* 0x000fe20000400000 */
[----:B0-----:R-:W4:Y:S01]  /*47cb0*/  LDL R28, [R1+0x13c] ;  /* 0x00013c00011c7983 */ /* 0x001f220000100800 */
[----:B------:R-:W-:Y:S02]  /*47cc0*/  @!P4 FMUL R21, R21, 16777216 ;  /* 0x4b8000001515c820 */ /* 0x000fe40000400000 */
[----:B------:R-:W-:Y:S02]  /*47cd0*/  @!P4 FMUL R22, R22, 16777216 ;  /* 0x4b8000001616c820 */ /* 0x000fe40000400000 */
[----:B------:R-:W-:Y:S02]  /*47ce0*/  @!P4 FMUL R23, R23, 16777216 ;  /* 0x4b8000001717c820 */ /* 0x000fe40000400000 */
[----:B------:R-:W-:-:S02]  /*47cf0*/  @!P4 FMUL R5, R5, 16777216 ;  /* 0x4b8000000505c820 */ /* 0x000fc40000400000 */
[----:B------:R-:W-:Y:S02]  /*47d00*/  @!P4 FMUL R4, R4, 16777216 ;  /* 0x4b8000000404c820 */ /* 0x000fe40000400000 */
[----:B--2---:R-:W-:Y:S02]  /*47d10*/  @!P3 FMUL R7, R7, 16777216 ;  /* 0x4b8000000707b820 */ /* 0x004fe40000400000 */
[----:B---3--:R-:W-:-:S05]  /*47d20*/  @!P3 FMUL R6, R6, 16777216 ;  /* 0x4b8000000606b820 */ /* 0x008fca0000400000 */
[----:B------:R0:W-:Y:S04]  /*47d30*/  STL [R1+0x15ec], R6 ;  /* 0x0015ec0601007387 */ /* 0x0001e80000100800 */
[----:B0-----:R-:W2:Y:S04]  /*47d40*/  LDL R6, [R1+0x24] ;  /* 0x0000240001067983 */ /* 0x001ea80000100800 */
[----:B------:R0:W-:Y:S04]  /*47d50*/  STL [R1+0x15f0], R7 ;  /* 0x0015f00701007387 */ /* 0x0001e80000100800 */
[----:B0-----:R-:W3:Y:S04]  /*47d60*/  LDL R7, [R1+0x30] ;  /* 0x0000300001077983 */ /* 0x001ee80000100800 */
[----:B------:R0:W-:Y:S04]  /*47d70*/  @!P3 STL [R1+0x138], R18 ;  /* 0x000138120100b387 */ /* 0x0001e80000100800 */
[----:B0-----:R-:W5:Y:S04]  /*47d80*/  LDL.LU R18, [R1+0x1650] ;  /* 0x0016500001127983 */ /* 0x001f680000300800 */
        /* <DEDUP_REMOVED lines=14> */
[----:B------:R-:W-:-:S02]  /*47e70*/  @!P4 FMUL R24, R24, 16777216 ;  /* 0x4b8000001818c820 */ /* 0x000fc40000400000 */
[----:B------:R-:W-:Y:S02]  /*47e80*/  @!P4 FMUL R25, R25, 16777216 ;  /* 0x4b8000001919c820 */ /* 0x000fe40000400000 */
[----:B------:R-:W-:Y:S01]  /*47e90*/  @!P4 FMUL R26, R26, 16777216 ;  /* 0x4b8000001a1ac820 */ /* 0x000fe20000400000 */
[----:B------:R-:W-:Y:S01]  /*47ea0*/  STL [R1+0x15d0], R24 ;  /* 0x0015d01801007387 */ /* 0x000fe20000100800 */
[----:B------:R-:W-:Y:S02]  /*47eb0*/  @!P4 FMUL R27, R27, 16777216 ;  /* 0x4b8000001b1bc820 */ /* 0x000fe40000400000 */
[----:B------:R-:W-:Y:S02]  /*47ec0*/  @!P4 FMUL R29, R29, 16777216 ;  /* 0x4b8000001d1dc820 */ /* 0x000fe40000400000 */
[----:B----4-:R-:W-:Y:S02]  /*47ed0*/  @!P4 FMUL R28, R28, 16777216 ;  /* 0x4b8000001c1cc820 */ /* 0x010fe40000400000 */
[----:B--2---:R-:W-:-:S02]  /*47ee0*/  @!P4 FMUL R6, R6, 16777216 ;  /* 0x4b8000000606c820 */ /* 0x004fc40000400000 */
[----:B---3--:R-:W-:-:S05]  /*47ef0*/  @!P4 FMUL R7, R7, 16777216 ;  /* 0x4b8000000707c820 */ /* 0x008fca0000400000 */
[----:B------:R-:W-:Y:S04]  /*47f00*/  @!P4 STL [R1+0x30], R7 ;  /* 0x000030070100c387 */ /* 0x000fe80000100800 */
[----:B------:R-:W-:Y:S04]  /*47f10*/  @!P4 STL [R1+0x24], R6 ;  /* 0x000024060100c387 */ /* 0x000fe80000100800 */
[----:B------:R-:W-:Y:S04]  /*47f20*/  STL [R1+0x15d4], R25 ;  /* 0x0015d41901007387 */ /* 0x000fe80000100800 */
[----:B------:R-:W-:Y:S04]  /*47f30*/  STL [R1+0x15d8], R26 ;  /* 0x0015d81a01007387 */ /* 0x000fe80000100800 */
[----:B------:R0:W-:Y:S04]  /*47f40*/  STL [R1+0x15dc], R27 ;  /* 0x0015dc1b01007387 */ /* 0x0001e80000100800 */
[----:B0-----:R-:W2:Y:S04]  /*47f50*/  LDL.LU R27, [R1+0x140] ;  /* 0x00014000011b7983 */ /* 0x001ea80000300800 */
[----:B------:R-:W-:Y:S01]  /*47f60*/  STL [R1+0x15e0], R29 ;  /* 0x0015e01d01007387 */ /* 0x000fe20000100800 */
[----:B-----5:R-:W-:-:S02]  /*47f70*/  @!P5 FMUL R22, R22, 16777216 ;  /* 0x4b8000001616d820 */ /* 0x020fc40000400000 */
[----:B------:R-:W-:Y:S02]  /*47f80*/  @!P5 FMUL R23, R23, 16777216 ;  /* 0x4b8000001717d820 */ /* 0x000fe40000400000 */
[----:B------:R-:W-:Y:S02]  /*47f90*/  @!P4 FMUL R5, R5, 16777216 ;  /* 0x4b8000000505c820 */ /* 0x000fe40000400000 */
[----:B------:R-:W-:-:S05]  /*47fa0*/  @!P4 FMUL R4, R4, 16777216 ;  /* 0x4b8000000404c820 */ /* 0x000fca0000400000 */
[----:B------:R-:W-:Y:S04]  /*47fb0*/  STL [R1+0x15f4], R4 ;  /* 0x0015f40401007387 */ /* 0x000fe80000100800 */
[----:B------:R-:W-:Y:S04]  /*47fc0*/  STL [R1+0x15f8], R5 ;  /* 0x0015f80501007387 */ /* 0x000fe80000100800 */
[----:B------:R-:W3:Y:S04]  /*47fd0*/  LDL.LU R6, [R1+0x530] ;  /* 0x0005300001067983 */ /* 0x000ee80000300800 */
[----:B------:R0:W-:Y:S04]  /*47fe0*/  @!P4 STL [R1+0x13c], R28 ;  /* 0x00013c1c0100c387 */ /* 0x0001e80000100800 */
        /* <DEDUP_REMOVED lines=8> */
[----:B------:R0:W-:Y:S04]  /*48070*/  STL [R1+0x15fc], R23 ;  /* 0x0015fc1701007387 */ /* 0x0001e80000100800 */
[----:B0-----:R-:W5:Y:S04]  /*48080*/  LDL.LU R23, [R1+0x524] ;  /* 0x0005240001177983 */ /* 0x001f680000300800 */
[----:B------:R0:W-:Y:S04]  /*48090*/  STL [R1+0x1600], R22 ;  /* 0x0016001601007387 */ /* 0x0001e80000100800 */
[----:B0-----:R-:W5:Y:S01]  /*480a0*/  LDL.LU R22, [R1+0x528] ;  /* 0x0005280001167983 */ /* 0x001f620000300800 */
[----:B------:R-:W-:-:S02]  /*480b0*/  LOP3.LUT P6, RZ, R0, 0x800, RZ, 0xc0, !PT ;  /* 0x0000080000ff7812 */ /* 0x000fc400078cc0ff */
[----:B------:R-:W-:-:S11]  /*480c0*/  LOP3.LUT R0, R0, 0xfdffffff, RZ, 0xc0, !PT ;  /* 0xfdffffff00007812 */ /* 0x000fd600078ec0ff */
[----:B------:R-:W-:-:S04]  /*480d0*/  @P6 LOP3.LUT R0, R0, 0x2000000, RZ, 0xfc, !PT ;  /* 0x0200000000006812 */ /* 0x000fc800078efcff */
[C---:B------:R-:W-:Y:S02]  /*480e0*/  LOP3.LUT P6, RZ, R0.reuse, 0x400, RZ, 0xc0, !PT ;  /* 0x0000040000ff7812 */ /* 0x040fe400078cc0ff */
[----:B------:R-:W-:Y:S01]  /*480f0*/  LOP3.LUT R0, R0, 0xfbffffff, RZ, 0xc0, !PT ;  /* 0xfbffffff00007812 */ /* 0x000fe200078ec0ff */
[----:B------:R-:W-:Y:S02]  /*48100*/  @!P5 FMUL R21, R21, 16777216 ;  /* 0x4b8000001515d820 */ /* 0x000fe40000400000 */
[----:B------:R-:W-:Y:S02]  /*48110*/  @!P5 FMUL R20, R20, 16777216 ;  /* 0x4b8000001414d820 */ /* 0x000fe40000400000 */
[----:B------:R-:W-:Y:S02]  /*48120*/  @!P5 FMUL R19, R19, 16777216 ;  /* 0x4b8000001313d820 */ /* 0x000fe40000400000 */
[----:B------:R-:W-:Y:S01]  /*48130*/  @!P5 FMUL R18, R18, 16777216 ;  /* 0x4b8000001212d820 */ /* 0x000fe20000400000 */
[----:B------:R-:W-:Y:S01]  /*48140*/  STL [R1+0x1604], R21 ;  /* 0x0016041501007387 */ /* 0x000fe20000100800 */
[----:B------:R-:W-:-:S02]  /*48150*/  @!P5 FMUL R17, R17, 16777216 ;  /* 0x4b8000001111d820 */ /* 0x000fc40000400000 */
[----:B------:R-:W-:Y:S01]  /*48160*/  @P6 LOP3.LUT R0, R0, 0x4000000, RZ, 0xfc, !PT ;  /* 0x0400000000006812 */ /* 0x000fe200078efcff */
[----:B------:R-:W-:Y:S01]  /*48170*/  @!P5 FMUL R16, R16, 16777216 ;  /* 0x4b8000001010d820 */ /* 0x000fe20000400000 */
[----:B------:R-:W-:Y:S01]  /*48180*/  STL [R1+0x1608], R20 ;  /* 0x0016081401007387 */ /* 0x000fe20000100800 */
[----:B------:R-:W-:Y:S01]  /*48190*/  @!P5 FMUL R15, R15, 16777216 ;  /* 0x4b8000000f0fd820 */ /* 0x000fe20000400000 */
[----:B------:R-:W-:Y:S01]  /*481a0*/  LOP3.LUT P6, RZ, R0, 0x200, RZ, 0xc0, !PT ;  /* 0x0000020000ff7812 */ /* 0x000fe200078cc0ff */
[----:B------:R-:W-:Y:S01]  /*481b0*/  @!P5 FMUL R14, R14, 16777216 ;  /* 0x4b8000000e0ed820 */ /* 0x000fe20000400000 */
[----:B------:R-:W-:Y:S01]  /*481c0*/  STL [R1+0x160c], R19 ;  /* 0x00160c1301007387 */ /* 0x000fe20000100800 */
[----:B------:R-:W-:Y:S02]  /*481d0*/  @!P5 FMUL R13, R13, 16777216 ;  /* 0x4b8000000d0dd820 */ /* 0x000fe40000400000 */
[----:B------:R-:W-:Y:S01]  /*481e0*/  @!P5 FMUL R12, R12, 16777216 ;  /* 0x4b8000000c0cd820 */ /* 0x000fe20000400000 */
[----:B------:R-:W-:Y:S04]  /*481f0*/  STL [R1+0x1610], R18 ;  /* 0x0016101201007387 */ /* 0x000fe80000100800 */
[----:B------:R-:W-:Y:S04]  /*48200*/  STL [R1+0x1614], R17 ;  /* 0x0016141101007387 */ /* 0x000fe80000100800 */
[----:B------:R-:W-:Y:S04]  /*48210*/  STL [R1+0x1618], R16 ;  /* 0x0016181001007387 */ /* 0x000fe80000100800 */
[----:B------:R-:W-:Y:S04]  /*48220*/  STL [R1+0x161c], R15 ;  /* 0x00161c0f01007387 */ /* 0x000fe80000100800 */
[----:B------:R-:W-:Y:S04]  /*48230*/  STL [R1+0x1620], R14 ;  /* 0x0016200e01007387 */ /* 0x000fe80000100800 */
[----:B------:R-:W-:Y:S04]  /*48240*/  STL [R1+0x1624], R13 ;  /* 0x0016240d01007387 */ /* 0x000fe80000100800 */
[----:B------:R4:W-:Y:S01]  /*48250*/  STL [R1+0x1628], R12 ;  /* 0x0016280c01007387 */ /* 0x0009e20000100800 */
[----:B------:R-:W-:-:S02]  /*48260*/  @!P5 FMUL R11, R11, 16777216 ;  /* 0x4b8000000b0bd820 */ /* 0x000fc40000400000 */
[----:B------:R-:W-:Y:S02]  /*48270*/  @!P5 FMUL R10, R10, 16777216 ;  /* 0x4b8000000a0ad820 */ /* 0x000fe40000400000 */
[----:B------:R-:W-:Y:S02]  /*48280*/  @!P5 FMUL R9, R9, 16777216 ;  /* 0x4b8000000909d820 */ /* 0x000fe40000400000 */
[----:B------:R-:W-:Y:S01]  /*48290*/  @!P5 FMUL R8, R8, 16777216 ;  /* 0x4b8000000808d820 */ /* 0x000fe20000400000 */
[C---:B------:R-:W-:Y:S02]  /*482a0*/  LOP3.LUT P4, RZ, R0.reuse, 0x2000, RZ, 0xc0, !PT ;  /* 0x0000200000ff7812 */ /* 0x040fe4000788c0ff */
[C---:B------:R-:W-:Y:S02]  /*482b0*/  LOP3.LUT P3, RZ, R0.reuse, 0x10000, RZ, 0xc0, !PT ;  /* 0x0001000000ff7812 */ /* 0x040fe4000786c0ff */
[C---:B------:R-:W-:Y:S02]  /*482c0*/  LOP3.LUT P0, RZ, R0.reuse, 0x400000, RZ, 0xc0, !PT ;  /* 0x0040000000ff7812 */ /* 0x040fe4000780c0ff */
[----:B------:R-:W-:-:S02]  /*482d0*/  LOP3.LUT P2, RZ, R0, 0x800000, RZ, 0xc0, !PT ;  /* 0x0080000000ff7812 */ /* 0x000fc4000784c0ff */
[C---:B------:R-:W-:Y:S01]  /*482e0*/  LOP3.LUT P1, RZ, R0.reuse, 0x200000, RZ, 0xc0, !PT ;  /* 0x0020000000ff7812 */ /* 0x040fe2000782c0ff */
[----:B--2---:R-:W-:Y:S01]  /*482f0*/  @!P5 FMUL R27, R27, 16777216 ;  /* 0x4b8000001b1bd820 */ /* 0x004fe20000400000 */
[----:B------:R-:W-:Y:S02]  /*48300*/  LOP3.LUT P5, RZ, R0, 0x1000, RZ, 0xc0, !PT ;  /* 0x0000100000ff7812 */ /* 0x000fe400078ac0ff */
[----:B---3--:R-:W-:Y:S02]  /*48310*/  FSEL R6, R6, -INF , P6 ;  /* 0xff80000006067808 */ /* 0x008fe40003000000 */
[----:B------:R-:W-:-:S03]  /*48320*/  LOP3.LUT P6, RZ, R0, 0x4000000, RZ, 0xc0, !PT ;  /* 0x0400000000ff7812 */ /* 0x000fc600078cc0ff */
[----:B------:R0:W-:Y:S01]  /*48330*/  STL [R1+0x3f8], R6 ;  /* 0x0003f80601007387 */ /* 0x0001e20000100800 */
[----:B----4-:R-:W-:-:S03]  /*48340*/  FSEL R12, R28, -INF , P6 ;  /* 0xff8000001c0c7808 */ /* 0x010fc60003000000 */
[----:B0-----:R-:W2:Y:S01]  /*48350*/  LDL.LU R6, [R1+0x4d4] ;  /* 0x0004d40001067983 */ /* 0x001ea20000300800 */
[----:B------:R-:W-:-:S03]  /*48360*/  LOP3.LUT P6, RZ, R0, 0x2000000, RZ, 0xc0, !PT ;  /* 0x0200000000ff7812 */ /* 0x000fc600078cc0ff */
[----:B------:R-:W3:Y:S04]  /*48370*/  LDL.LU R28, [R1+0x4d8] ;  /* 0x0004d800011c7983 */ /* 0x000ee80000300800 */
[----:B------:R0:W-:Y:S01]  /*48380*/  STL [R1+0x3fc], R12 ;  /* 0x0003fc0c01007387 */ /* 0x0001e20000100800 */
[----:B-----5:R-:W-:Y:S02]  /*48390*/  FSEL R13, R23, -INF , P5 ;  /* 0xff800000170d7808 */ /* 0x020fe40002800000 */
[----:B0-----:R-:W-:-:S05]  /*483a0*/  FSEL R12, R22, -INF , P6 ;  /* 0xff800000160c7808 */ /* 0x001fca0003000000 */
[----:B------:R0:W-:Y:S04]  /*483b0*/  STL [R1+0x410], R12 ;  /* 0x0004100c01007387 */ /* 0x0001e80000100800 */
[----:B------:R-:W-:Y:S01]  /*483c0*/  STL [R1+0x414], R13 ;  /* 0x0004140d01007387 */ /* 0x000fe20000100800 */
[----:B0-----:R-:W-:Y:S02]  /*483d0*/  FSEL R12, R5, -INF , P4 ;  /* 0xff800000050c7808 */ /* 0x001fe40002000000 */
[----:B------:R-:W-:-:S03]  /*483e0*/  FSEL R5, R4, -INF , P3 ;  /* 0xff80000004057808 */ /* 0x000fc60001800000 */
[----:B------:R-:W-:Y:S04]  /*483f0*/  STL [R1+0x418], R12 ;  /* 0x0004180c01007387 */ /* 0x000fe80000100800 */
[----:B------:R0:W-:Y:S02]  /*48400*/  STL [R1+0x41c], R5 ;  /* 0x00041c0501007387 */ /* 0x0001e40000100800 */
[----:B0-----:R-:W-:Y:S02]  /*48410*/  FSEL R5, R25, -INF , P0 ;  /* 0xff80000019057808 */ /* 0x001fe40000000000 */
[----:B------:R-:W0:Y:S01]  /*48420*/  S2R R25, SR_TID.X ;  /* 0x0000000000197919 */ /* 0x000e220000002100 */
[----:B------:R-:W-:Y:S02]  /*48430*/  FSEL R4, R29, -INF , P2 ;  /* 0xff8000001d047808 */ /* 0x000fe40001000000 */
[----:B------:R-:W-:-:S03]  /*48440*/  FSEL R12, R26, -INF , P1 ;  /* 0xff8000001a0c7808 */ /* 0x000fc60000800000 */
[----:B------:R1:W-:Y:S01]  /*48450*/  STL [R1+0x440], R4 ;  /* 0x0004400401007387 */ /* 0x0003e20000100800 */
[C---:B------:R-:W-:Y:S02]  /*48460*/  LOP3.LUT P6, RZ, R0.reuse, 0x1000000, RZ, 0xc0, !PT ;  /* 0x0100000000ff7812 */ /* 0x040fe400078cc0ff */
[----:B------:R-:W-:Y:S01]  /*48470*/  LOP3.LUT P1, RZ, R0, 0x80000, RZ, 0xc0, !PT ;  /* 0x0008000000ff7812 */ /* 0x000fe2000782c0ff */
[----:B-1----:R-:W4:Y:S04]  /*48480*/  LDL.LU R4, [R1+0x4e4] ;  /* 0x0004e40001047983 */ /* 0x002f280000300800 */
[----:B------:R1:W-:Y:S04]  /*48490*/  STL [R1+0x444], R12 ;  /* 0x0004440c01007387 */ /* 0x0003e80000100800 */
[----:B------:R-:W-:Y:S04]  /*484a0*/  STL [R1+0x448], R5 ;  /* 0x0004480501007387 */ /* 0x000fe80000100800 */
[----:B------:R0:W-:Y:S01]  /*484b0*/  STL [R1+0x1430], R0 ;  /* 0x0014300001007387 */ /* 0x0001e20000100800 */
[----:B-1----:R1:W5:Y:S01]  /*484c0*/  MUFU.RCP R12, R3 ;  /* 0x00000003000c7308 */ /* 0x0023620000001000 */
[C---:B0-----:R-:W-:Y:S01]  /*484d0*/  IMAD.SHL.U32 R0, R25.reuse, 0x10, RZ ;  /* 0x0000001019007824 */ /* 0x041fe200078e00ff */
[----:B------:R-:W-:Y:S01]  /*484e0*/  LOP3.LUT R25, R25, 0x60, RZ, 0xc0, !PT ;  /* 0x0000006019197812 */ /* 0x000fe200078ec0ff */
[----:B-1----:R-:W4:Y:S03]  /*484f0*/  LDL.LU R3, [R1+0x1630] ;  /* 0x0016300001037983 */ /* 0x002f260000300800 */
[----:B------:R-:W-:Y:S01]  /*48500*/  LOP3.LUT R0, R0, 0x70, RZ, 0xc0, !PT ;  /* 0x0000007000007812 */ /* 0x000fe200078ec0ff */
[----:B------:R-:W4:Y:S03]  /*48510*/  LDL.LU R21, [R1+0x4e8] ;  /* 0x0004e80001157983 */ /* 0x000f260000300800 */
[----:B------:R-:W-:Y:S01]  /*48520*/  LEA R5, R25, R0, 0x2 ;  /* 0x0000000019057211 */ /* 0x000fe200078e10ff */
[----:B------:R-:W4:Y:S01]  /*48530*/  LDL.LU R29, [R1+0x4ec] ;  /* 0x0004ec00011d7983 */ /* 0x000f220000300800 */
[----:B------:R0:W1:Y:S03]  /*48540*/  MUFU.RCP R0, R2 ;  /* 0x0000000200007308 */ /* 0x0000660000001000 */
[----:B------:R-:W4:Y:S04]  /*48550*/  LDL.LU R26, [R1+0x4f0] ;  /* 0x0004f000011a7983 */ /* 0x000f280000300800 */
[----:B0-----:R-:W4:Y:S04]  /*48560*/  LDL.LU R2, [R1+0x162c] ;  /* 0x00162c0001027983 */ /* 0x001f280000300800 */
[----:B------:R-:W4:Y:S04]  /*48570*/  LDL.LU R14, [R1+0x4f4] ;  /* 0x0004f400010e7983 */ /* 0x000f280000300800 */
[----:B------:R-:W4:Y:S01]  /*48580*/  LDL.LU R25, [R1+0x4f8] ;  /* 0x0004f80001197983 */ /* 0x000f220000300800 */
[----:B-----5:R-:W-:-:S03]  /*48590*/  FMUL R13, R12, R24 ;  /* 0x000000180c0d7220 */ /* 0x020fc60000400000 */
[----:B------:R-:W5:Y:S01]  /*485a0*/  LDL.LU R24, [R1+0x4fc] ;  /* 0x0004fc0001187983 */ /* 0x000f620000300800 */
[----:B------:R-:W-:-:S03]  /*485b0*/  FMUL R5, R12, R7 ;  /* 0x000000070c057220 */ /* 0x000fc60000400000 */
[----:B------:R2:W-:Y:S04]  /*485c0*/  STL [R1+0x3f0], R13 ;  /* 0x0003f00d01007387 */ /* 0x0005e80000100800 */
[----:B------:R-:W5:Y:S04]  /*485d0*/  LDL.LU R15, [R1+0x500] ;  /* 0x00050000010f7983 */ /* 0x000f680000300800 */
[----:B------:R-:W5:Y:S04]  /*485e0*/  LDL.LU R16, [R1+0x504] ;  /* 0x0005040001107983 */ /* 0x000f680000300800 */
[----:B------:R3:W-:Y:S04]  /*485f0*/  STL [R1+0x3dc], R5 ;  /* 0x0003dc0501007387 */ /* 0x0007e80000100800 */
[----:B------:R-:W5:Y:S04]  /*48600*/  LDL.LU R22, [R1+0x508] ;  /* 0x0005080001167983 */ /* 0x000f680000300800 */
[----:B------:R-:W5:Y:S04]  /*48610*/  LDL.LU R7, [R1+0x110] ;  /* 0x0001100001077983 */ /* 0x000f680000300800 */
[----:B------:R-:W1:Y:S01]  /*48620*/  LDL.LU R23, [R1+0x47c] ;  /* 0x00047c0001177983 */ /* 0x000e620000300800 */
[----:B--2---:R-:W-:-:S03]  /*48630*/  FMUL R13, R12, R6 ;  /* 0x000000060c0d7220 */ /* 0x004fc60000400000 */
[----:B------:R-:W2:Y:S01]  /*48640*/  LDL.LU R6, [R1+0x490] ;  /* 0x0004900001067983 */ /* 0x000ea20000300800 */
[----:B---3--:R-:W-:-:S03]  /*48650*/  FMUL R5, R12, R28 ;  /* 0x0000001c0c057220 */ /* 0x008fc60000400000 */
[----:B------:R-:W-:Y:S04]  /*48660*/  STL [R1+0x3d8], R13 ;  /* 0x0003d80d01007387 */ /* 0x000fe80000100800 */
[----:B------:R0:W-:Y:S04]  /*48670*/  STL [R1+0x3d4], R5 ;  /* 0x0003d40501007387 */ /* 0x0001e80000100800 */
[----:B0-----:R-:W3:Y:S01]  /*48680*/  LDL.LU R5, [R1+0x494] ;  /* 0x0004940001057983 */ /* 0x001ee20000300800 */
[----:B----4-:R-:W-:-:S05]  /*48690*/  FMUL R2, R12, R2 ;  /* 0x000000020c027220 */ /* 0x010fca0000400000 */
[----:B------:R-:W-:Y:S04]  /*486a0*/  STL [R1+0x147c], R2 ;  /* 0x00147c0201007387 */ /* 0x000fe80000100800 */
[----:B------:R-:W4:Y:S04]  /*486b0*/  LDL.LU R17, [R1+0x498] ;  /* 0x0004980001117983 */ /* 0x000f280000300800 */
[----:B------:R-:W4:Y:S01]  /*486c0*/  LDL.LU R28, [R1+0x49c] ;  /* 0x00049c00011c7983 */ /* 0x000f220000300800 */
[----:B------:R-:W-:-:S03]  /*486d0*/  FMUL R3, R12, R3 ;  /* 0x000000030c037220 */ /* 0x000fc60000400000 */
[----:B------:R-:W4:Y:S04]  /*486e0*/  LDL.LU R18, [R1+0x4a0] ;  /* 0x0004a00001127983 */ /* 0x000f280000300800 */
[----:B------:R-:W4:Y:S04]  /*486f0*/  LDL.LU R19, [R1+0x4a4] ;  /* 0x0004a40001137983 */ /* 0x000f280000300800 */
[----:B------:R0:W-:Y:S02]  /*48700*/  STL [R1+0x1480], R3 ;  /* 0x0014800301007387 */ /* 0x0001e40000100800 */
[----:B0-----:R-:W-:-:S02]  /*48710*/  FMUL R3, R12, R4 ;  /* 0x000000040c037220 */ /* 0x001fc40000400000 */
[----:B------:R-:W4:Y:S04]  /*48720*/  LDL.LU R4, [R1+0x4a8] ;  /* 0x0004a80001047983 */ /* 0x000f280000300800 */
[----:B------:R0:W-:Y:S04]  /*48730*/  STL [R1+0x3c4], R3 ;  /* 0x0003c40301007387 */ /* 0x0001e80000100800 */
[----:B------:R-:W4:Y:S01]  /*48740*/  LDL.LU R20, [R1+0x4ac] ;  /* 0x0004ac0001147983 */ /* 0x000f220000300800 */
[C---:B------:R-:W-:Y:S02]  /*48750*/  FMUL R2, R12.reuse, R21 ;  /* 0x000000150c027220 */ /* 0x040fe40000400000 */
[----:B0-----:R-:W-:-:S03]  /*48760*/  FMUL R3, R12, R29 ;  /* 0x0000001d0c037220 */ /* 0x001fc60000400000 */
[----:B------:R0:W-:Y:S04]  /*48770*/  STL [R1+0x3c0], R2 ;  /* 0x0003c00201007387 */ /* 0x0001e80000100800 */
[----:B------:R-:W4:Y:S04]  /*48780*/  LDL.LU R29, [R1+0x4b0] ;  /* 0x0004b000011d7983 */ /* 0x000f280000300800 */
[----:B------:R1:W-:Y:S04]  /*48790*/  STL [R1+0x31c], R3 ;  /* 0x00031c0301007387 */ /* 0x0003e80000100800 */
[----:B------:R-:W4:Y:S01]  /*487a0*/  LDL.LU R21, [R1+0x4b4] ;  /* 0x0004b40001157983 */ /* 0x000f220000300800 */
[----:B0-----:R-:W-:-:S03]  /*487b0*/  FMUL R2, R12, R26 ;  /* 0x0000001a0c027220 */ /* 0x001fc60000400000 */
[----:B------:R-:W4:Y:S01]  /*487c0*/  LDL.LU R26, [R1+0x4b8] ;  /* 0x0004b800011a7983 */ /* 0x000f220000300800 */
[----:B-1----:R-:W-:-:S03]  /*487d0*/  FMUL R3, R12, R25 ;  /* 0x000000190c037220 */ /* 0x002fc60000400000 */
[----:B------:R0:W-:Y:S04]  /*487e0*/  STL [R1+0x318], R2 ;  /* 0x0003180201007387 */ /* 0x0001e80000100800 */
[----:B------:R-:W4:Y:S01]  /*487f0*/  LDL.LU R25, [R1+0x4bc] ;  /* 0x0004bc0001197983 */ /* 0x000f220000300800 */
[----:B0-----:R-:W-:-:S05]  /*48800*/  FMUL R2, R12, R14 ;  /* 0x0000000e0c027220 */ /* 0x001fca0000400000 */
[----:B------:R5:W-:Y:S04]  /*48810*/  STL [R1+0x314], R2 ;  /* 0x0003140201007387 */ /* 0x000be80000100800 */
[----:B------:R0:W-:Y:S01]  /*48820*/  STL [R1+0x310], R3 ;  /* 0x0003100301007387 */ /* 0x0001e20000100800 */
[----:B-----5:R-:W-:-:S03]  /*48830*/  FMUL R2, R12, R24 ;  /* 0x000000180c027220 */ /* 0x020fc60000400000 */
[----:B------:R-:W5:Y:S01]  /*48840*/  LDL.LU R24, [R1+0x4c0] ;  /* 0x0004c00001187983 */ /* 0x000f620000300800 */
[----:B------:R-:W-:-:S03]  /*48850*/  FMUL R13, R12, R15 ;  /* 0x0000000f0c0d7220 */ /* 0x000fc60000400000 */
[----:B------:R1:W-:Y:S01]  /*48860*/  STL [R1+0x30c], R2 ;  /* 0x00030c0201007387 */ /* 0x0003e20000100800 */
[----:B0-----:R-:W-:-:S03]  /*48870*/  FMUL R3, R12, R22 ;  /* 0x000000160c037220 */ /* 0x001fc60000400000 */
[----:B------:R-:W-:Y:S01]  /*48880*/  STL [R1+0x308], R13 ;  /* 0x0003080d01007387 */ /* 0x000fe20000100800 */
[----:B-1----:R-:W-:-:S05]  /*48890*/  FMUL R2, R12, R16 ;  /* 0x000000100c027220 */ /* 0x002fca0000400000 */
[----:B------:R0:W-:Y:S04]  /*488a0*/  STL [R1+0x304], R2 ;  /* 0x0003040201007387 */ /* 0x0001e80000100800 */
[----:B------:R2:W-:Y:S04]  /*488b0*/  STL [R1+0x300], R3 ;  /* 0x0003000301007387 */ /* 0x0005e80000100800 */
[----:B------:R-:W5:Y:S01]  /*488c0*/  LDL.LU R22, [R1+0x4c4] ;  /* 0x0004c40001167983 */ /* 0x000f620000300800 */
[----:B0-----:R-:W-:-:S05]  /*488d0*/  FMUL R2, R0, R23 ;  /* 0x0000001700027220 */ /* 0x001fca0000400000 */
[----:B------:R3:W-:Y:S01]  /*488e0*/  STL [R1+0x1484], R2 ;  /* 0x0014840201007387 */ /* 0x0007e20000100800 */
[----:B--2---:R-:W-:-:S03]  /*488f0*/  FMUL R3, R0, R6 ;  /* 0x0000000600037220 */ /* 0x004fc60000400000 */
[----:B------:R-:W2:Y:S04]  /*48900*/  LDL.LU R6, [R1+0x4c8] ;  /* 0x0004c80001067983 */ /* 0x000ea80000300800 */
[----:B------:R4:W-:Y:S04]  /*48910*/  STL [R1+0x3b8], R3 ;  /* 0x0003b80301007387 */ /* 0x0009e80000100800 */
[----:B------:R-:W2:Y:S01]  /*48920*/  LDL.LU R23, [R1+0x114] ;  /* 0x0001140001177983 */ /* 0x000ea20000300800 */
[----:B---3--:R-:W-:-:S03]  /*48930*/  FMUL R2, R0, R5 ;  /* 0x0000000500027220 */ /* 0x008fc60000400000 */
[----:B------:R-:W3:Y:S04]  /*48940*/  LDL.LU R5, [R1+0x40c] ;  /* 0x00040c0001057983 */ /* 0x000ee80000300800 */
[----:B------:R0:W-:Y:S01]  /*48950*/  STL [R1+0x3b4], R2 ;  /* 0x0003b40201007387 */ /* 0x0001e20000100800 */
[----:B----4-:R-:W-:-:S03]  /*48960*/  FMUL R3, R0, R28 ;  /* 0x0000001c00037220 */ /* 0x010fc60000400000 */
[----:B------:R-:W4:Y:S01]  /*48970*/  LDL.LU R28, [R1+0x420] ;  /* 0x00042000011c7983 */ /* 0x000f220000300800 */
[----:B0-----:R-:W-:-:S05]  /*48980*/  FMUL R2, R0, R17 ;  /* 0x0000001100027220 */ /* 0x001fca0000400000 */
[----:B------:R0:W-:Y:S04]  /*48990*/  STL [R1+0x3b0], R2 ;  /* 0x0003b00201007387 */ /* 0x0001e80000100800 */
[----:B------:R1:W-:Y:S04]  /*489a0*/  STL [R1+0x3ac], R3 ;  /* 0x0003ac0301007387 */ /* 0x0003e80000100800 */
[----:B------:R-:W4:Y:S01]  /*489b0*/  LDL.LU R14, [R1+0x424] ;  /* 0x00042400010e7983 */ /* 0x000f220000300800 */
[C---:B0-----:R-:W-:Y:S02]  /*489c0*/  FMUL R2, R0.reuse, R18 ;  /* 0x0000001200027220 */ /* 0x041fe40000400000 */
[----:B-1----:R-:W-:-:S03]  /*489d0*/  FMUL R3, R0, R19 ;  /* 0x0000001300037220 */ /* 0x002fc60000400000 */
[----:B------:R0:W-:Y:S04]  /*489e0*/  STL [R1+0x3a8], R2 ;  /* 0x0003a80201007387 */ /* 0x0001e80000100800 */
[----:B------:R1:W-:Y:S01]  /*489f0*/  STL [R1+0x3a4], R3 ;  /* 0x0003a40301007387 */ /* 0x0003e20000100800 */
[----:B0-----:R-:W-:-:S03]  /*48a00*/  FMUL R2, R0, R4 ;  /* 0x0000000400027220 */ /* 0x001fc60000400000 */
[----:B------:R-:W4:Y:S01]  /*48a10*/  LDL.LU R4, [R1+0x428] ;  /* 0x0004280001047983 */ /* 0x000f220000300800 */
[----:B-1----:R-:W-:-:S03]  /*48a20*/  FMUL R3, R0, R20 ;  /* 0x0000001400037220 */ /* 0x002fc60000400000 */
[----:B------:R0:W-:Y:S04]  /*48a30*/  STL [R1+0x3a0], R2 ;  /* 0x0003a00201007387 */ /* 0x0001e80000100800 */
[----:B------:R-:W4:Y:S04]  /*48a40*/  LDL.LU R20, [R1+0x42c] ;  /* 0x00042c0001147983 */ /* 0x000f280000300800 */
        /* <DEDUP_REMOVED lines=8> */
[----:B------:R-:W4:Y:S04]  /*48ad0*/  LDL.LU R26, [R1+0x438] ;  /* 0x00043800011a7983 */ /* 0x000f280000300800 */
[----:B------:R5:W-:Y:S01]  /*48ae0*/  STL [R1+0x2f0], R2 ;  /* 0x0002f00201007387 */ /* 0x000be20000100800 */
[----:B-1----:R-:W-:-:S03]  /*48af0*/  FMUL R3, R0, R25 ;  /* 0x0000001900037220 */ /* 0x002fc60000400000 */
[----:B------:R-:W4:Y:S04]  /*48b00*/  LDL.LU R25, [R1+0x43c] ;  /* 0x00043c0001197983 */ /* 0x000f280000300800 */
[----:B------:R0:W-:Y:S01]  /*48b10*/  STL [R1+0x2ec], R3 ;  /* 0x0002ec0301007387 */ /* 0x0001e20000100800 */
[----:B-----5:R-:W-:-:S03]  /*48b20*/  FMUL R2, R0, R24 ;  /* 0x0000001800027220 */ /* 0x020fc60000400000 */
[----:B------:R-:W5:Y:S04]  /*48b30*/  LDL.LU R16, [R1+0x450] ;  /* 0x0004500001107983 */ /* 0x000f680000300800 */
[----:B------:R-:W5:Y:S04]  /*48b40*/  LDL.LU R17, [R1+0x454] ;  /* 0x0004540001117983 */ /* 0x000f680000300800 */
[----:B------:R2:W-:Y:S04]  /*48b50*/  STL [R1+0x2e8], R2 ;  /* 0x0002e80201007387 */ /* 0x0005e80000100800 */
[----:B------:R-:W5:Y:S04]  /*48b60*/  LDL.LU R18, [R1+0x458] ;  /* 0x0004580001127983 */ /* 0x000f680000300800 */
[----:B------:R-:W5:Y:S01]  /*48b70*/  LDL.LU R19, [R1+0x45c] ;  /* 0x00045c0001137983 */ /* 0x000f620000300800 */
[----:B------:R-:W3:Y:S03]  /*48b80*/  MUFU.RCP R7, R7 ;  /* 0x0000000700077308 */ /* 0x000ee60000001000 */
[----:B------:R-:W5:Y:S04]  /*48b90*/  LDL.LU R21, [R1+0x470] ;  /* 0x0004700001157983 */ /* 0x000f680000300800 */
[----:B------:R-:W5:Y:S01]  /*48ba0*/  LDL.LU R24, [R1+0x474] ;  /* 0x0004740001187983 */ /* 0x000f620000300800 */
[----:B0-----:R-:W-:-:S03]  /*48bb0*/  FMUL R3, R0, R22 ;  /* 0x0000001600037220 */ /* 0x001fc60000400000 */
[----:B------:R-:W5:Y:S04]  /*48bc0*/  LDL.LU R22, [R1+0x478] ;  /* 0x0004780001167983 */ /* 0x000f680000300800 */
[----:B------:R3:W-:Y:S01]  /*48bd0*/  STL [R1+0x2e4], R3 ;  /* 0x0002e40301007387 */ /* 0x0007e20000100800 */
[----:B--2---:R-:W-:-:S03]  /*48be0*/  FMUL R2, R0, R6 ;  /* 0x0000000600027220 */ /* 0x004fc60000400000 */
[----:B------:R-:W2:Y:S04]  /*48bf0*/  LDL.LU R6, [R1+0x118] ;  /* 0x0001180001067983 */ /* 0x000ea80000300800 */
[----:B------:R4:W-:Y:S01]  /*48c00*/  STL [R1+0x2e0], R2 ;  /* 0x0002e00201007387 */ /* 0x0009e20000100800 */
[----:B------:R0:W1:Y:S03]  /*48c10*/  MUFU.RCP R0, R23 ;  /* 0x0000001700007308 */ /* 0x0000660000001000 */
[----:B0-----:R-:W1:Y:S01]  /*48c20*/  LDL.LU R23, [R1+0x2c8] ;  /* 0x0002c80001177983 */ /* 0x001e620000300800 */
[----:B---3--:R-:W-:-:S05]  /*48c30*/  FMUL R3, R7, R5 ;  /* 0x0000000507037220 */ /* 0x008fca0000400000 */
[----:B------:R-:W-:Y:S04]  /*48c40*/  STL [R1+0x1488], R3 ;  /* 0x0014880301007387 */ /* 0x000fe80000100800 */
[----:B------:R-:W3:Y:S01]  /*48c50*/  LDL.LU R5, [R1+0x2cc] ;  /* 0x0002cc0001057983 */ /* 0x000ee20000300800 */
[----:B----4-:R-:W-:-:S03]  /*48c60*/  FMUL R2, R7, R28 ;  /* 0x0000001c07027220 */ /* 0x010fc60000400000 */
[----:B------:R-:W4:Y:S04]  /*48c70*/  LDL.LU R28, [R1+0x350] ;  /* 0x00035000011c7983 */ /* 0x000f280000300800 */
[----:B------:R0:W-:Y:S02]  /*48c80*/  STL [R1+0x388], R2 ;  /* 0x0003880201007387 */ /* 0x0001e40000100800 */
[----:B0-----:R-:W-:-:S05]  /*48c90*/  FMUL R2, R7, R14 ;  /* 0x0000000e07027220 */ /* 0x001fca0000400000 */
[----:B------:R0:W-:Y:S01]  /*48ca0*/  STL [R1+0x148c], R2 ;  /* 0x00148c0201007387 */ /* 0x0001e20000100800 */
[----:B------:R-:W-:-:S03]  /*48cb0*/  FMUL R3, R7, R4 ;  /* 0x0000000407037220 */ /* 0x000fc60000400000 */
[----:B------:R-:W4:Y:S01]  /*48cc0*/  LDL.LU R4, [R1+0x358] ;  /* 0x0003580001047983 */ /* 0x000f220000300800 */
[----:B0-----:R-:W-:-:S03]  /*48cd0*/  FMUL R2, R7, R20 ;  /* 0x0000001407027220 */ /* 0x001fc60000400000 */
[----:B------:R-:W-:Y:S04]  /*48ce0*/  STL [R1+0x380], R3 ;  /* 0x0003800301007387 */ /* 0x000fe80000100800 */
[----:B------:R0:W-:Y:S04]  /*48cf0*/  STL [R1+0x1490], R2 ;  /* 0x0014900201007387 */ /* 0x0001e80000100800 */
[----:B------:R-:W4:Y:S01]  /*48d00*/  LDL.LU R20, [R1+0x35c] ;  /* 0x00035c0001147983 */ /* 0x000f220000300800 */
[----:B0-----:R-:W-:-:S03]  /*48d10*/  FMUL R2, R7, R29 ;  /* 0x0000001d07027220 */ /* 0x001fc60000400000 */
[----:B------:R-:W4:Y:S04]  /*48d20*/  LDL.LU R29, [R1+0x390] ;  /* 0x00039000011d7983 */ /* 0x000f280000300800 */
[----:B------:R0:W-:Y:S01]  /*48d30*/  STL [R1+0x378], R2 ;  /* 0x0003780201007387 */ /* 0x0001e20000100800 */
[----:B------:R-:W-:-:S03]  /*48d40*/  FMUL R3, R7, R26 ;  /* 0x0000001a07037220 */ /* 0x000fc60000400000 */
[----:B------:R-:W4:Y:S01]  /*48d50*/  LDL.LU R26, [R1+0x394] ;  /* 0x00039400011a7983 */ /* 0x000f220000300800 */
[----:B0-----:R-:W-:-:S05]  /*48d60*/  FMUL R2, R7, R15 ;  /* 0x0000000f07027220 */ /* 0x001fca0000400000 */
[----:B------:R0:W-:Y:S04]  /*48d70*/  STL [R1+0x374], R2 ;  /* 0x0003740201007387 */ /* 0x0001e80000100800 */
[----:B------:R5:W-:Y:S01]  /*48d80*/  STL [R1+0x370], R3 ;  /* 0x0003700301007387 */ /* 0x000be20000100800 */
[----:B0-----:R-:W-:-:S03]  /*48d90*/  FMUL R2, R7, R25 ;  /* 0x0000001907027220 */ /* 0x001fc60000400000 */
[----:B------:R-:W4:Y:S01]  /*48da0*/  LDL.LU R25, [R1+0x398] ;  /* 0x0003980001197983 */ /* 0x000f220000300800 */
[----:B-----5:R-:W-:-:S03]  /*48db0*/  FMUL R12, R7, R16 ;  /* 0x00000010070c7220 */ /* 0x020fc60000400000 */
[----:B------:R0:W-:Y:S01]  /*48dc0*/  STL [R1+0x2dc], R2 ;  /* 0x0002dc0201007387 */ /* 0x0001e20000100800 */
[----:B------:R-:W-:-:S03]  /*48dd0*/  FMUL R3, R7, R18 ;  /* 0x0000001207037220 */ /* 0x000fc60000400000 */
[----:B------:R5:W-:Y:S01]  /*48de0*/  STL [R1+0x2d8], R12 ;  /* 0x0002d80c01007387 */ /* 0x000be20000100800 */
[C---:B0-----:R-:W-:Y:S02]  /*48df0*/  FMUL R2, R7.reuse, R17 ;  /* 0x0000001107027220 */ /* 0x041fe40000400000 */
[----:B-----5:R-:W-:-:S03]  /*48e00*/  FMUL R12, R7, R19 ;  /* 0x00000013070c7220 */ /* 0x020fc60000400000 */
[----:B------:R0:W-:Y:S04]  /*48e10*/  STL [R1+0x2d4], R2 ;  /* 0x0002d40201007387 */ /* 0x0001e80000100800 */
[----:B------:R5:W-:Y:S04]  /*48e20*/  STL [R1+0x2d0], R3 ;  /* 0x0002d00301007387 */ /* 0x000be80000100800 */
[----:B------:R-:W-:Y:S01]  /*48e30*/  STL [R1+0x2bc], R12 ;  /* 0x0002bc0c01007387 */ /* 0x000fe20000100800 */
[C---:B0-----:R-:W-:Y:S02]  /*48e40*/  FMUL R2, R7.reuse, R21 ;  /* 0x0000001507027220 */ /* 0x041fe40000400000 */
[----:B-----5:R-:W-:-:S02]  /*48e50*/  FMUL R3, R7, R24 ;  /* 0x0000001807037220 */ /* 0x020fc40000400000 */
[----:B------:R-:W5:Y:S04]  /*48e60*/  LDL.LU R24, [R1+0x39c] ;  /* 0x00039c0001187983 */ /* 0x000f680000300800 */
[----:B------:R0:W-:Y:S04]  /*48e70*/  STL [R1+0x2b8], R2 ;  /* 0x0002b80201007387 */ /* 0x0001e80000100800 */
[----:B------:R-:W-:Y:S01]  /*48e80*/  STL [R1+0x2b4], R3 ;  /* 0x0002b40301007387 */ /* 0x000fe20000100800 */
[----:B0-----:R-:W-:-:S03]  /*48e90*/  FMUL R2, R7, R22 ;  /* 0x0000001607027220 */ /* 0x001fc60000400000 */
[----:B------:R-:W5:Y:S01]  /*48ea0*/  LDL.LU R7, [R1+0x3e0] ;  /* 0x0003e00001077983 */ /* 0x000f620000300800 */
[----:B--2---:R0:W2:Y:S03]  /*48eb0*/  MUFU.RCP R12, R6 ;  /* 0x00000006000c7308 */ /* 0x0040a60000001000 */
[----:B------:R1:W-:Y:S04]  /*48ec0*/  STL [R1+0x2b0], R2 ;  /* 0x0002b00201007387 */ /* 0x0003e80000100800 */
[----:B------:R-:W2:Y:S04]  /*48ed0*/  LDL.LU R21, [R1+0x3e4] ;  /* 0x0003e40001157983 */ /* 0x000ea80000300800 */
[----:B0-----:R-:W2:Y:S01]  /*48ee0*/  LDL.LU R6, [R1+0x3e8] ;  /* 0x0003e80001067983 */ /* 0x001ea20000300800 */
[----:B-1----:R-:W-:-:S03]  /*48ef0*/  FMUL R2, R0, R23 ;  /* 0x0000001700027220 */ /* 0x002fc60000400000 */
[----:B------:R-:W2:Y:S04]  /*48f00*/  LDL.LU R22, [R1+0x3ec] ;  /* 0x0003ec0001167983 */ /* 0x000ea80000300800 */
[----:B------:R-:W2:Y:S04]  /*48f10*/  LDL.LU R23, [R1+0x400] ;  /* 0x0004000001177983 */ /* 0x000ea80000300800 */
[----:B------:R3:W-:Y:S02]  /*48f20*/  STL [R1+0x36c], R2 ;  /* 0x00036c0201007387 */ /* 0x0007e40000100800 */
[----:B---3--:R-:W-:-:S02]  /*48f30*/  FMUL R2, R0, R5 ;  /* 0x0000000500027220 */ /* 0x008fc40000400000 */
[----:B------:R-:W3:Y:S04]  /*48f40*/  LDL.LU R5, [R1+0x404] ;  /* 0x0004040001057983 */ /* 0x000ee80000300800 */
[----:B------:R0:W-:Y:S01]  /*48f50*/  STL [R1+0x368], R2 ;  /* 0x0003680201007387 */ /* 0x0001e20000100800 */
[----:B----4-:R-:W-:-:S03]  /*48f60*/  FMUL R3, R0, R28 ;  /* 0x0000001c00037220 */ /* 0x010fc60000400000 */
[----:B------:R-:W4:Y:S04]  /*48f70*/  LDL.LU R28, [R1+0x408] ;  /* 0x00040800011c7983 */ /* 0x000f280000300800 */
[----:B------:R1:W-:Y:S04]  /*48f80*/  STL [R1+0x14a0], R3 ;  /* 0x0014a00301007387 */ /* 0x0003e80000100800 */
[----:B------:R-:W4:Y:S01]  /*48f90*/  LDL.LU R18, [R1+0x11c] ;  /* 0x00011c0001127983 */ /* 0x000f220000300800 */
[----:B0-----:R-:W-:-:S03]  /*48fa0*/  FMUL R2, R0, R4 ;  /* 0x0000000400027220 */ /* 0x001fc60000400000 */
[----:B------:R-:W4:Y:S04]  /*48fb0*/  LDL.LU R4, [R1+0x258] ;  /* 0x0002580001047983 */ /* 0x000f280000300800 */
[----:B------:R0:W-:Y:S04]  /*48fc0*/  STL [R1+0x14a4], R2 ;  /* 0x0014a40201007387 */ /* 0x0001e80000100800 */
[----:B------:R-:W4:Y:S01]  /*48fd0*/  LDL.LU R14, [R1+0x25c] ;  /* 0x00025c00010e7983 */ /* 0x000f220000300800 */
[----:B-1----:R-:W-:-:S05]  /*48fe0*/  FMUL R3, R0, R20 ;  /* 0x0000001400037220 */ /* 0x002fca0000400000 */
[----:B------:R1:W-:Y:S01]  /*48ff0*/  STL [R1+0x358], R3 ;  /* 0x0003580301007387 */ /* 0x0003e20000100800 */
[----:B0-----:R-:W-:-:S03]  /*49000*/  FMUL R2, R0, R29 ;  /* 0x0000001d00027220 */ /* 0x001fc60000400000 */
[----:B------:R-:W4:Y:S04]  /*49010*/  LDL.LU R29, [R1+0x260] ;  /* 0x00026000011d7983 */ /* 0x000f280000300800 */
[----:B------:R0:W-:Y:S04]  /*49020*/  STL [R1+0x350], R2 ;  /* 0x0003500201007387 */ /* 0x0001e80000100800 */
[----:B------:R-:W4:Y:S01]  /*49030*/  LDL.LU R20, [R1+0x264] ;  /* 0x0002640001147983 */ /* 0x000f220000300800 */
[----:B-1----:R-:W-:-:S05]  /*49040*/  FMUL R3, R0, R26 ;  /* 0x0000001a00037220 */ /* 0x002fca0000400000 */
[----:B------:R5:W-:Y:S04]  /*49050*/  STL [R1+0x34c], R3 ;  /* 0x00034c0301007387 */ /* 0x000be80000100800 */
[----:B------:R-:W4:Y:S04]  /*49060*/  LDL.LU R15, [R1+0x268] ;  /* 0x00026800010f7983 */ /* 0x000f280000300800 */
[----:B------:R-:W4:Y:S01]  /*49070*/  LDL.LU R16, [R1+0x26c] ;  /* 0x00026c0001107983 */ /* 0x000f220000300800 */
[----:B0-----:R-:W-:-:S05]  /*49080*/  FMUL R2, R0, R25 ;  /* 0x0000001900027220 */ /* 0x001fca0000400000 */
[----:B------:R0:W-:Y:S04]  /*49090*/  STL [R1+0x348], R2 ;  /* 0x0003480201007387 */ /* 0x0001e80000100800 */
[----:B------:R-:W4:Y:S04]  /*490a0*/  LDL.LU R17, [R1+0x270] ;  /* 0x0002700001117983 */ /* 0x000f280000300800 */
[----:B------:R-:W4:Y:S04]  /*490b0*/  LDL.LU R19, [R1+0x274] ;  /* 0x0002740001137983 */ /* 0x000f280000300800 */
[----:B------:R-:W4:Y:S04]  /*490c0*/  LDL.LU R26, [R1+0x278] ;  /* 0x00027800011a7983 */ /* 0x000f280000300800 */
[----:B------:R-:W4:Y:S01]  /*490d0*/  LDL.LU R25, [R1+0x27c] ;  /* 0x00027c0001197983 */ /* 0x000f220000300800 */
[----:B-----5:R-:W-:-:S03]  /*490e0*/  FMUL R3, R0, R24 ;  /* 0x0000001800037220 */ /* 0x020fc60000400000 */
[----:B------:R-:W5:Y:S04]  /*490f0*/  LDL.LU R24, [R1+0x280] ;  /* 0x0002800001187983 */ /* 0x000f680000300800 */
[----:B------:R2:W-:Y:S01]  /*49100*/  STL [R1+0x2ac], R3 ;  /* 0x0002ac0301007387 */ /* 0x0005e20000100800 */
[----:B0-----:R-:W-:-:S03]  /*49110*/  FMUL R2, R0, R7 ;  /* 0x0000000700027220 */ /* 0x001fc60000400000 */
[----:B------:R-:W5:Y:S04]  /*49120*/  LDL.LU R7, [R1+0x284] ;  /* 0x0002840001077983 */ /* 0x000f680000300800 */
[----:B------:R0:W-:Y:S01]  /*49130*/  STL [R1+0x2a8], R2 ;  /* 0x0002a80201007387 */ /* 0x0001e20000100800 */
[C---:B--2---:R-:W-:Y:S02]  /*49140*/  FMUL R3, R0.reuse, R21 ;  /* 0x0000001500037220 */ /* 0x044fe40000400000 */
[C---:B0-----:R-:W-:Y:S02]  /*49150*/  FMUL R2, R0.reuse, R6 ;  /* 0x0000000600027220 */ /* 0x041fe40000400000 */
[----:B------:R-:W2:Y:S04]  /*49160*/  LDL.LU R6, [R1+0x288] ;  /* 0x0002880001067983 */ /* 0x000ea80000300800 */
[----:B------:R0:W-:Y:S04]  /*49170*/  STL [R1+0x2a4], R3 ;  /* 0x0002a40301007387 */ /* 0x0001e80000100800 */
[----:B------:R1:W-:Y:S04]  /*49180*/  STL [R1+0x2a0], R2 ;  /* 0x0002a00201007387 */ /* 0x0003e80000100800 */
[----:B------:R-:W2:Y:S01]  /*49190*/  LDL.LU R21, [R1+0x28c] ;  /* 0x00028c0001157983 */ /* 0x000ea20000300800 */
[----:B0-----:R-:W-:-:S02]  /*491a0*/  FMUL R3, R0, R22 ;  /* 0x0000001600037220 */ /* 0x001fc40000400000 */
[----:B-1----:R-:W-:-:S03]  /*491b0*/  FMUL R2, R0, R23 ;  /* 0x0000001700027220 */ /* 0x002fc60000400000 */
[----:B------:R-:W-:Y:S04]  /*491c0*/  STL [R1+0x29c], R3 ;  /* 0x00029c0301007387 */ /* 0x000fe80000100800 */
[----:B------:R-:W2:Y:S04]  /*491d0*/  LDL.LU R22, [R1+0x2c0] ;  /* 0x0002c00001167983 */ /* 0x000ea80000300800 */
[----:B------:R3:W-:Y:S04]  /*491e0*/  STL [R1+0x298], R2 ;  /* 0x0002980201007387 */ /* 0x0007e80000100800 */
[----:B------:R-:W2:Y:S01]  /*491f0*/  LDL.LU R23, [R1+0x2c4] ;  /* 0x0002c40001177983 */ /* 0x000ea20000300800 */
[----:B---3--:R-:W-:-:S05]  /*49200*/  FMUL R2, R0, R5 ;  /* 0x0000000500027220 */ /* 0x008fca0000400000 */
[----:B------:R-:W-:Y:S04]  /*49210*/  STL [R1+0x294], R2 ;  /* 0x0002940201007387 */ /* 0x000fe80000100800 */
[----:B------:R-:W3:Y:S01]  /*49220*/  LDL.LU R5, [R1+0x120] ;  /* 0x0001200001057983 */ /* 0x000ee20000300800 */
[----:B----4-:R-:W-:-:S05]  /*49230*/  FMUL R0, R0, R28 ;  /* 0x0000001c00007220 */ /* 0x010fca0000400000 */
[----:B------:R0:W-:Y:S04]  /*49240*/  STL [R1+0x290], R0 ;  /* 0x0002900001007387 */ /* 0x0001e80000100800 */
[----:B------:R-:W4:Y:S01]  /*49250*/  LDL.LU R28, [R1+0x218] ;  /* 0x00021800011c7983 */ /* 0x000f220000300800 */
[----:B0-----:R0:W4:Y:S03]  /*49260*/  MUFU.RCP R0, R18 ;  /* 0x0000001200007308 */ /* 0x0011260000001000 */
[----:B0-----:R-:W3:Y:S01]  /*49270*/  LDL.LU R18, [R1+0x21c] ;  /* 0x00021c0001127983 */ /* 0x001ee20000300800 */
[----:B------:R-:W-:-:S03]  /*49280*/  FMUL R2, R12, R4 ;  /* 0x000000040c027220 */ /* 0x000fc60000400000 */
[----:B------:R-:W3:Y:S04]  /*49290*/  LDL.LU R4, [R1+0x220] ;  /* 0x0002200001047983 */ /* 0x000ee80000300800 */
[----:B------:R0:W-:Y:S02]  /*492a0*/  STL [R1+0x344], R2 ;  /* 0x0003440201007387 */ /* 0x0001e40000100800 */
[C---:B0-----:R-:W-:Y:S02]  /*492b0*/  FMUL R2, R12.reuse, R14 ;  /* 0x0000000e0c027220 */ /* 0x041fe40000400000 */
[C---:B------:R-:W-:Y:S02]  /*492c0*/  FMUL R3, R12.reuse, R29 ;  /* 0x0000001d0c037220 */ /* 0x040fe40000400000 */
[----:B------:R-:W3:Y:S04]  /*492d0*/  LDL.LU R29, [R1+0x224] ;  /* 0x00022400011d7983 */ /* 0x000ee80000300800 */
[----:B------:R0:W-:Y:S04]  /*492e0*/  STL [R1+0x340], R2 ;  /* 0x0003400201007387 */ /* 0x0001e80000100800 */
[----:B------:R1:W-:Y:S01]  /*492f0*/  STL [R1+0x33c], R3 ;  /* 0x00033c0301007387 */ /* 0x0003e20000100800 */
[----:B0-----:R-:W-:-:S03]  /*49300*/  FMUL R2, R12, R20 ;  /* 0x000000140c027220 */ /* 0x001fc60000400000 */
[----:B------:R-:W3:Y:S01]  /*49310*/  LDL.LU R20, [R1+0x228] ;  /* 0x0002280001147983 */ /* 0x000ee20000300800 */
[----:B------:R-:W-:-:S03]  /*49320*/  FMUL R13, R12, R15 ;  /* 0x0000000f0c0d7220 */ /* 0x000fc60000400000 */
[----:B------:R0:W-:Y:S01]  /*49330*/  STL [R1+0x338], R2 ;  /* 0x0003380201007387 */ /* 0x0001e20000100800 */
[----:B-1----:R-:W-:-:S03]  /*49340*/  FMUL R3, R12, R16 ;  /* 0x000000100c037220 */ /* 0x002fc60000400000 */
[----:B------:R1:W-:Y:S04]  /*49350*/  STL [R1+0x334], R13 ;  /* 0x0003340d01007387 */ /* 0x0003e80000100800 */
[----:B------:R1:W-:Y:S01]  /*49360*/  STL [R1+0x330], R3 ;  /* 0x0003300301007387 */ /* 0x0003e20000100800 */
[C---:B0-----:R-:W-:Y:S02]  /*49370*/  FMUL R2, R12.reuse, R17 ;  /* 0x000000110c027220 */ /* 0x041fe40000400000 */
[----:B-1----:R-:W-:-:S03]  /*49380*/  FMUL R13, R12, R19 ;  /* 0x000000130c0d7220 */ /* 0x002fc60000400000 */
[----:B------:R0:W-:Y:S01]  /*49390*/  STL [R1+0x32c], R2 ;  /* 0x00032c0201007387 */ /* 0x0001e20000100800 */
[----:B------:R-:W-:-:S03]  /*493a0*/  FMUL R3, R12, R26 ;  /* 0x0000001a0c037220 */ /* 0x000fc60000400000 */
[----:B------:R-:W-:Y:S04]  /*493b0*/  STL [R1+0x328], R13 ;  /* 0x0003280d01007387 */ /* 0x000fe80000100800 */
[----:B------:R-:W3:Y:S01]  /*493c0*/  LDL.LU R26, [R1+0x22c] ;  /* 0x00022c00011a7983 */ /* 0x000ee20000300800 */
[----:B0-----:R-:W-:-:S03]  /*493d0*/  FMUL R2, R12, R25 ;  /* 0x000000190c027220 */ /* 0x001fc60000400000 */
[----:B------:R5:W-:Y:S04]  /*493e0*/  STL [R1+0x274], R3 ;  /* 0x0002740301007387 */ /* 0x000be80000100800 */
[----:B------:R0:W-:Y:S04]  /*493f0*/  STL [R1+0x270], R2 ;  /* 0x0002700201007387 */ /* 0x0001e80000100800 */
[----:B------:R-:W3:Y:S01]  /*49400*/  LDL.LU R25, [R1+0x230] ;  /* 0x0002300001197983 */ /* 0x000ee20000300800 */
[----:B-----5:R-:W-:-:S05]  /*49410*/  FMUL R3, R12, R24 ;  /* 0x000000180c037220 */ /* 0x020fca0000400000 */
[----:B------:R-:W-:Y:S04]  /*49420*/  STL [R1+0x26c], R3 ;  /* 0x00026c0301007387 */ /* 0x000fe80000100800 */
[----:B------:R-:W5:Y:S04]  /*49430*/  LDL.LU R19, [R1+0x234] ;  /* 0x0002340001137983 */ /* 0x000f680000300800 */
[----:B------:R-:W5:Y:S01]  /*49440*/  LDL.LU R24, [R1+0x238] ;  /* 0x0002380001187983 */ /* 0x000f620000300800 */
[----:B0-----:R-:W-:-:S05]  /*49450*/  FMUL R2, R12, R7 ;  /* 0x000000070c027220 */ /* 0x001fca0000400000 */
[----:B------:R2:W-:Y:S04]  /*49460*/  STL [R1+0x268], R2 ;  /* 0x0002680201007387 */ /* 0x0005e80000100800 */
[----:B------:R-:W5:Y:S01]  /*49470*/  LDL.LU R7, [R1+0x23c] ;  /* 0x00023c0001077983 */ /* 0x000f620000300800 */
[----:B--2---:R-:W-:-:S03]  /*49480*/  FMUL R2, R12, R6 ;  /* 0x000000060c027220 */ /* 0x004fc60000400000 */
[----:B------:R-:W2:Y:S04]  /*49490*/  LDL.LU R6, [R1+0x240] ;  /* 0x0002400001067983 */ /* 0x000ea80000300800 */
[----:B------:R0:W-:Y:S01]  /*494a0*/  STL [R1+0x264], R2 ;  /* 0x0002640201007387 */ /* 0x0001e20000100800 */
[----:B------:R-:W-:-:S03]  /*494b0*/  FMUL R3, R12, R21 ;  /* 0x000000150c037220 */ /* 0x000fc60000400000 */
[----:B------:R-:W2:Y:S04]  /*494c0*/  LDL.LU R21, [R1+0x244] ;  /* 0x0002440001157983 */ /* 0x000ea80000300800 */
[----:B------:R1:W-:Y:S01]  /*494d0*/  STL [R1+0x260], R3 ;  /* 0x0002600301007387 */ /* 0x0003e20000100800 */
[----:B0-----:R-:W-:-:S03]  /*494e0*/  FMUL R2, R12, R22 ;  /* 0x000000160c027220 */ /* 0x001fc60000400000 */
[----:B------:R-:W2:Y:S01]  /*494f0*/  LDL.LU R22, [R1+0x248] ;  /* 0x0002480001167983 */ /* 0x000ea20000300800 */
[----:B-1----:R-:W-:-:S03]  /*49500*/  FMUL R3, R12, R23 ;  /* 0x000000170c037220 */ /* 0x002fc60000400000 */
[----:B------:R4:W-:Y:S04]  /*49510*/  STL [R1+0x25c], R2 ;  /* 0x00025c0201007387 */ /* 0x0009e80000100800 */
[----:B------:R-:W-:Y:S04]  /*49520*/  STL [R1+0x258], R3 ;  /* 0x0002580301007387 */ /* 0x000fe80000100800 */
[----:B------:R-:W2:Y:S01]  /*49530*/  LDL.LU R23, [R1+0x24c] ;  /* 0x00024c0001177983 */ /* 0x000ea20000300800 */
[----:B----4-:R-:W-:-:S03]  /*49540*/  FMUL R2, R0, R28 ;  /* 0x0000001c00027220 */ /* 0x010fc60000400000 */
[----:B------:R-:W4:Y:S04]  /*49550*/  LDL.LU R28, [R1+0x250] ;  /* 0x00025000011c7983 */ /* 0x000f280000300800 */
[----:B------:R3:W-:Y:S02]  /*49560*/  STL [R1+0x324], R2 ;  /* 0x0003240201007387 */ /* 0x0007e40000100800 */
[C---:B---3--:R-:W-:Y:S02]  /*49570*/  FMUL R2, R0.reuse, R18 ;  /* 0x0000001200027220 */ /* 0x048fe40000400000 */
[C---:B------:R-:W-:Y:S02]  /*49580*/  FMUL R3, R0.reuse, R4 ;  /* 0x0000000400037220 */ /* 0x040fe40000400000 */
[----:B------:R-:W3:Y:S04]  /*49590*/  LDL.LU R4, [R1+0x254] ;  /* 0x0002540001047983 */ /* 0x000ee80000300800 */
[----:B------:R0:W-:Y:S04]  /*495a0*/  STL [R1+0x320], R2 ;  /* 0x0003200201007387 */ /* 0x0001e80000100800 */
[----:B------:R1:W-:Y:S01]  /*495b0*/  STL [R1+0x14a8], R3 ;  /* 0x0014a80301007387 */ /* 0x0003e20000100800 */
[----:B0-----:R-:W-:-:S03]  /*495c0*/  FMUL R2, R0, R29 ;  /* 0x0000001d00027220 */ /* 0x001fc60000400000 */
[----:B------:R-:W3:Y:S04]  /*495d0*/  LDL.LU R29, [R1+0x128] ;  /* 0x00012800011d7983 */ /* 0x000ee80000300800 */
[----:B------:R-:W-:Y:S04]  /*495e0*/  STL [R1+0x2c8], R2 ;  /* 0x0002c80201007387 */ /* 0x000fe80000100800 */
[----:B------:R-:W3:Y:S04]  /*495f0*/  LDL.LU R14, [R1+0x1d8] ;  /* 0x0001d800010e7983 */ /* 0x000ee80000300800 */
[----:B------:R-:W3:Y:S04]  /*49600*/  LDL.LU R15, [R1+0x1dc] ;  /* 0x0001dc00010f7983 */ /* 0x000ee80000300800 */
[----:B------:R-:W3:Y:S04]  /*49610*/  LDL.LU R16, [R1+0x1e0] ;  /* 0x0001e00001107983 */ /* 0x000ee80000300800 */
[----:B------:R-:W3:Y:S01]  /*49620*/  LDL.LU R17, [R1+0x1e4] ;  /* 0x0001e40001117983 */ /* 0x000ee20000300800 */
[----:B-1----:R-:W-:-:S03]  /*49630*/  FMUL R3, R0, R20 ;  /* 0x0000001400037220 */ /* 0x002fc60000400000 */
[----:B------:R-:W3:Y:S04]  /*49640*/  LDL.LU R20, [R1+0x1e8] ;  /* 0x0001e80001147983 */ /* 0x000ee80000300800 */
[----:B------:R0:W-:Y:S02]  /*49650*/  STL [R1+0x14ac], R3 ;  /* 0x0014ac0301007387 */ /* 0x0001e40000100800 */
[C---:B0-----:R-:W-:Y:S02]  /*49660*/  FMUL R3, R0.reuse, R26 ;  /* 0x0000001a00037220 */ /* 0x041fe40000400000 */
[----:B------:R-:W3:Y:S04]  /*49670*/  LDL.LU R26, [R1+0x1ec] ;  /* 0x0001ec00011a7983 */ /* 0x000ee80000300800 */
[----:B------:R5:W-:Y:S01]  /*49680*/  STL [R1+0x2c0], R3 ;  /* 0x0002c00301007387 */ /* 0x000be20000100800 */
[----:B------:R-:W-:-:S03]  /*49690*/  FMUL R2, R0, R25 ;  /* 0x0000001900027220 */ /* 0x000fc60000400000 */
[----:B------:R-:W3:Y:S04]  /*496a0*/  LDL.LU R25, [R1+0x1f0] ;  /* 0x0001f00001197983 */ /* 0x000ee80000300800 */
[----:B------:R0:W-:Y:S01]  /*496b0*/  STL [R1+0x28c], R2 ;  /* 0x00028c0201007387 */ /* 0x0001e20000100800 */
[C---:B-----5:R-:W-:Y:S02]  /*496c0*/  FMUL R3, R0.reuse, R19 ;  /* 0x0000001300037220 */ /* 0x060fe40000400000 */
[C---:B0-----:R-:W-:Y:S02]  /*496d0*/  FMUL R2, R0.reuse, R24 ;  /* 0x0000001800027220 */ /* 0x041fe40000400000 */
[----:B------:R-:W5:Y:S04]  /*496e0*/  LDL.LU R24, [R1+0x1f4] ;  /* 0x0001f40001187983 */ /* 0x000f680000300800 */
[----:B------:R0:W-:Y:S04]  /*496f0*/  STL [R1+0x288], R3 ;  /* 0x0002880301007387 */ /* 0x0001e80000100800 */
[----:B------:R2:W-:Y:S01]  /*49700*/  STL [R1+0x234], R2 ;  /* 0x0002340201007387 */ /* 0x0005e20000100800 */
[----:B0-----:R-:W-:-:S03]  /*49710*/  FMUL R3, R0, R7 ;  /* 0x0000000700037220 */ /* 0x001fc60000400000 */
[----:B------:R-:W5:Y:S01]  /*49720*/  LDL.LU R7, [R1+0x1f8] ;  /* 0x0001f80001077983 */ /* 0x000f620000300800 */
[----:B--2---:R-:W-:-:S03]  /*49730*/  FMUL R2, R0, R6 ;  /* 0x0000000600027220 */ /* 0x004fc60000400000 */
[----:B------:R0:W-:Y:S04]  /*49740*/  STL [R1+0x230], R3 ;  /* 0x0002300301007387 */ /* 0x0001e80000100800 */
[----:B------:R-:W2:Y:S04]  /*49750*/  LDL.LU R6, [R1+0x1fc] ;  /* 0x0001fc0001067983 */ /* 0x000ea80000300800 */
[----:B------:R1:W-:Y:S01]  /*49760*/  STL [R1+0x22c], R2 ;  /* 0x00022c0201007387 */ /* 0x0003e20000100800 */
[----:B0-----:R-:W-:-:S03]  /*49770*/  FMUL R3, R0, R21 ;  /* 0x0000001500037220 */ /* 0x001fc60000400000 */
[----:B------:R-:W2:Y:S04]  /*49780*/  LDL.LU R18, [R1+0x200] ;  /* 0x0002000001127983 */ /* 0x000ea80000300800 */
[----:B------:R0:W-:Y:S04]  /*49790*/  STL [R1+0x228], R3 ;  /* 0x0002280301007387 */ /* 0x0001e80000100800 */
[----:B------:R-:W2:Y:S01]  /*497a0*/  LDL.LU R21, [R1+0x204] ;  /* 0x0002040001157983 */ /* 0x000ea20000300800 */
[----:B-1----:R-:W-:-:S05]  /*497b0*/  FMUL R2, R0, R22 ;  /* 0x0000001600027220 */ /* 0x002fca0000400000 */
[----:B------:R4:W-:Y:S04]  /*497c0*/  STL [R1+0x224], R2 ;  /* 0x0002240201007387 */ /* 0x0009e80000100800 */
[----:B------:R-:W2:Y:S04]  /*497d0*/  LDL.LU R22, [R1+0x208] ;  /* 0x0002080001167983 */ /* 0x000ea80000300800 */
[----:B------:R-:W2:Y:S01]  /*497e0*/  LDL.LU R19, [R1+0x20c] ;  /* 0x00020c0001137983 */ /* 0x000ea20000300800 */
[----:B0-----:R-:W-:-:S05]  /*497f0*/  FMUL R3, R0, R23 ;  /* 0x0000001700037220 */ /* 0x001fca0000400000 */
[----:B------:R-:W-:Y:S04]  /*49800*/  STL [R1+0x220], R3 ;  /* 0x0002200301007387 */ /* 0x000fe80000100800 */
[----:B------:R-:W2:Y:S01]  /*49810*/  LDL.LU R23, [R1+0x210] ;  /* 0x0002100001177983 */ /* 0x000ea20000300800 */
[----:B----4-:R-:W-:-:S05]  /*49820*/  FMUL R2, R0, R28 ;  /* 0x0000001c00027220 */ /* 0x010fca0000400000 */
[----:B------:R3:W-:Y:S04]  /*49830*/  STL [R1+0x21c], R2 ;  /* 0x00021c0201007387 */ /* 0x0007e80000100800 */
[----:B------:R-:W4:Y:S01]  /*49840*/  LDL.LU R28, [R1+0x214] ;  /* 0x00021400011c7983 */ /* 0x000f220000300800 */
[----:B------:R-:W0:Y:S01]  /*49850*/  MUFU.RCP R5, R5 ;  /* 0x0000000500057308 */ /* 0x000e220000001000 */
[----:B---3--:R-:W-:Y:S02]  /*49860*/  FMUL R2, R0, R4 ;  /* 0x0000000400027220 */ /* 0x008fe40000400000 */
[----:B------:R-:W3:Y:S04]  /*49870*/  LDL.LU R4, [R1+0x124] ;  /* 0x0001240001047983 */ /* 0x000ee80000300800 */
[----:B------:R0:W-:Y:S01]  /*49880*/  STL [R1+0x218], R2 ;  /* 0x0002180201007387 */ /* 0x0001e20000100800 */
[----:B------:R1:W2:Y:S01]  /*49890*/  MUFU.RCP R0, R29 ;  /* 0x0000001d00007308 */ /* 0x0002a20000001000 */
[----:B0-----:R-:W-:-:S02]  /*498a0*/  FMUL R2, R5, R14 ;  /* 0x0000000e05027220 */ /* 0x001fc40000400000 */
[----:B-1----:R-:W3:Y:S01]  /*498b0*/  LDL.LU R29, [R1+0x198] ;  /* 0x00019800011d7983 */ /* 0x002ee20000300800 */
[----:B------:R-:W-:-:S03]  /*498c0*/  FMUL R12, R5, R15 ;  /* 0x0000000f050c7220 */ /* 0x000fc60000400000 */
[----:B------:R0:W-:Y:S01]  /*498d0*/  STL [R1+0x284], R2 ;  /* 0x0002840201007387 */ /* 0x0001e20000100800 */
[----:B------:R-:W-:-:S03]  /*498e0*/  FMUL R3, R5, R16 ;  /* 0x0000001005037220 */ /* 0x000fc60000400000 */
[----:B------:R-:W-:Y:S01]  /*498f0*/  STL [R1+0x280], R12 ;  /* 0x0002800c01007387 */ /* 0x000fe20000100800 */
[----:B0-----:R-:W-:-:S05]  /*49900*/  FMUL R2, R5, R17 ;  /* 0x0000001105027220 */ /* 0x001fca0000400000 */
[----:B------:R-:W-:Y:S04]  /*49910*/  STL [R1+0x14b0], R2 ;  /* 0x0014b00201007387 */ /* 0x000fe80000100800 */
[----:B------:R0:W-:Y:S02]  /*49920*/  STL [R1+0x27c], R3 ;  /* 0x00027c0301007387 */ /* 0x0001e40000100800 */
[----:B0-----:R-:W-:-:S05]  /*49930*/  FMUL R3, R5, R20 ;  /* 0x0000001405037220 */ /* 0x001fca0000400000 */
[----:B------:R0:W-:Y:S01]  /*49940*/  STL [R1+0x14b4], R3 ;  /* 0x0014b40301007387 */ /* 0x0001e20000100800 */
[----:B------:R-:W-:-:S03]  /*49950*/  FMUL R2, R5, R26 ;  /* 0x0000001a05027220 */ /* 0x000fc60000400000 */
[----:B------:R-:W3:Y:S04]  /*49960*/  LDL.LU R26, [R1+0x19c] ;  /* 0x00019c00011a7983 */ /* 0x000ee80000300800 */
[----:B------:R5:W-:Y:S01]  /*49970*/  STL [R1+0x250], R2 ;  /* 0x0002500201007387 */ /* 0x000be20000100800 */
[----:B0-----:R-:W-:-:S03]  /*49980*/  FMUL R3, R5, R25 ;  /* 0x0000001905037220 */ /* 0x001fc60000400000 */
[----:B------:R-:W3:Y:S04]  /*49990*/  LDL.LU R25, [R1+0x1a0] ;  /* 0x0001a00001197983 */ /* 0x000ee80000300800 */
[----:B------:R0:W-:Y:S04]  /*499a0*/  STL [R1+0x14b8], R3 ;  /* 0x0014b80301007387 */ /* 0x0001e80000100800 */
[----:B------:R-:W3:Y:S01]  /*499b0*/  LDL.LU R20, [R1+0x1a4] ;  /* 0x0001a40001147983 */ /* 0x000ee20000300800 */
[----:B-----5:R-:W-:-:S03]  /*499c0*/  FMUL R2, R5, R24 ;  /* 0x0000001805027220 */ /* 0x020fc60000400000 */
[----:B------:R-:W5:Y:S04]  /*499d0*/  LDL.LU R24, [R1+0x1a8] ;  /* 0x0001a80001187983 */ /* 0x000f680000300800 */
[----:B------:R2:W-:Y:S01]  /*499e0*/  STL [R1+0x248], R2 ;  /* 0x0002480201007387 */ /* 0x0005e20000100800 */
[----:B0-----:R-:W-:-:S03]  /*499f0*/  FMUL R3, R5, R7 ;  /* 0x0000000705037220 */ /* 0x001fc60000400000 */
[----:B------:R-:W5:Y:S04]  /*49a00*/  LDL.LU R7, [R1+0x1ac] ;  /* 0x0001ac0001077983 */ /* 0x000f680000300800 */
[----:B------:R0:W-:Y:S01]  /*49a10*/  STL [R1+0x1f4], R3 ;  /* 0x0001f40301007387 */ /* 0x0001e20000100800 */
[----:B--2---:R-:W-:-:S03]  /*49a20*/  FMUL R2, R5, R6 ;  /* 0x0000000605027220 */ /* 0x004fc60000400000 */
[----:B------:R-:W2:Y:S01]  /*49a30*/  LDL.LU R6, [R1+0x1b0] ;  /* 0x0001b00001067983 */ /* 0x000ea20000300800 */
[----:B------:R-:W-:-:S03]  /*49a40*/  FMUL R12, R5, R18 ;  /* 0x00000012050c7220 */ /* 0x000fc60000400000 */
[----:B------:R1:W-:Y:S04]  /*49a50*/  STL [R1+0x1f0], R2 ;  /* 0x0001f00201007387 */ /* 0x0003e80000100800 */
[----:B------:R1:W-:Y:S01]  /*49a60*/  STL [R1+0x1ec], R12 ;  /* 0x0001ec0c01007387 */ /* 0x0003e20000100800 */
[----:B0-----:R-:W-:-:S03]  /*49a70*/  FMUL R3, R5, R21 ;  /* 0x0000001505037220 */ /* 0x001fc60000400000 */
[----:B------:R-:W2:Y:S04]  /*49a80*/  LDL.LU R21, [R1+0x1b4] ;  /* 0x0001b40001157983 */ /* 0x000ea80000300800 */
[----:B------:R-:W-:Y:S01]  /*49a90*/  STL [R1+0x1e8], R3 ;  /* 0x0001e80301007387 */ /* 0x000fe20000100800 */
[----:B-1----:R-:W-:-:S03]  /*49aa0*/  FMUL R2, R5, R22 ;  /* 0x0000001605027220 */ /* 0x002fc60000400000 */
[----:B------:R-:W2:Y:S01]  /*49ab0*/  LDL.LU R22, [R1+0x1b8] ;  /* 0x0001b80001167983 */ /* 0x000ea20000300800 */
[----:B------:R-:W-:-:S03]  /*49ac0*/  FMUL R12, R5, R19 ;  /* 0x00000013050c7220 */ /* 0x000fc60000400000 */
[----:B------:R4:W-:Y:S04]  /*49ad0*/  STL [R1+0x1e4], R2 ;  /* 0x0001e40201007387 */ /* 0x0009e80000100800 */
[----:B------:R-:W-:Y:S01]  /*49ae0*/  STL [R1+0x1e0], R12 ;  /* 0x0001e00c01007387 */ /* 0x000fe20000100800 */
[----:B----4-:R-:W-:-:S03]  /*49af0*/  FMUL R2, R5, R28 ;  /* 0x0000001c05027220 */ /* 0x010fc60000400000 */
[----:B------:R-:W4:Y:S01]  /*49b00*/  LDL.LU R28, [R1+0x1bc] ;  /* 0x0001bc00011c7983 */ /* 0x000f220000300800 */
[----:B------:R-:W-:-:S05]  /*49b10*/  FMUL R3, R5, R23 ;  /* 0x0000001705037220 */ /* 0x000fca0000400000 */
[----:B------:R0:W-:Y:S04]  /*49b20*/  STL [R1+0x1dc], R3 ;  /* 0x0001dc0301007387 */ /* 0x0001e80000100800 */
[----:B------:R1:W-:Y:S04]  /*49b30*/  STL [R1+0x1d8], R2 ;  /* 0x0001d80201007387 */ /* 0x0003e80000100800 */
[----:B------:R-:W4:Y:S01]  /*49b40*/  LDL.LU R23, [R1+0x1c0] ;  /* 0x0001c00001177983 */ /* 0x000f220000300800 */
[----:B---3--:R3:W0:Y:S02]  /*49b50*/  MUFU.RCP R5, R4 ;  /* 0x0000000400057308 */ /* 0x0086240000001000 */
[----:B0-----:R-:W-:-:S02]  /*49b60*/  FMUL R3, R0, R29 ;  /* 0x0000001d00037220 */ /* 0x001fc40000400000 */
[----:B------:R-:W4:Y:S04]  /*49b70*/  LDL.LU R29, [R1+0x1c4] ;  /* 0x0001c400011d7983 */ /* 0x000f280000300800 */
[----:B------:R-:W4:Y:S04]  /*49b80*/  LDL.LU R15, [R1+0x1c8] ;  /* 0x0001c800010f7983 */ /* 0x000f280000300800 */
[----:B------:R-:W4:Y:S04]  /*49b90*/  LDL.LU R16, [R1+0x1cc] ;  /* 0x0001cc0001107983 */ /* 0x000f280000300800 */
[----:B------:R-:W4:Y:S04]  /*49ba0*/  LDL.LU R17, [R1+0x1d0] ;  /* 0x0001d00001117983 */ /* 0x000f280000300800 */
[----:B------:R-:W4:Y:S04]  /*49bb0*/  LDL.LU R18, [R1+0x1d4] ;  /* 0x0001d40001127983 */ /* 0x000f280000300800 */
[----:B------:R-:W4:Y:S04]  /*49bc0*/  LDL.LU R19, [R1+0x130] ;  /* 0x0001300001137983 */ /* 0x000f280000300800 */
[----:B---3--:R-:W3:Y:S04]  /*49bd0*/  LDL.LU R4, [R1+0x158] ;  /* 0x0001580001047983 */ /* 0x008ee80000300800 */
[----:B------:R0:W-:Y:S01]  /*49be0*/  STL [R1+0x14bc], R3 ;  /* 0x0014bc0301007387 */ /* 0x0001e20000100800 */
[----:B-1----:R-:W-:-:S03]  /*49bf0*/  FMUL R2, R0, R26 ;  /* 0x0000001a00027220 */ /* 0x002fc60000400000 */
[----:B------:R-:W3:Y:S04]  /*49c00*/  LDL.LU R26, [R1+0x15c] ;  /* 0x00015c00011a7983 */ /* 0x000ee80000300800 */
[----:B------:R1:W-:Y:S01]  /*49c10*/  STL [R1+0x240], R2 ;  /* 0x0002400201007387 */ /* 0x0003e20000100800 */
[----:B0-----:R-:W-:-:S03]  /*49c20*/  FMUL R3, R0, R25 ;  /* 0x0000001900037220 */ /* 0x001fc60000400000 */
[----:B------:R-:W3:Y:S04]  /*49c30*/  LDL.LU R25, [R1+0x160] ;  /* 0x0001600001197983 */ /* 0x000ee80000300800 */
[----:B------:R5:W-:Y:S01]  /*49c40*/  STL [R1+0x14c0], R3 ;  /* 0x0014c00301007387 */ /* 0x000be20000100800 */
[C---:B-1----:R-:W-:Y:S02]  /*49c50*/  FMUL R2, R0.reuse, R20 ;  /* 0x0000001400027220 */ /* 0x042fe40000400000 */
[C---:B-----5:R-:W-:Y:S02]  /*49c60*/  FMUL R3, R0.reuse, R24 ;  /* 0x0000001800037220 */ /* 0x060fe40000400000 */
[----:B------:R-:W5:Y:S04]  /*49c70*/  LDL.LU R24, [R1+0x164] ;  /* 0x0001640001187983 */ /* 0x000f680000300800 */
[----:B------:R0:W-:Y:S04]  /*49c80*/  STL [R1+0x238], R2 ;  /* 0x0002380201007387 */ /* 0x0001e80000100800 */
[----:B------:R2:W-:Y:S01]  /*49c90*/  STL [R1+0x14c4], R3 ;  /* 0x0014c40301007387 */ /* 0x0005e20000100800 */
[----:B0-----:R-:W-:-:S03]  /*49ca0*/  FMUL R2, R0, R7 ;  /* 0x0000000700027220 */ /* 0x001fc60000400000 */
[----:B------:R-:W5:Y:S04]  /*49cb0*/  LDL.LU R7, [R1+0x168] ;  /* 0x0001680001077983 */ /* 0x000f680000300800 */
[----:B------:R-:W-:Y:S01]  /*49cc0*/  STL [R1+0x210], R2 ;  /* 0x0002100201007387 */ /* 0x000fe20000100800 */
[----:B--2---:R-:W-:-:S03]  /*49cd0*/  FMUL R3, R0, R6 ;  /* 0x0000000600037220 */ /* 0x004fc60000400000 */
[----:B------:R-:W2:Y:S04]  /*49ce0*/  LDL.LU R6, [R1+0x16c] ;  /* 0x00016c0001067983 */ /* 0x000ea80000300800 */
[----:B------:R0:W-:Y:S04]  /*49cf0*/  STL [R1+0x14c8], R3 ;  /* 0x0014c80301007387 */ /* 0x0001e80000100800 */
[----:B------:R-:W2:Y:S01]  /*49d00*/  LDL.LU R20, [R1+0x170] ;  /* 0x0001700001147983 */ /* 0x000ea20000300800 */
[----:B0-----:R-:W-:-:S05]  /*49d10*/  FMUL R3, R0, R21 ;  /* 0x0000001500037220 */ /* 0x001fca0000400000 */
[----:B------:R4:W-:Y:S04]  /*49d20*/  STL [R1+0x208], R3 ;  /* 0x0002080301007387 */ /* 0x0009e80000100800 */
[----:B------:R-:W2:Y:S01]  /*49d30*/  LDL.LU R21, [R1+0x174] ;  /* 0x0001740001157983 */ /* 0x000ea20000300800 */
[----:B------:R-:W-:-:S05]  /*49d40*/  FMUL R2, R0, R22 ;  /* 0x0000001600027220 */ /* 0x000fca0000400000 */
[----:B------:R0:W-:Y:S04]  /*49d50*/  STL [R1+0x1b4], R2 ;  /* 0x0001b40201007387 */ /* 0x0001e80000100800 */
[----:B------:R-:W2:Y:S01]  /*49d60*/  LDL.LU R22, [R1+0x178] ;  /* 0x0001780001167983 */ /* 0x000ea20000300800 */
[----:B----4-:R-:W-:-:S03]  /*49d70*/  FMUL R3, R0, R28 ;  /* 0x0000001c00037220 */ /* 0x010fc60000400000 */
[----:B------:R-:W4:Y:S04]  /*49d80*/  LDL.LU R28, [R1+0x17c] ;  /* 0x00017c00011c7983 */ /* 0x000f280000300800 */
[----:B------:R1:W-:Y:S01]  /*49d90*/  STL [R1+0x1b0], R3 ;  /* 0x0001b00301007387 */ /* 0x0003e20000100800 */
[----:B0-----:R-:W-:-:S03]  /*49da0*/  FMUL R2, R0, R23 ;  /* 0x0000001700027220 */ /* 0x001fc60000400000 */
[----:B------:R-:W4:Y:S04]  /*49db0*/  LDL.LU R23, [R1+0x180] ;  /* 0x0001800001177983 */ /* 0x000f280000300800 */
[----:B------:R0:W-:Y:S01]  /*49dc0*/  STL [R1+0x1ac], R2 ;  /* 0x0001ac0201007387 */ /* 0x0001e20000100800 */
[----:B-1----:R-:W-:-:S03]  /*49dd0*/  FMUL R3, R0, R29 ;  /* 0x0000001d00037220 */ /* 0x002fc60000400000 */
[----:B------:R-:W4:Y:S01]  /*49de0*/  LDL.LU R29, [R1+0x184] ;  /* 0x00018400011d7983 */ /* 0x000f220000300800 */
[----:B0-----:R-:W-:-:S03]  /*49df0*/  FMUL R2, R0, R15 ;  /* 0x0000000f00027220 */ /* 0x001fc60000400000 */
[----:B------:R0:W-:Y:S01]  /*49e00*/  STL [R1+0x1a8], R3 ;  /* 0x0001a80301007387 */ /* 0x0001e20000100800 */
[----:B------:R-:W-:-:S03]  /*49e10*/  FMUL R12, R0, R16 ;  /* 0x00000010000c7220 */ /* 0x000fc60000400000 */
[----:B------:R1:W-:Y:S01]  /*49e20*/  STL [R1+0x1a4], R2 ;  /* 0x0001a40201007387 */ /* 0x0003e20000100800 */
[----:B0-----:R-:W-:-:S03]  /*49e30*/  FMUL R3, R0, R17 ;  /* 0x0000001100037220 */ /* 0x001fc60000400000 */
[----:B------:R-:W-:Y:S01]  /*49e40*/  STL [R1+0x1a0], R12 ;  /* 0x0001a00c01007387 */ /* 0x000fe20000100800 */
[----:B-1----:R-:W-:-:S03]  /*49e50*/  FMUL R2, R0, R18 ;  /* 0x0000001200027220 */ /* 0x002fc60000400000 */
[----:B------:R3:W-:Y:S04]  /*49e60*/  STL [R1+0x19c], R3 ;  /* 0x00019c0301007387 */ /* 0x0007e80000100800 */
[----:B------:R0:W-:Y:S01]  /*49e70*/  STL [R1+0x198], R2 ;  /* 0x0001980201007387 */ /* 0x0001e20000100800 */
[----:B---3--:R-:W-:-:S05]  /*49e80*/  FMUL R3, R5, R4 ;  /* 0x0000000405037220 */ /* 0x008fca0000400000 */
[----:B------:R-:W-:Y:S01]  /*49e90*/  STL [R1+0x14cc], R3 ;  /* 0x0014cc0301007387 */ /* 0x000fe20000100800 */
[----:B0-----:R-:W-:-:S05]  /*49ea0*/  FMUL R2, R5, R26 ;  /* 0x0000001a05027220 */ /* 0x001fca0000400000 */
[----:B------:R0:W-:Y:S04]  /*49eb0*/  STL [R1+0x14d0], R2 ;  /* 0x0014d00201007387 */ /* 0x0001e80000100800 */
[----:B0-----:R-:W3:Y:S01]  /*49ec0*/  LDL.LU R2, [R1+0x188] ;  /* 0x0001880001027983 */ /* 0x001ee20000300800 */
[----:B------:R-:W-:-:S03]  /*49ed0*/  FMUL R4, R5, R25 ;  /* 0x0000001905047220 */ /* 0x000fc60000400000 */
[----:B------:R-:W3:Y:S04]  /*49ee0*/  LDL.LU R3, [R1+0x18c] ;  /* 0x00018c0001037983 */ /* 0x000ee80000300800 */
[----:B------:R0:W-:Y:S04]  /*49ef0*/  STL [R1+0x1fc], R4 ;  /* 0x0001fc0401007387 */ /* 0x0001e80000100800 */
[----:B------:R-:W3:Y:S01]  /*49f00*/  LDL.LU R12, [R1+0x190] ;  /* 0x00019000010c7983 */ /* 0x000ee20000300800 */
[----:B-----5:R-:W-:-:S03]  /*49f10*/  FMUL R13, R5, R24 ;  /* 0x00000018050d7220 */ /* 0x020fc60000400000 */
[----:B------:R-:W5:Y:S04]  /*49f20*/  LDL.LU R26, [R1+0x194] ;  /* 0x00019400011a7983 */ /* 0x000f680000300800 */
[----:B------:R-:W5:Y:S04]  /*49f30*/  LDL.LU R25, [R1+0x12c] ;  /* 0x00012c0001197983 */ /* 0x000f680000300800 */
[----:B0-----:R-:W5:Y:S04]  /*49f40*/  LDL.LU R4, [R1+0xdc] ;  /* 0x0000dc0001047983 */ /* 0x001f680000300800 */
[----:B------:R2:W-:Y:S01]  /*49f50*/  STL [R1+0x1f8], R13 ;  /* 0x0001f80d01007387 */ /* 0x0005e20000100800 */
[----:B------:R-:W-:-:S03]  /*49f60*/  FMUL R7, R5, R7 ;  /* 0x0000000705077220 */ /* 0x000fc60000400000 */
[----:B------:R-:W5:Y:S04]  /*49f70*/  LDL.LU R24, [R1+0xe0] ;  /* 0x0000e00001187983 */ /* 0x000f680000300800 */
[----:B------:R0:W-:Y:S01]  /*49f80*/  STL [R1+0x1d4], R7 ;  /* 0x0001d40701007387 */ /* 0x0001e20000100800 */
[----:B--2---:R-:W-:-:S03]  /*49f90*/  FMUL R13, R5, R6 ;  /* 0x00000006050d7220 */ /* 0x004fc60000400000 */
[----:B0-----:R-:W2:Y:S04]  /*49fa0*/  LDL.LU R7, [R1+0xe4] ;  /* 0x0000e40001077983 */ /* 0x001ea80000300800 */
[----:B------:R-:W2:Y:S04]  /*49fb0*/  LDL.LU R6, [R1+0xe8] ;  /* 0x0000e80001067983 */ /* 0x000ea80000300800 */
[----:B------:R0:W-:Y:S02]  /*49fc0*/  STL [R1+0x1d0], R13 ;  /* 0x0001d00d01007387 */ /* 0x0001e40000100800 */
[----:B0-----:R-:W-:-:S02]  /*49fd0*/  FMUL R13, R5, R20 ;  /* 0x00000014050d7220 */ /* 0x001fc40000400000 */
[----:B------:R-:W-:-:S03]  /*49fe0*/  FMUL R14, R5, R21 ;  /* 0x00000015050e7220 */ /* 0x000fc60000400000 */
[----:B------:R0:W-:Y:S01]  /*49ff0*/  STL [R1+0x1cc], R13 ;  /* 0x0001cc0d01007387 */ /* 0x0001e20000100800 */
[----:B------:R-:W-:-:S03]  /*4a000*/  FMUL R15, R5, R22 ;  /* 0x00000016050f7220 */ /* 0x000fc60000400000 */
[----:B0-----:R-:W2:Y:S04]  /*4a010*/  LDL.LU R13, [R1+0xec] ;  /* 0x0000ec00010d7983 */ /* 0x001ea80000300800 */
[----:B------:R4:W-:Y:S04]  /*4a020*/  STL [R1+0x1c8], R14 ;  /* 0x0001c80e01007387 */ /* 0x0009e80000100800 */
[----:B------:R0:W-:Y:S01]  /*4a030*/  STL [R1+0x130], R15 ;  /* 0x0001300f01007387 */ /* 0x0001e20000100800 */
[----:B----4-:R-:W-:-:S03]  /*4a040*/  FMUL R14, R5, R28 ;  /* 0x0000001c050e7220 */ /* 0x010fc60000400000 */
[----:B------:R-:W4:Y:S04]  /*4a050*/  LDL.LU R28, [R1+0xf0] ;  /* 0x0000f000011c7983 */ /* 0x000f280000300800 */
[----:B------:R1:W-:Y:S01]  /*4a060*/  STL [R1+0x128], R14 ;  /* 0x0001280e01007387 */ /* 0x0003e20000100800 */
[----:B0-----:R-:W-:-:S03]  /*4a070*/  FMUL R15, R5, R23 ;  /* 0x00000017050f7220 */ /* 0x001fc60000400000 */
[----:B-1----:R-:W4:Y:S04]  /*4a080*/  LDL.LU R14, [R1+0xf4] ;  /* 0x0000f400010e7983 */ /* 0x002f280000300800 */
[----:B------:R0:W-:Y:S01]  /*4a090*/  STL [R1+0x124], R15 ;  /* 0x0001240f01007387 */ /* 0x0001e20000100800 */
[----:B------:R1:W1:Y:S03]  /*4a0a0*/  MUFU.RCP R0, R19 ;  /* 0x0000001300007308 */ /* 0x0002660000001000 */
[----:B0-----:R-:W4:Y:S04]  /*4a0b0*/  LDL.LU R15, [R1+0xf8] ;  /* 0x0000f800010f7983 */ /* 0x001f280000300800 */
[----:B------:R-:W4:Y:S01]  /*4a0c0*/  LDL.LU R16, [R1+0xfc] ;  /* 0x0000fc0001107983 */ /* 0x000f220000300800 */
[----:B------:R-:W-:-:S05]  /*4a0d0*/  FMUL R17, R5, R29 ;  /* 0x0000001d05117220 */ /* 0x000fca0000400000 */
[----:B------:R0:W-:Y:S04]  /*4a0e0*/  STL [R1+0x120], R17 ;  /* 0x0001201101007387 */ /* 0x0001e80000100800 */
[----:B0-----:R-:W4:Y:S04]  /*4a0f0*/  LDL.LU R17, [R1+0x100] ;  /* 0x0001000001117983 */ /* 0x001f280000300800 */
[----:B------:R-:W4:Y:S04]  /*4a100*/  LDL.LU R18, [R1+0x108] ;  /* 0x0001080001127983 */ /* 0x000f280000300800 */
[----:B-1----:R-:W4:Y:S04]  /*4a110*/  LDL.LU R19, [R1+0x134] ;  /* 0x0001340001137983 */ /* 0x002f280000300800 */
[----:B------:R-:W4:Y:S04]  /*4a120*/  LDL.LU R20, [R1+0x148] ;  /* 0x0001480001147983 */ /* 0x000f280000300800 */
[----:B------:R-:W4:Y:S04]  /*4a130*/  LDL.LU R21, [R1+0x14c] ;  /* 0x00014c0001157983 */ /* 0x000f280000300800 */
[----:B------:R-:W4:Y:S04]  /*4a140*/  LDL.LU R22, [R1+0x150] ;  /* 0x0001500001167983 */ /* 0x000f280000300800 */
[----:B------:R-:W4:Y:S04]  /*4a150*/  LDL.LU R23, [R1+0x154] ;  /* 0x0001540001177983 */ /* 0x000f280000300800 */
[----:B------:R-:W4:Y:S01]  /*4a160*/  LDL.LU R29, [R1+0x138] ;  /* 0x00013800011d7983 */ /* 0x000f220000300800 */
[----:B---3--:R-:W-:-:S05]  /*4a170*/  FMUL R2, R5, R2 ;  /* 0x0000000205027220 */ /* 0x008fca0000400000 */
[----:B------:R0:W-:Y:S02]  /*4a180*/  STL [R1+0x11c], R2 ;  /* 0x00011c0201007387 */ /* 0x0001e40000100800 */
[C---:B0-----:R-:W-:Y:S02]  /*4a190*/  FMUL R2, R5.reuse, R3 ;  /* 0x0000000305027220 */ /* 0x041fe40000400000 */
[----:B------:R-:W-:-:S03]  /*4a1a0*/  FMUL R3, R5, R12 ;  /* 0x0000000c05037220 */ /* 0x000fc60000400000 */
[----:B------:R5:W-:Y:S02]  /*4a1b0*/  STL [R1+0x118], R2 ;  /* 0x0001180201007387 */ /* 0x000be40000100800 */
[----:B-----5:R-:W-:Y:S02]  /*4a1c0*/  FMUL R2, R5, R26 ;  /* 0x0000001a05027220 */ /* 0x020fe40000400000 */
[----:B------:R-:W3:Y:S04]  /*4a1d0*/  LDL.LU R26, [R1+0x74] ;  /* 0x00007400011a7983 */ /* 0x000ee80000300800 */
[----:B------:R0:W-:Y:S04]  /*4a1e0*/  STL [R1+0x114], R3 ;  /* 0x0001140301007387 */ /* 0x0001e80000100800 */
[----:B------:R1:W-:Y:S04]  /*4a1f0*/  STL [R1+0x110], R2 ;  /* 0x0001100201007387 */ /* 0x0003e80000100800 */
[----:B------:R-:W5:Y:S01]  /*4a200*/  LDL.LU R5, [R1+0x70] ;  /* 0x0000700001057983 */ /* 0x000f620000300800 */
[----:B0-----:R-:W-:-:S02]  /*4a210*/  FMUL R3, R0, R4 ;  /* 0x0000000400037220 */ /* 0x001fc40000400000 */
[----:B-1----:R-:W-:-:S03]  /*4a220*/  FMUL R2, R0, R24 ;  /* 0x0000001800027220 */ /* 0x002fc60000400000 */
[----:B------:R2:W-:Y:S04]  /*4a230*/  STL [R1+0x1c4], R3 ;  /* 0x0001c40301007387 */ /* 0x0005e80000100800 */
[----:B------:R-:W5:Y:S04]  /*4a240*/  LDL.LU R24, [R1+0xa4] ;  /* 0x0000a40001187983 */ /* 0x000f680000300800 */
[----:B------:R0:W-:Y:S01]  /*4a250*/  STL [R1+0x1c0], R2 ;  /* 0x0001c00201007387 */ /* 0x0001e20000100800 */
[----:B--2---:R-:W-:-:S03]  /*4a260*/  FMUL R3, R0, R7 ;  /* 0x0000000700037220 */ /* 0x004fc60000400000 */
[----:B------:R-:W2:Y:S01]  /*4a270*/  LDL.LU R4, [R1+0xa8] ;  /* 0x0000a80001047983 */ /* 0x000ea20000300800 */
[----:B0-----:R-:W-:-:S03]  /*4a280*/  FMUL R2, R0, R6 ;  /* 0x0000000600027220 */ /* 0x001fc60000400000 */
[----:B------:R0:W-:Y:S04]  /*4a290*/  STL [R1+0x1bc], R3 ;  /* 0x0001bc0301007387 */ /* 0x0001e80000100800 */
[----:B------:R-:W2:Y:S04]  /*4a2a0*/  LDL.LU R7, [R1+0xac] ;  /* 0x0000ac0001077983 */ /* 0x000ea80000300800 */
[----:B------:R4:W-:Y:S04]  /*4a2b0*/  STL [R1+0x1b8], R2 ;  /* 0x0001b80201007387 */ /* 0x0009e80000100800 */
[----:B------:R-:W2:Y:S01]  /*4a2c0*/  LDL.LU R6, [R1+0xb0] ;  /* 0x0000b00001067983 */ /* 0x000ea20000300800 */
[----:B0-----:R-:W-:-:S05]  /*4a2d0*/  FMUL R3, R0, R13 ;  /* 0x0000000d00037220 */ /* 0x001fca0000400000 */
[----:B------:R0:W-:Y:S01]  /*4a2e0*/  STL [R1+0x14d4], R3 ;  /* 0x0014d40301007387 */ /* 0x0001e20000100800 */
[----:B----4-:R-:W-:-:S03]  /*4a2f0*/  FMUL R2, R0, R28 ;  /* 0x0000001c00027220 */ /* 0x010fc60000400000 */
[----:B------:R-:W4:Y:S04]  /*4a300*/  LDL.LU R28, [R1+0xb4] ;  /* 0x0000b400011c7983 */ /* 0x000f280000300800 */
[----:B------:R-:W-:Y:S01]  /*4a310*/  STL [R1+0x190], R2 ;  /* 0x0001900201007387 */ /* 0x000fe20000100800 */
[----:B0-----:R-:W-:-:S05]  /*4a320*/  FMUL R3, R0, R14 ;  /* 0x0000000e00037220 */ /* 0x001fca0000400000 */
[----:B------:R0:W-:Y:S01]  /*4a330*/  STL [R1+0x14d8], R3 ;  /* 0x0014d80301007387 */ /* 0x0001e20000100800 */
[----:B------:R-:W3:Y:S01]  /*4a340*/  MUFU.RCP R25, R25 ;  /* 0x0000001900197308 */ /* 0x000ee20000001000 */
[C---:B0-----:R-:W-:Y:S02]  /*4a350*/  FMUL R3, R0.reuse, R15 ;  /* 0x0000000f00037220 */ /* 0x041fe40000400000 */
[----:B------:R-:W-:-:S03]  /*4a360*/  FMUL R2, R0, R16 ;  /* 0x0000001000027220 */ /* 0x000fc60000400000 */
[----:B------:R0:W-:Y:S04]  /*4a370*/  STL [R1+0x188], R3 ;  /* 0x0001880301007387 */ /* 0x0001e80000100800 */
[----:B------:R1:W-:Y:S01]  /*4a380*/  STL [R1+0xfc], R2 ;  /* 0x0000fc0201007387 */ /* 0x0003e20000100800 */
[C---:B------:R-:W-:Y:S02]  /*4a390*/  FMUL R12, R0.reuse, R17 ;  /* 0x00000011000c7220 */ /* 0x040fe40000400000 */
[----:B0-----:R-:W-:-:S03]  /*4a3a0*/  FMUL R3, R0, R18 ;  /* 0x0000001200037220 */ /* 0x001fc60000400000 */
[----:B------:R0:W-:Y:S01]  /*4a3b0*/  STL [R1+0xf8], R12 ;  /* 0x0000f80c01007387 */ /* 0x0001e20000100800 */
[----:B-1----:R-:W-:-:S03]  /*4a3c0*/  FMUL R2, R0, R19 ;  /* 0x0000001300027220 */ /* 0x002fc60000400000 */
[----:B------:R1:W-:Y:S04]  /*4a3d0*/  STL [R1+0xf4], R3 ;  /* 0x0000f40301007387 */ /* 0x0003e80000100800 */
[----:B------:R1:W-:Y:S01]  /*4a3e0*/  STL [R1+0xf0], R2 ;  /* 0x0000f00201007387 */ /* 0x0003e20000100800 */
[C---:B0-----:R-:W-:Y:S02]  /*4a3f0*/  FMUL R12, R0.reuse, R20 ;  /* 0x00000014000c7220 */ /* 0x041fe40000400000 */
[----:B-1----:R-:W-:-:S03]  /*4a400*/  FMUL R3, R0, R21 ;  /* 0x0000001500037220 */ /* 0x002fc60000400000 */
[----:B------:R0:W-:Y:S01]  /*4a410*/  STL [R1+0xec], R12 ;  /* 0x0000ec0c01007387 */ /* 0x0001e20000100800 */
[C---:B------:R-:W-:Y:S02]  /*4a420*/  FMUL R2, R0.reuse, R22 ;  /* 0x0000001600027220 */ /* 0x040fe40000400000 */
[----:B------:R-:W-:Y:S01]  /*4a430*/  FMUL R0, R0, R23 ;  /* 0x0000001700007220 */ /* 0x000fe20000400000 */
[----:B------:R-:W-:Y:S04]  /*4a440*/  STL [R1+0xe8], R3 ;  /* 0x0000e80301007387 */ /* 0x000fe80000100800 */
[----:B------:R-:W-:Y:S04]  /*4a450*/  STL [R1+0xe4], R2 ;  /* 0x0000e40201007387 */ /* 0x000fe80000100800 */
[----:B0-----:R-:W4:Y:S04]  /*4a460*/  LDL.LU R12, [R1+0xb8] ;  /* 0x0000b800010c7983 */ /* 0x001f280000300800 */
[----:B------:R3:W-:Y:S04]  /*4a470*/  STL [R1+0xe0], R0 ;  /* 0x0000e00001007387 */ /* 0x0007e80000100800 */
[----:B------:R-:W4:Y:S04]  /*4a480*/  LDL.LU R13, [R1+0xbc] ;  /* 0x0000bc00010d7983 */ /* 0x000f280000300800 */
[----:B------:R-:W4:Y:S04]  /*4a490*/  LDL.LU R14, [R1+0xc0] ;  /* 0x0000c000010e7983 */ /* 0x000f280000300800 */
[----:B------:R-:W4:Y:S04]  /*4a4a0*/  LDL.LU R15, [R1+0xc4] ;  /* 0x0000c400010f7983 */ /* 0x000f280000300800 */
[----:B------:R-:W4:Y:S01]  /*4a4b0*/  LDL.LU R16, [R1+0xcc] ;  /* 0x0000cc0001107983 */ /* 0x000f220000300800 */
[----:B---3--:R-:W-:-:S03]  /*4a4c0*/  FMUL R0, R25, R26 ;  /* 0x0000001a19007220 */ /* 0x008fc60000400000 */
[----:B------:R-:W3:Y:S04]  /*4a4d0*/  LDL.LU R26, [R1+0xd0] ;  /* 0x0000d000011a7983 */ /* 0x000ee80000300800 */
[----:B------:R5:W-:Y:S04]  /*4a4e0*/  STL [R1+0x184], R0 ;  /* 0x0001840001007387 */ /* 0x000be80000100800 */
[----:B------:R-:W3:Y:S01]  /*4a4f0*/  LDL.LU R17, [R1+0xd4] ;  /* 0x0000d40001117983 */ /* 0x000ee20000300800 */
[----:B-----5:R-:W-:-:S05]  /*4a500*/  FMUL R0, R25, R5 ;  /* 0x0000000519007220 */ /* 0x020fca0000400000 */
[----:B------:R0:W-:Y:S01]  /*4a510*/  STL [R1+0x180], R0 ;  /* 0x0001800001007387 */ /* 0x0001e20000100800 */
[----:B------:R-:W-:-:S03]  /*4a520*/  FMUL R2, R25, R24 ;  /* 0x0000001819027220 */ /* 0x000fc60000400000 */
[----:B0-----:R-:W5:Y:S01]  /*4a530*/  LDL.LU R0, [R1+0x13c] ;  /* 0x00013c0001007983 */ /* 0x001f620000300800 */
[----:B--2---:R-:W-:-:S03]  /*4a540*/  FMUL R4, R25, R4 ;  /* 0x0000000419047220 */ /* 0x004fc60000400000 */
[----:B------:R-:W2:Y:S04]  /*4a550*/  LDL.LU R24, [R1+0x6c] ;  /* 0x00006c0001187983 */ /* 0x000ea80000300800 */
[----:B------:R0:W-:Y:S01]  /*4a560*/  STL [R1+0x17c], R2 ;  /* 0x00017c0201007387 */ /* 0x0001e20000100800 */
[----:B------:R-:W-:-:S03]  /*4a570*/  FMUL R3, R25, R7 ;  /* 0x0000000719037220 */ /* 0x000fc60000400000 */
[----:B------:R-:W-:Y:S04]  /*4a580*/  STL [R1+0x178], R4 ;  /* 0x0001780401007387 */ /* 0x000fe80000100800 */
[----:B------:R-:W2:Y:S01]  /*4a590*/  LDL.LU R18, [R1+0x68] ;  /* 0x0000680001127983 */ /* 0x000ea20000300800 */
[----:B0-----:R-:W-:-:S03]  /*4a5a0*/  FMUL R2, R25, R6 ;  /* 0x0000000619027220 */ /* 0x001fc60000400000 */
[----:B------:R-:W-:Y:S04]  /*4a5b0*/  STL [R1+0x174], R3 ;  /* 0x0001740301007387 */ /* 0x000fe80000100800 */
[----:B------:R0:W-:Y:S04]  /*4a5c0*/  STL [R1+0x14dc], R2 ;  /* 0x0014dc0201007387 */ /* 0x0001e80000100800 */
[----:B0-----:R-:W2:Y:S04]  /*4a5d0*/  LDL.LU R2, [R1+0xd8] ;  /* 0x0000d80001027983 */ /* 0x001ea80000300800 */
        /* <DEDUP_REMOVED lines=9> */
[----:B----4-:R-:W-:-:S03]  /*4a670*/  FMUL R3, R25, R28 ;  /* 0x0000001c19037220 */ /* 0x010fc60000400000 */
[----:B------:R-:W4:Y:S04]  /*4a680*/  LDL.LU R28, [R1+0xc] ;  /* 0x00000c00011c7983 */ /* 0x000f280000300800 */
[----:B------:R0:W-:Y:S04]  /*4a690*/  STL [R1+0x14e0], R3 ;  /* 0x0014e00301007387 */ /* 0x0001e80000100800 */
[----:B0-----:R-:W4:Y:S01]  /*4a6a0*/  LDL.LU R3, [R1+0xc8] ;  /* 0x0000c80001037983 */ /* 0x001f220000300800 */
[----:B------:R-:W0:Y:S01]  /*4a6b0*/  MUFU.RCP R29, R29 ;  /* 0x0000001d001d7308 */ /* 0x000e220000001000 */
[----:B------:R-:W-:-:S05]  /*4a6c0*/  FMUL R12, R25, R12 ;  /* 0x0000000c190c7220 */ /* 0x000fca0000400000 */
[----:B------:R1:W-:Y:S01]  /*4a6d0*/  STL [R1+0x168], R12 ;  /* 0x0001680c01007387 */ /* 0x0003e20000100800 */
[C---:B------:R-:W-:Y:S02]  /*4a6e0*/  FMUL R13, R25.reuse, R13 ;  /* 0x0000000d190d7220 */ /* 0x040fe40000400000 */
[C---:B------:R-:W-:Y:S01]  /*4a6f0*/  FMUL R14, R25.reuse, R14 ;  /* 0x0000000e190e7220 */ /* 0x040fe20000400000 */
[----:B-1----:R-:W5:Y:S01]  /*4a700*/  LDL.LU R12, [R1+0x1628] ;  /* 0x00162800010c7983 */ /* 0x002f620000300800 */
[----:B------:R-:W-:-:S03]  /*4a710*/  FMUL R15, R25, R15 ;  /* 0x0000000f190f7220 */ /* 0x000fc60000400000 */
[----:B------:R1:W-:Y:S01]  /*4a720*/  STL [R1+0xbc], R13 ;  /* 0x0000bc0d01007387 */ /* 0x0003e20000100800 */
[----:B------:R-:W-:-:S03]  /*4a730*/  FMUL R16, R25, R16 ;  /* 0x0000001019107220 */ /* 0x000fc60000400000 */
[----:B-1----:R-:W5:Y:S04]  /*4a740*/  LDL.LU R13, [R1+0x1624] ;  /* 0x00162400010d7983 */ /* 0x002f680000300800 */
[----:B------:R1:W-:Y:S01]  /*4a750*/  STL [R1+0xb8], R14 ;  /* 0x0000b80e01007387 */ /* 0x0003e20000100800 */
[----:B---3--:R-:W-:-:S03]  /*4a760*/  FMUL R26, R25, R26 ;  /* 0x0000001a191a7220 */ /* 0x008fc60000400000 */
[----:B-1----:R-:W3:Y:S04]  /*4a770*/  LDL.LU R14, [R1+0x1620] ;  /* 0x00162000010e7983 */ /* 0x002ee80000300800 */
[----:B------:R1:W-:Y:S01]  /*4a780*/  STL [R1+0xb4], R15 ;  /* 0x0000b40f01007387 */ /* 0x0003e20000100800 */
[----:B------:R-:W-:-:S03]  /*4a790*/  FMUL R17, R25, R17 ;  /* 0x0000001119117220 */ /* 0x000fc60000400000 */
[----:B-1----:R-:W3:Y:S01]  /*4a7a0*/  LDL.LU R15, [R1+0x161c] ;  /* 0x00161c00010f7983 */ /* 0x002ee20000300800 */
[C---:B--2---:R-:W-:Y:S02]  /*4a7b0*/  FMUL R2, R25.reuse, R2 ;  /* 0x0000000219027220 */ /* 0x044fe40000400000 */
[----:B----4-:R-:W-:-:S05]  /*4a7c0*/  FMUL R3, R25, R3 ;  /* 0x0000000319037220 */ /* 0x010fca0000400000 */
[----:B------:R1:W-:Y:S04]  /*4a7d0*/  STL [R1+0xb0], R3 ;  /* 0x0000b00301007387 */ /* 0x0003e80000100800 */
[----:B-1----:R-:W2:Y:S04]  /*4a7e0*/  LDL.LU R3, [R1+0x64] ;  /* 0x0000640001037983 */ /* 0x002ea80000300800 */
[----:B------:R1:W-:Y:S04]  /*4a7f0*/  STL [R1+0xac], R16 ;  /* 0x0000ac1001007387 */ /* 0x0003e80000100800 */
[----:B-1----:R-:W4:Y:S04]  /*4a800*/  LDL.LU R16, [R1+0x1618] ;  /* 0x0016180001107983 */ /* 0x002f280000300800 */
[----:B------:R1:W-:Y:S04]  /*4a810*/  STL [R1+0xa8], R26 ;  /* 0x0000a81a01007387 */ /* 0x0003e80000100800 */
[----:B-1----:R-:W2:Y:S04]  /*4a820*/  LDL.LU R26, [R1+0x60] ;  /* 0x00006000011a7983 */ /* 0x002ea80000300800 */
[----:B------:R1:W-:Y:S04]  /*4a830*/  STL [R1+0xa4], R17 ;  /* 0x0000a41101007387 */ /* 0x0003e80000100800 */
[----:B-1----:R-:W2:Y:S04]  /*4a840*/  LDL.LU R17, [R1+0x1614] ;  /* 0x0016140001117983 */ /* 0x002ea80000300800 */
[----:B------:R-:W2:Y:S04]  /*4a850*/  LDL.LU R25, [R1+0x50] ;  /* 0x0000500001197983 */ /* 0x000ea80000300800 */
[----:B------:R0:W-:Y:S02]  /*4a860*/  STL [R1+0x74], R2 ;  /* 0x0000740201007387 */ /* 0x0001e40000100800 */
[----:B0-----:R-:W-:-:S02]  /*4a870*/  FMUL R2, R29, R24 ;  /* 0x000000181d027220 */ /* 0x001fc40000400000 */
[----:B------:R-:W2:Y:S04]  /*4a880*/  LDL.LU R24, [R1+0x40] ;  /* 0x0000400001187983 */ /* 0x000ea80000300800 */
[----:B------:R0:W-:Y:S04]  /*4a890*/  STL [R1+0x14e4], R2 ;  /* 0x0014e40201007387 */ /* 0x0001e80000100800 */
[----:B0-----:R-:W2:Y:S01]  /*4a8a0*/  LDL.LU R2, [R1+0x5c] ;  /* 0x00005c0001027983 */ /* 0x001ea20000300800 */
[C---:B------:R-:W-:Y:S02]  /*4a8b0*/  FMUL R18, R29.reuse, R18 ;  /* 0x000000121d127220 */ /* 0x040fe40000400000 */
[----:B-----5:R-:W-:-:S02]  /*4a8c0*/  FMUL R19, R29, R19 ;  /* 0x000000131d137220 */ /* 0x020fc40000400000 */
[C---:B------:R-:W-:Y:S01]  /*4a8d0*/  FMUL R20, R29.reuse, R20 ;  /* 0x000000141d147220 */ /* 0x040fe20000400000 */
[----:B------:R0:W-:Y:S01]  /*4a8e0*/  STL [R1+0x160], R18 ;  /* 0x0001601201007387 */ /* 0x0001e20000100800 */
[C---:B------:R-:W-:Y:S02]  /*4a8f0*/  FMUL R21, R29.reuse, R21 ;  /* 0x000000151d157220 */ /* 0x040fe40000400000 */
[C---:B------:R-:W-:Y:S01]  /*4a900*/  FMUL R22, R29.reuse, R22 ;  /* 0x000000161d167220 */ /* 0x040fe20000400000 */
[----:B0-----:R-:W5:Y:S01]  /*4a910*/  LDL.LU R18, [R1+0x1610] ;  /* 0x0016100001127983 */ /* 0x001f620000300800 */
[C---:B------:R-:W-:Y:S02]  /*4a920*/  FMUL R23, R29.reuse, R23 ;  /* 0x000000171d177220 */ /* 0x040fe40000400000 */
[C---:B------:R-:W-:Y:S02]  /*4a930*/  FMUL R5, R29.reuse, R5 ;  /* 0x000000051d057220 */ /* 0x040fe40000400000 */
[----:B------:R-:W-:-:S02]  /*4a940*/  FMUL R4, R29, R4 ;  /* 0x000000041d047220 */ /* 0x000fc40000400000 */
[C---:B------:R-:W-:Y:S02]  /*4a950*/  FMUL R7, R29.reuse, R7 ;  /* 0x000000071d077220 */ /* 0x040fe40000400000 */
[C---:B------:R-:W-:Y:S02]  /*4a960*/  FMUL R6, R29.reuse, R6 ;  /* 0x000000061d067220 */ /* 0x040fe40000400000 */
[C---:B------:R-:W-:Y:S02]  /*4a970*/  FMUL R28, R29.reuse, R28 ;  /* 0x0000001c1d1c7220 */ /* 0x040fe40000400000 */
[----:B--2---:R-:W-:-:S05]  /*4a980*/  FMUL R2, R29, R2 ;  /* 0x000000021d027220 */ /* 0x004fca0000400000 */
[----:B------:R0:W-:Y:S04]  /*4a990*/  STL [R1+0x14e8], R2 ;  /* 0x0014e80201007387 */ /* 0x0001e80000100800 */
[----:B0-----:R-:W2:Y:S04]  /*4a9a0*/  LDL.LU R2, [R1+0x54] ;  /* 0x0000540001027983 */ /* 0x001ea80000300800 */
[----:B------:R0:W-:Y:S04]  /*4a9b0*/  STL [R1+0x158], R19 ;  /* 0x0001581301007387 */ /* 0x0001e80000100800 */
[----:B0-----:R-:W3:Y:S04]  /*4a9c0*/  LDL.LU R19, [R1+0x160c] ;  /* 0x00160c0001137983 */ /* 0x001ee80000300800 */
        /* <DEDUP_REMOVED lines=17> */
[----:B0-----:R-:W4:Y:S01]  /*4aae0*/  LDL.LU R28, [R1+0x15e8] ;  /* 0x0015e800011c7983 */ /* 0x001f220000300800 */
[----:B------:R-:W0:Y:S02]  /*4aaf0*/  MUFU.RCP R0, R0 ;  /* 0x0000000000007308 */ /* 0x000e240000001000 */
[----:B0-----:R-:W-:-:S02]  /*4ab00*/  FMUL R3, R0, R3 ;  /* 0x0000000300037220 */ /* 0x001fc40000400000 */
[C---:B------:R-:W-:Y:S02]  /*4ab10*/  FMUL R26, R0.reuse, R26 ;  /* 0x0000001a001a7220 */ /* 0x040fe40000400000 */
[----:B--2---:R-:W-:Y:S02]  /*4ab20*/  FMUL R2, R0, R2 ;  /* 0x0000000200027220 */ /* 0x004fe40000400000 */
[C---:B---3--:R-:W-:Y:S02]  /*4ab30*/  FMUL R6, R29.reuse, R6 ;  /* 0x000000061d067220 */ /* 0x048fe40000400000 */
[----:B----4-:R-:W-:-:S05]  /*4ab40*/  FMUL R28, R29, R28 ;  /* 0x0000001c1d1c7220 */ /* 0x010fca0000400000 */
[----:B------:R0:W-:Y:S04]  /*4ab50*/  STL [R1+0x38], R28 ;  /* 0x0000381c01007387 */ /* 0x0001e80000100800 */
[----:B0-----:R-:W2:Y:S04]  /*4ab60*/  LDL.LU R28, [R1+0x15e4] ;  /* 0x0015e400011c7983 */ /* 0x001ea80000300800 */
[----:B------:R0:W-:Y:S02]  /*4ab70*/  STL [R1+0x2c], R6 ;  /* 0x00002c0601007387 */ /* 0x0001e40000100800 */
[----:B0-----:R-:W-:-:S02]  /*4ab80*/  FMUL R6, R29, R7 ;  /* 0x000000071d067220 */ /* 0x001fc40000400000 */
[----:B------:R-:W3:Y:S04]  /*4ab90*/  LDL.LU R29, [R1+0x15e0] ;  /* 0x0015e000011d7983 */ /* 0x000ee80000300800 */
[----:B------:R-:W4:Y:S04]  /*4aba0*/  LDL.LU R7, [R1+0x24] ;  /* 0x0000240001077983 */ /* 0x000f280000300800 */
[----:B------:R0:W-:Y:S02]  /*4abb0*/  STL [R1+0x28], R6 ;  /* 0x0000280601007387 */ /* 0x0001e40000100800 */
[----:B0-----:R0:W1:Y:S02]  /*4abc0*/  MUFU.RCP R6, R27 ;  /* 0x0000001b00067308 */ /* 0x0010640000001000 */
[----:B0-----:R-:W2:Y:S04]  /*4abd0*/  LDL.LU R27, [R1+0x15dc] ;  /* 0x0015dc00011b7983 */ /* 0x001ea80000300800 */
[----:B------:R0:W-:Y:S04]  /*4abe0*/  STL [R1+0x14ec], R3 ;  /* 0x0014ec0301007387 */ /* 0x0001e80000100800 */
[----:B0-----:R-:W2:Y:S04]  /*4abf0*/  LDL.LU R3, [R1+0x30] ;  /* 0x0000300001037983 */ /* 0x001ea80000300800 */
[----:B------:R0:W-:Y:S04]  /*4ac00*/  STL [R1+0x138], R26 ;  /* 0x0001381a01007387 */ /* 0x0001e80000100800 */
[----:B0-----:R-:W2:Y:S04]  /*4ac10*/  LDL.LU R26, [R1+0x15d8] ;  /* 0x0015d800011a7983 */ /* 0x001ea80000300800 */
[----:B------:R0:W-:Y:S04]  /*4ac20*/  STL [R1+0x14f0], R2 ;  /* 0x0014f00201007387 */ /* 0x0001e80000100800 */
[----:B0-----:R-:W2:Y:S01]  /*4ac30*/  LDL.LU R2, [R1+0x44] ;  /* 0x0000440001027983 */ /* 0x001ea20000300800 */
[----:B------:R-:W-:-:S05]  /*4ac40*/  FMUL R25, R0, R25 ;  /* 0x0000001900197220 */ /* 0x000fca0000400000 */
[----:B------:R0:W-:Y:S01]  /*4ac50*/  STL [R1+0x12c], R25 ;  /* 0x00012c1901007387 */ /* 0x0001e20000100800 */
[----:B------:R-:W-:-:S03]  /*4ac60*/  FMUL R24, R0, R24 ;  /* 0x0000001800187220 */ /* 0x000fc60000400000 */
[----:B0-----:R-:W3:Y:S01]  /*4ac70*/  LDL.LU R25, [R1+0x15d4] ;  /* 0x0015d40001197983 */ /* 0x001ee20000300800 */
[----:B--2---:R-:W-:-:S05]  /*4ac80*/  FMUL R2, R0, R2 ;  /* 0x0000000200027220 */ /* 0x004fca0000400000 */
[----:B------:R0:W-:Y:S04]  /*4ac90*/  STL [R1+0x14f4], R2 ;  /* 0x0014f40201007387 */ /* 0x0001e80000100800 */
[----:B0-----:R-:W2:Y:S04]  /*4aca0*/  LDL.LU R2, [R1+0x34] ;  /* 0x0000340001027983 */ /* 0x001ea80000300800 */
[----:B------:R0:W-:Y:S04]  /*4acb0*/  STL [R1+0x108], R24 ;  /* 0x0001081801007387 */ /* 0x0001e80000100800 */
[----:B0-----:R-:W3:Y:S01]  /*4acc0*/  LDL.LU R24, [R1+0x15d0] ;  /* 0x0015d00001187983 */ /* 0x001ee20000300800 */
[----:B------:R-:W-:-:S02]  /*4acd0*/  FMUL R3, R0, R3 ;  /* 0x0000000300037220 */ /* 0x000fc40000400000 */
[----:B--2---:R-:W-:-:S05]  /*4ace0*/  FMUL R2, R0, R2 ;  /* 0x0000000200027220 */ /* 0x004fca0000400000 */
[----:B------:R4:W-:Y:S04]  /*4acf0*/  STL [R1+0x104], R2 ;  /* 0x0001040201007387 */ /* 0x0009e80000100800 */
[----:B------:R3:W-:Y:S01]  /*4ad00*/  STL [R1+0x100], R3 ;  /* 0x0001000301007387 */ /* 0x0007e20000100800 */
[C---:B----4-:R-:W-:Y:S02]  /*4ad10*/  FMUL R2, R0.reuse, R7 ;  /* 0x0000000700027220 */ /* 0x050fe40000400000 */
[C---:B---3--:R-:W-:Y:S02]  /*4ad20*/  FMUL R3, R0.reuse, R24 ;  /* 0x0000001800037220 */ /* 0x048fe40000400000 */
[----:B------:R-:W2:Y:S04]  /*4ad30*/  LDL.LU R24, [R1+0x15cc] ;  /* 0x0015cc0001187983 */ /* 0x000ea80000300800 */
[----:B------:R0:W-:Y:S02]  /*4ad40*/  STL [R1+0x1c], R2 ;  /* 0x00001c0201007387 */ /* 0x0001e40000100800 */
[----:B0-----:R-:W-:-:S02]  /*4ad50*/  FMUL R2, R0, R25 ;  /* 0x0000001900027220 */ /* 0x001fc40000400000 */
[----:B------:R-:W3:Y:S04]  /*4ad60*/  LDL.LU R25, [R1+0x15c8] ;  /* 0x0015c80001197983 */ /* 0x000ee80000300800 */
[----:B------:R0:W-:Y:S02]  /*4ad70*/  STL [R1+0x18], R3 ;  /* 0x0000180301007387 */ /* 0x0001e40000100800 */
[C---:B0-----:R-:W-:Y:S02]  /*4ad80*/  FMUL R3, R0.reuse, R26 ;  /* 0x0000001a00037220 */ /* 0x041fe40000400000 */
[----:B------:R-:W4:Y:S04]  /*4ad90*/  LDL.LU R26, [R1+0x15c4] ;  /* 0x0015c400011a7983 */ /* 0x000f280000300800 */
[----:B------:R0:W-:Y:S02]  /*4ada0*/  STL [R1+0x14], R2 ;  /* 0x0000140201007387 */ /* 0x0001e40000100800 */
[----:B0-----:R-:W-:-:S02]  /*4adb0*/  FMUL R2, R0, R27 ;  /* 0x0000001b00027220 */ /* 0x001fc40000400000 */
[----:B------:R-:W4:Y:S04]  /*4adc0*/  LDL.LU R27, [R1+0x15c0] ;  /* 0x0015c000011b7983 */ /* 0x000f280000300800 */
[----:B------:R0:W-:Y:S01]  /*4add0*/  STL [R1+0xc], R3 ;  /* 0x00000c0301007387 */ /* 0x0001e20000100800 */
[----:B------:R-:W-:Y:S02]  /*4ade0*/  @!P6 FMUL R28, R28, 16777216 ;  /* 0x4b8000001c1ce820 */ /* 0x000fe40000400000 */
[C---:B0-----:R-:W-:Y:S02]  /*4adf0*/  FMUL R3, R0.reuse, R29 ;  /* 0x0000001d00037220 */ /* 0x041fe40000400000 */
[----:B------:R-:W4:Y:S04]  /*4ae00*/  LDL.LU R29, [R1+0x15bc] ;  /* 0x0015bc00011d7983 */ /* 0x000f280000300800 */
[----:B------:R0:W-:Y:S01]  /*4ae10*/  STL [R1+0x8], R2 ;  /* 0x0000080201007387 */ /* 0x0001e20000100800 */
[----:B------:R-:W-:-:S03]  /*4ae20*/  FMUL R7, R0, R5 ;  /* 0x0000000500077220 */ /* 0x000fc60000400000 */
[----:B------:R5:W-:Y:S01]  /*4ae30*/  STL [R1+0x4], R3 ;  /* 0x0000040301007387 */ /* 0x000be20000100800 */
[----:B0-----:R-:W-:Y:S02]  /*4ae40*/  FMUL R2, R0, R4 ;  /* 0x0000000400027220 */ /* 0x001fe40000400000 */
[----:B-1----:R-:W-:-:S03]  /*4ae50*/  FMUL R0, R6, R22 ;  /* 0x0000001606007220 */ /* 0x002fc60000400000 */
[----:B------:R0:W-:Y:S01]  /*4ae60*/  STL [R1], R2 ;  /* 0x0000000201007387 */ /* 0x0001e20000100800 */
[----:B------:R1:W2:Y:S01]  /*4ae70*/  MUFU.RCP R4, R28 ;  /* 0x0000001c00047308 */ /* 0x0002a20000001000 */
[C---:B-----5:R-:W-:Y:S02]  /*4ae80*/  FMUL R3, R6.reuse, R21 ;  /* 0x0000001506037220 */ /* 0x060fe40000400000 */
[C---:B0-----:R-:W-:Y:S01]  /*4ae90*/  FMUL R2, R6.reuse, R23 ;  /* 0x0000001706027220 */ /* 0x041fe20000400000 */
[----:B-1----:R-:W5:Y:S04]  /*4aea0*/  LDL.LU R28, [R1+0x15b8] ;  /* 0x0015b800011c7983 */ /* 0x002f680000300800 */
[----:B------:R0:W-:Y:S04]  /*4aeb0*/  STL [R1+0x1520], R2 ;  /* 0x0015200201007387 */ /* 0x0001e80000100800 */
[----:B------:R1:W-:Y:S01]  /*4aec0*/  STL [R1+0x1524], R0 ;  /* 0x0015240001007387 */ /* 0x0003e20000100800 */
[----:B0-----:R-:W-:-:S02]  /*4aed0*/  FMUL R2, R6, R20 ;  /* 0x0000001406027220 */ /* 0x001fc40000400000 */
[C---:B-1----:R-:W-:Y:S01]  /*4aee0*/  FMUL R0, R6.reuse, R19 ;  /* 0x0000001306007220 */ /* 0x042fe20000400000 */
[----:B------:R-:W-:Y:S04]  /*4aef0*/  STL [R1+0x44], R3 ;  /* 0x0000440301007387 */ /* 0x000fe80000100800 */
[----:B------:R-:W-:Y:S04]  /*4af00*/  STL [R1+0x1528], R0 ;  /* 0x0015280001007387 */ /* 0x000fe80000100800 */
[----:B------:R0:W-:Y:S02]  /*4af10*/  STL [R1+0x40], R2 ;  /* 0x0000400201007387 */ /* 0x0001e40000100800 */
[----:B0-----:R-:W-:-:S02]  /*4af20*/  FMUL R2, R6, R18 ;  /* 0x0000001206027220 */ /* 0x001fc40000400000 */
[----:B------:R-:W-:-:S03]  /*4af30*/  FMUL R0, R6, R16 ;  /* 0x0000001006007220 */ /* 0x000fc60000400000 */
[----:B------:R0:W-:Y:S04]  /*4af40*/  STL [R1+0x152c], R2 ;  /* 0x00152c0201007387 */ /* 0x0001e80000100800 */
[----:B------:R-:W5:Y:S01]  /*4af50*/  LDL.LU R5, [R1+0x80] ;  /* 0x0000800001057983 */ /* 0x000f620000300800 */
[----:B0-----:R-:W-:-:S05]  /*4af60*/  FMUL R2, R6, R17 ;  /* 0x0000001106027220 */ /* 0x001fca0000400000 */
[----:B------:R0:W-:Y:S04]  /*4af70*/  STL [R1+0x24], R2 ;  /* 0x0000240201007387 */ /* 0x0001e80000100800 */
[----:B------:R-:W5:Y:S04]  /*4af80*/  LDL.LU R16, [R1+0x18] ;  /* 0x0000180001107983 */ /* 0x000f680000300800 */
[----:B------:R1:W-:Y:S04]  /*4af90*/  STL [R1+0x20], R0 ;  /* 0x0000200001007387 */ /* 0x0003e80000100800 */
[----:B------:R-:W5:Y:S01]  /*4afa0*/  LDL.LU R17, [R1+0xa0] ;  /* 0x0000a00001117983 */ /* 0x000f620000300800 */
[----:B------:R-:W-:-:S03]  /*4afb0*/  FMUL R15, R6, R15 ;  /* 0x0000000f060f7220 */ /* 0x000fc60000400000 */
[----:B0-----:R-:W5:Y:S01]  /*4afc0*/  LDL.LU R2, [R1+0x9c] ;  /* 0x00009c0001027983 */ /* 0x001f620000300800 */
[----:B------:R-:W-:-:S03]  /*4afd0*/  FMUL R23, R6, R14 ;  /* 0x0000000e06177220 */ /* 0x000fc60000400000 */
[----:B------:R-:W5:Y:S01]  /*4afe0*/  LDL.LU R18, [R1+0x98] ;  /* 0x0000980001127983 */ /* 0x000f620000300800 */
[C---:B------:R-:W-:Y:S02]  /*4aff0*/  FMUL R13, R6.reuse, R13 ;  /* 0x0000000d060d7220 */ /* 0x040fe40000400000 */
[C---:B------:R-:W-:Y:S01]  /*4b000*/  FMUL R22, R6.reuse, R12 ;  /* 0x0000000c06167220 */ /* 0x040fe20000400000 */
[----:B------:R-:W5:Y:S01]  /*4b010*/  LDL.LU R3, [R1+0x94] ;  /* 0x0000940001037983 */ /* 0x000f620000300800 */
[C---:B------:R-:W-:Y:S02]  /*4b020*/  FMUL R11, R6.reuse, R11 ;  /* 0x0000000b060b7220 */ /* 0x040fe40000400000 */
[C---:B------:R-:W-:Y:S01]  /*4b030*/  FMUL R21, R6.reuse, R10 ;  /* 0x0000000a06157220 */ /* 0x040fe20000400000 */
[----:B-1----:R-:W5:Y:S01]  /*4b040*/  LDL.LU R0, [R1+0x90] ;  /* 0x0000900001007983 */ /* 0x002f620000300800 */
[C---:B------:R-:W-:Y:S02]  /*4b050*/  FMUL R20, R6.reuse, R9 ;  /* 0x0000000906147220 */ /* 0x040fe40000400000 */
[----:B------:R-:W-:Y:S01]  /*4b060*/  FMUL R6, R6, R8 ;  /* 0x0000000806067220 */ /* 0x000fe20000400000 */
[----:B------:R-:W5:Y:S04]  /*4b070*/  LDL.LU R19, [R1+0x8c] ;  /* 0x00008c0001137983 */ /* 0x000f680000300800 */
[----:B------:R-:W5:Y:S04]  /*4b080*/  LDL.LU R14, [R1+0x1c] ;  /* 0x00001c00010e7983 */ /* 0x000f680000300800 */
[----:B------:R-:W5:Y:S04]  /*4b090*/  LDL.LU R12, [R1+0xc] ;  /* 0x00000c00010c7983 */ /* 0x000f680000300800 */
[----:B------:R-:W5:Y:S01]  /*4b0a0*/  LDL.LU R10, [R1+0x78] ;  /* 0x00007800010a7983 */ /* 0x000f620000300800 */
[----:B------:R-:W-:Y:S01]  /*4b0b0*/  F2FP.PACK_AB R20, R20, R6 ;  /* 0x000000061414723e */ /* 0x000fe200000000ff */
[----:B--2---:R-:W-:-:S04]  /*4b0c0*/  @!P6 FMUL R24, R24, 16777216 ;  /* 0x4b8000001818e820 */ /* 0x004fc80000400000 */
[----:B------:R-:W-:Y:S02]  /*4b0d0*/  FMUL R24, R4, R24 ;  /* 0x0000001804187220 */ /* 0x000fe40000400000 */
[----:B---3--:R-:W-:-:S04]  /*4b0e0*/  @!P6 FMUL R25, R25, 16777216 ;  /* 0x4b8000001919e820 */ /* 0x008fc80000400000 */
[----:B------:R-:W-:Y:S02]  /*4b0f0*/  FMUL R8, R4, R25 ;  /* 0x0000001904087220 */ /* 0x000fe40000400000 */
[----:B------:R-:W2:Y:S03]  /*4b100*/  LDL.LU R25, [R1+0x4] ;  /* 0x0000040001197983 */ /* 0x000ea60000300800 */
[----:B------:R-:W-:Y:S01]  /*4b110*/  F2FP.PACK_AB R8, R8, R24 ;  /* 0x000000180808723e */ /* 0x000fe200000000ff */
[----:B----4-:R-:W-:-:S04]  /*4b120*/  @!P6 FMUL R27, R27, 16777216 ;  /* 0x4b8000001b1be820 */ /* 0x010fc80000400000 */
[----:B------:R-:W-:Y:S02]  /*4b130*/  FMUL R9, R4, R27 ;  /* 0x0000001b04097220 */ /* 0x000fe40000400000 */
[----:B------:R-:W3:Y:S04]  /*4b140*/  LDL.LU R27, [R1+0x14] ;  /* 0x00001400011b7983 */ /* 0x000ee80000300800 */
[----:B------:R-:W4:Y:S04]  /*4b150*/  LDL.LU R24, [R1] ;  /* 0x0000000001187983 */ /* 0x000f280000300800 */
[----:B------:R-:W2:Y:S01]  /*4b160*/  LDL.LU R6, [R1+0x8] ;  /* 0x0000080001067983 */ /* 0x000ea20000300800 */
[----:B------:R-:W-:Y:S01]  /*4b170*/  F2FP.PACK_AB R21, R11, R21 ;  /* 0x000000150b15723e */ /* 0x000fe200000000ff */
[----:B------:R-:W-:-:S04]  /*4b180*/  @!P6 FMUL R29, R29, 16777216 ;  /* 0x4b8000001d1de820 */ /* 0x000fc80000400000 */
[----:B------:R-:W-:Y:S02]  /*4b190*/  FMUL R29, R4, R29 ;  /* 0x0000001d041d7220 */ /* 0x000fe40000400000 */
[----:B-----5:R-:W-:Y:S02]  /*4b1a0*/  @!P6 FMUL R28, R28, 16777216 ;  /* 0x4b8000001c1ce820 */ /* 0x020fe40000400000 */
[----:B------:R-:W-:-:S04]  /*4b1b0*/  @!P6 FMUL R5, R5, 16777216 ;  /* 0x4b8000000505e820 */ /* 0x000fc80000400000 */
[C---:B------:R-:W-:Y:S02]  /*4b1c0*/  FMUL R11, R4.reuse, R5 ;  /* 0x00000005040b7220 */ /* 0x040fe40000400000 */
[----:B------:R-:W-:Y:S02]  /*4b1d0*/  FMUL R5, R4, R28 ;  /* 0x0000001c04057220 */ /* 0x000fe40000400000 */
[----:B------:R-:W5:Y:S03]  /*4b1e0*/  LDL.LU R28, [R1+0x15b4] ;  /* 0x0015b400011c7983 */ /* 0x000f660000300800 */
[----:B------:R-:W-:Y:S01]  /*4b1f0*/  F2FP.PACK_AB R11, R11, R5 ;  /* 0x000000050b0b723e */ /* 0x000fe200000000ff */
[----:B------:R-:W-:Y:S02]  /*4b200*/  @!P6 FMUL R17, R17, 16777216 ;  /* 0x4b8000001111e820 */ /* 0x000fe40000400000 */
[----:B------:R-:W-:-:S02]  /*4b210*/  @!P6 FMUL R2, R2, 16777216 ;  /* 0x4b8000000202e820 */ /* 0x000fc40000400000 */
[----:B------:R-:W-:Y:S02]  /*4b220*/  @!P6 FMUL R18, R18, 16777216 ;  /* 0x4b8000001212e820 */ /* 0x000fe40000400000 */
[----:B------:R-:W-:Y:S02]  /*4b230*/  @!P6 FMUL R3, R3, 16777216 ;  /* 0x4b8000000303e820 */ /* 0x000fe40000400000 */
[C---:B------:R-:W-:Y:S02]  /*4b240*/  FMUL R5, R4.reuse, R2 ;  /* 0x0000000204057220 */ /* 0x040fe40000400000 */
[C---:B------:R-:W-:Y:S02]  /*4b250*/  FMUL R3, R4.reuse, R3 ;  /* 0x0000000304037220 */ /* 0x040fe40000400000 */
[----:B------:R-:W-:Y:S02]  /*4b260*/  FMUL R2, R4, R18 ;  /* 0x0000001204027220 */ /* 0x000fe40000400000 */
[----:B------:R-:W-:-:S04]  /*4b270*/  @!P6 FMUL R10, R10, 16777216 ;  /* 0x4b8000000a0ae820 */ /* 0x000fc80000400000 */
[----:B------:R-:W-:-:S05]  /*4b280*/  FMUL R10, R4, R10 ;  /* 0x0000000a040a7220 */ /* 0x000fca0000400000 */
[----:B------:R-:W-:Y:S02]  /*4b290*/  F2FP.PACK_AB R10, R10, R29 ;  /* 0x0000001d0a0a723e */ /* 0x000fe400000000ff */
[----:B------:R-:W3:Y:S01]  /*4b2a0*/  LDL.LU R29, [R1+0x84] ;  /* 0x00008400011d7983 */ /* 0x000ee20000300800 */
[----:B--2---:R-:W-:Y:S01]  /*4b2b0*/  F2FP.PACK_AB R25, R6, R25 ;  /* 0x000000190619723e */ /* 0x004fe200000000ff */
[----:B------:R-:W-:-:S05]  /*4b2c0*/  FMUL R6, R4, R17 ;  /* 0x0000001104067220 */ /* 0x000fca0000400000 */
[----:B------:R-:W-:Y:S04]  /*4b2d0*/  STL [R1+0x18], R6 ;  /* 0x0000180601007387 */ /* 0x000fe80000100800 */
[----:B------:R0:W-:Y:S04]  /*4b2e0*/  STL [R1+0x14], R5 ;  /* 0x0000140501007387 */ /* 0x0001e80000100800 */
[----:B------:R-:W-:Y:S04]  /*4b2f0*/  STL [R1+0x1530], R3 ;  /* 0x0015300301007387 */ /* 0x000fe80000100800 */
[----:B------:R1:W-:Y:S04]  /*4b300*/  STL [R1+0x10], R2 ;  /* 0x0000100201007387 */ /* 0x0003e80000100800 */
[----:B0-----:R-:W2:Y:S01]  /*4b310*/  LDL.LU R5, [R1+0x38] ;  /* 0x0000380001057983 */ /* 0x001ea20000300800 */
[----:B------:R-:W-:-:S02]  /*4b320*/  @!P6 FMUL R0, R0, 16777216 ;  /* 0x4b8000000000e820 */ /* 0x000fc40000400000 */
[----:B------:R-:W-:Y:S02]  /*4b330*/  @!P6 FMUL R19, R19, 16777216 ;  /* 0x4b8000001313e820 */ /* 0x000fe40000400000 */
[C---:B-1----:R-:W-:Y:S02]  /*4b340*/  FMUL R2, R4.reuse, R0 ;  /* 0x0000000004027220 */ /* 0x042fe40000400000 */
[----:B------:R-:W-:-:S03]  /*4b350*/  FMUL R0, R4, R19 ;  /* 0x0000001304007220 */ /* 0x000fc60000400000 */
[----:B------:R-:W-:Y:S04]  /*4b360*/  STL [R1+0x8], R2 ;  /* 0x0000080201007387 */ /* 0x000fe80000100800 */
[----:B--2---:R0:W-:Y:S04]  /*4b370*/  STL [R1+0x15ac], R5 ;  /* 0x0015ac0501007387 */ /* 0x0041e80000100800 */
[----:B------:R-:W-:Y:S04]  /*4b380*/  STL [R1+0x4], R0 ;  /* 0x0000040001007387 */ /* 0x000fe80000100800 */
[----:B0-----:R-:W2:Y:S04]  /*4b390*/  LDL.LU R5, [R1+0x2c] ;  /* 0x00002c0001057983 */ /* 0x001ea80000300800 */
[----:B------:R-:W2:Y:S01]  /*4b3a0*/  LDL.LU R6, [R1+0x48] ;  /* 0x0000480001067983 */ /* 0x000ea20000300800 */
[----:B----4-:R-:W-:Y:S01]  /*4b3b0*/  F2FP.PACK_AB R24, R24, R7 ;  /* 0x000000071818723e */ /* 0x010fe200000000ff */
[----:B------:R-:W-:-:S02]  /*4b3c0*/  @!P6 FMUL R26, R26, 16777216 ;  /* 0x4b8000001a1ae820 */ /* 0x000fc40000400000 */
[----:B--2---:R0:W-:Y:S04]  /*4b3d0*/  STL [R1+0x15a8], R6 ;  /* 0x0015a80601007387 */ /* 0x0041e80000100800 */
[----:B0-----:R-:W2:Y:S04]  /*4b3e0*/  LDL.LU R6, [R1+0x3c] ;  /* 0x00003c0001067983 */ /* 0x001ea80000300800 */
[----:B------:R-:W4:Y:S01]  /*4b3f0*/  LDL.LU R7, [R1+0x58] ;  /* 0x0000580001077983 */ /* 0x000f220000300800 */
[----:B------:R-:W-:-:S05]  /*4b400*/  FMUL R26, R4, R26 ;  /* 0x0000001a041a7220 */ /* 0x000fca0000400000 */
[----:B------:R-:W-:Y:S02]  /*4b410*/  F2FP.PACK_AB R9, R9, R26 ;  /* 0x0000001a0909723e */ /* 0x000fe400000000ff */
[----:B---3--:R-:W-:Y:S01]  /*4b420*/  F2FP.PACK_AB R26, R27, R12 ;  /* 0x0000000c1b1a723e */ /* 0x008fe200000000ff */
[----:B----4-:R0:W-:Y:S04]  /*4b430*/  STL [R1+0x15a4], R7 ;  /* 0x0015a40701007387 */ /* 0x0101e80000100800 */
[----:B0-----:R-:W3:Y:S04]  /*4b440*/  LDL.LU R7, [R1+0x4c] ;  /* 0x00004c0001077983 */ /* 0x001ee80000300800 */
[----:B------:R-:W4:Y:S01]  /*4b450*/  LDL.LU R12, [R1+0x74] ;  /* 0x00007400010c7983 */ /* 0x000f220000300800 */
[----:B------:R-:W-:-:S03]  /*4b460*/  F2FP.PACK_AB R27, R14, R16 ;  /* 0x000000100e1b723e */ /* 0x000fc600000000ff */
[----:B----4-:R0:W-:Y:S04]  /*4b470*/  STL [R1+0x15a0], R12 ;  /* 0x0015a00c01007387 */ /* 0x0101e80000100800 */
[----:B0-----:R-:W4:Y:S04]  /*4b480*/  LDL.LU R12, [R1+0x5c] ;  /* 0x00005c00010c7983 */ /* 0x001f280000300800 */
[----:B------:R-:W2:Y:S01]  /*4b490*/  LDL.LU R16, [R1+0xe0] ;  /* 0x0000e00001107983 */ /* 0x000ea20000300800 */
[----:B------:R-:W-:-:S03]  /*4b4a0*/  F2FP.PACK_AB R22, R13, R22 ;  /* 0x000000160d16723e */ /* 0x000fc600000000ff */
[----:B--2---:R0:W-:Y:S04]  /*4b4b0*/  STL [R1+0x159c], R16 ;  /* 0x00159c1001007387 */ /* 0x0041e80000100800 */
[----:B0-----:R-:W2:Y:S04]  /*4b4c0*/  LDL.LU R16, [R1+0xa4] ;  /* 0x0000a40001107983 */ /* 0x001ea80000300800 */
[----:B------:R-:W2:Y:S04]  /*4b4d0*/  LDL.LU R13, [R1+0xa8] ;  /* 0x0000a800010d7983 */ /* 0x000ea80000300800 */
[----:B--2---:R0:W-:Y:S04]  /*4b4e0*/  STL [R1+0x1598], R13 ;  /* 0x0015980d01007387 */ /* 0x0041e80000100800 */
[----:B0-----:R-:W2:Y:S04]  /*4b4f0*/  LDL.LU R13, [R1+0xe4] ;  /* 0x0000e400010d7983 */ /* 0x001ea80000300800 */
[----:B------:R-:W2:Y:S04]  /*4b500*/  LDL.LU R17, [R1+0xe8] ;  /* 0x0000e80001117983 */ /* 0x000ea80000300800 */
[----:B--2---:R0:W-:Y:S04]  /*4b510*/  STL [R1+0x1594], R17 ;  /* 0x0015941101007387 */ /* 0x0041e80000100800 */
[----:B0-----:R-:W2:Y:S04]  /*4b520*/  LDL.LU R17, [R1+0xac] ;  /* 0x0000ac0001117983 */ /* 0x001ea80000300800 */
[----:B------:R-:W2:Y:S01]  /*4b530*/  LDL.LU R14, [R1+0xb0] ;  /* 0x0000b000010e7983 */ /* 0x000ea20000300800 */
[----:B-----5:R-:W-:Y:S01]  /*4b540*/  @!P6 FMUL R28, R28, 16777216 ;  /* 0x4b8000001c1ce820 */ /* 0x020fe20000400000 */
[----:B------:R-:W-:-:S03]  /*4b550*/  F2FP.PACK_AB R23, R15, R23 ;  /* 0x000000170f17723e */ /* 0x000fc600000000ff */
[----:B------:R-:W-:Y:S02]  /*4b560*/  FMUL R28, R4, R28 ;  /* 0x0000001c041c7220 */ /* 0x000fe40000400000 */
[----:B------:R-:W-:-:S04]  /*4b570*/  @!P6 FMUL R29, R29, 16777216 ;  /* 0x4b8000001d1de820 */ /* 0x000fc80000400000 */
[----:B------:R-:W-:Y:S01]  /*4b580*/  FMUL R29, R4, R29 ;  /* 0x0000001d041d7220 */ /* 0x000fe20000400000 */
[----:B--2---:R0:W-:Y:S04]  /*4b590*/  STL [R1+0x1590], R14 ;  /* 0x0015900e01007387 */ /* 0x0041e80000100800 */
[----:B0-----:R-:W2:Y:S04]  /*4b5a0*/  LDL.LU R14, [R1+0xec] ;  /* 0x0000ec00010e7983 */ /* 0x001ea80000300800 */
[----:B------:R-:W5:Y:S04]  /*4b5b0*/  LDL.LU R18, [R1+0xf0] ;  /* 0x0000f00001127983 */ /* 0x000f680000300800 */
[----:B------:R-:W2:Y:S04]  /*4b5c0*/  LDL.LU R15, [R1+0xb8] ;  /* 0x0000b800010f7983 */ /* 0x000ea80000300800 */
[----:B------:R-:W2:Y:S04]  /*4b5d0*/  LDL.LU R19, [R1+0xf8] ;  /* 0x0000f80001137983 */ /* 0x000ea80000300800 */
[----:B------:R-:W2:Y:S04]  /*4b5e0*/  LDL.LU R3, [R1+0x110] ;  /* 0x0001100001037983 */ /* 0x000ea80000300800 */
[----:B------:R-:W2:Y:S04]  /*4b5f0*/  LDL.LU R2, [R1+0x19c] ;  /* 0x00019c0001027983 */ /* 0x000ea80000300800 */
[----:B------:R-:W2:Y:S04]  /*4b600*/  LDL.LU R0, [R1+0x198] ;  /* 0x0001980001007983 */ /* 0x000ea80000300800 */
[----:B------:R0:W-:Y:S04]  /*4b610*/  STL [R1], R28 ;  /* 0x0000001c01007387 */ /* 0x0001e80000100800 */
[----:B0-----:R-:W2:Y:S04]  /*4b620*/  LDL.LU R28, [R1+0x15b0] ;  /* 0x0015b000011c7983 */ /* 0x001ea80000300800 */
[----:B------:R-:W3:Y:S04]  /*4b630*/  LDL.LU R4, [R1+0x28] ;  /* 0x0000280001047983 */ /* 0x000ee80000300800 */
[----:B------:R0:W-:Y:S04]  /*4b640*/  STL [R1+0x1534], R29 ;  /* 0x0015341d01007387 */ /* 0x0001e80000100800 */
[----:B0-----:R-:W3:Y:S04]  /*4b650*/  LDL.LU R29, [R1+0x114] ;  /* 0x00011400011d7983 */ /* 0x001ee80000300800 */
[----:B--2---:R0:W-:Y:S04]  /*4b660*/  STS.128 [R28], R8 ;  /* 0x000000081c007388 */ /* 0x0041e80000000c00 */
[----:B------:R1:W-:Y:S04]  /*4b670*/  STS.128 [R28+0x80], R20 ;  /* 0x000080141c007388 */ /* 0x0003e80000000c00 */
[----:B------:R2:W-:Y:S04]  /*4b680*/  STS.128 [R28+0x100], R24 ;  /* 0x000100181c007388 */ /* 0x0005e80000000c00 */
[----:B0-----:R-:W4:Y:S04]  /*4b690*/  LDL.LU R8, [R1+0x1ac] ;  /* 0x0001ac0001087983 */ /* 0x001f280000300800 */
[----:B------:R-:W4:Y:S04]  /*4b6a0*/  LDL.LU R9, [R1+0x1a8] ;  /* 0x0001a80001097983 */ /* 0x000f280000300800 */
[----:B------:R-:W4:Y:S04]  /*4b6b0*/  LDL.LU R10, [R1+0x130] ;  /* 0x00013000010a7983 */ /* 0x000f280000300800 */
[----:B------:R-:W4:Y:S04]  /*4b6c0*/  LDL.LU R11, [R1+0x128] ;  /* 0x00012800010b7983 */ /* 0x000f280000300800 */
[----:B-1----:R-:W4:Y:S04]  /*4b6d0*/  LDL.LU R20, [R1+0xfc] ;  /* 0x0000fc0001147983 */ /* 0x002f280000300800 */
[----:B------:R-:W4:Y:S04]  /*4b6e0*/  LDL.LU R21, [R1+0x118] ;  /* 0x0001180001157983 */ /* 0x000f280000300800 */
[----:B------:R-:W4:Y:S04]  /*4b6f0*/  LDL.LU R22, [R1+0x124] ;  /* 0x0001240001167983 */ /* 0x000f280000300800 */
[----:B------:R-:W4:Y:S04]  /*4b700*/  LDL.LU R23, [R1+0x120] ;  /* 0x0001200001177983 */ /* 0x000f280000300800 */
[----:B--2---:R-:W5:Y:S04]  /*4b710*/  LDL.LU R24, [R1+0xf4] ;  /* 0x0000f40001187983 */ /* 0x004f680000300800 */
[----:B------:R-:W2:Y:S01]  /*4b720*/  LDL.LU R27, [R1+0xbc] ;  /* 0x0000bc00011b7983 */ /* 0x000ea20000300800 */
[----:B---3--:R-:W-:-:S03]  /*4b730*/  F2FP.PACK_AB R4, R5, R4 ;  /* 0x000000040504723e */ /* 0x008fc600000000ff */
[----:B------:R-:W3:Y:S04]  /*4b740*/  LDL.LU R25, [R1+0x1a4] ;  /* 0x0001a40001197983 */ /* 0x000ee80000300800 */
[----:B------:R-:W3:Y:S04]  /*4b750*/  LDL.LU R26, [R1+0x1a0] ;  /* 0x0001a000011a7983 */ /* 0x000ee80000300800 */
[----:B------:R0:W-:Y:S04]  /*4b760*/  STL [R1+0x158c], R28 ;  /* 0x00158c1c01007387 */ /* 0x0001e80000100800 */
[----:B0-----:R-:W2:Y:S04]  /*4b770*/  LDL.LU R28, [R1+0xb4] ;  /* 0x0000b400011c7983 */ /* 0x001ea80000300800 */
[----:B------:R-:W2:Y:S02]  /*4b780*/  LDL.LU R5, [R1+0x15ac] ;  /* 0x0015ac0001057983 */ /* 0x000ea40000300800 */
[----:B--2---:R-:W-:-:S02]  /*4b790*/  F2FP.PACK_AB R5, R6, R5 ;  /* 0x000000050605723e */ /* 0x004fc400000000ff */
[----:B------:R-:W2:Y:S02]  /*4b7a0*/  LDL.LU R6, [R1+0x15a8] ;  /* 0x0015a80001067983 */ /* 0x000ea40000300800 */
[----:B--2---:R-:W-:Y:S02]  /*4b7b0*/  F2FP.PACK_AB R6, R7, R6 ;  /* 0x000000060706723e */ /* 0x004fe400000000ff */
[----:B------:R-:W4:Y:S02]  /*4b7c0*/  LDL.LU R7, [R1+0x15a4] ;  /* 0x0015a40001077983 */ /* 0x000f240000300800 */
[----:B----4-:R-:W-:Y:S02]  /*4b7d0*/  F2FP.PACK_AB R7, R12, R7 ;  /* 0x000000070c07723e */ /* 0x010fe400000000ff */
[----:B------:R-:W2:Y:S02]  /*4b7e0*/  LDL.LU R12, [R1+0x15a0] ;  /* 0x0015a000010c7983 */ /* 0x000ea40000300800 */
[----:B--2---:R-:W-:-:S02]  /*4b7f0*/  F2FP.PACK_AB R12, R16, R12 ;  /* 0x0000000c100c723e */ /* 0x004fc400000000ff */
[----:B------:R-:W2:Y:S02]  /*4b800*/  LDL.LU R16, [R1+0x159c] ;  /* 0x00159c0001107983 */ /* 0x000ea40000300800 */
[----:B--2---:R-:W-:Y:S02]  /*4b810*/  F2FP.PACK_AB R16, R13, R16 ;  /* 0x000000100d10723e */ /* 0x004fe400000000ff */
[----:B------:R-:W2:Y:S02]  /*4b820*/  LDL.LU R13, [R1+0x1598] ;  /* 0x00159800010d7983 */ /* 0x000ea40000300800 */
[----:B--2---:R-:W-:Y:S02]  /*4b830*/  F2FP.PACK_AB R13, R17, R13 ;  /* 0x0000000d110d723e */ /* 0x004fe400000000ff */
[----:B------:R-:W2:Y:S02]  /*4b840*/  LDL.LU R17, [R1+0x1594] ;  /* 0x0015940001117983 */ /* 0x000ea40000300800 */
[----:B--2---:R-:W-:-:S02]  /*4b850*/  F2FP.PACK_AB R17, R14, R17 ;  /* 0x000000110e11723e */ /* 0x004fc400000000ff */
[----:B------:R-:W2:Y:S01]  /*4b860*/  LDL.LU R14, [R1+0x1590] ;  /* 0x00159000010e7983 */ /* 0x000ea20000300800 */
[----:B------:R-:W-:Y:S02]  /*4b870*/  F2FP.PACK_AB R15, R27, R15 ;  /* 0x0000000f1b0f723e */ /* 0x000fe400000000ff */
[----:B------:R-:W-:Y:S02]  /*4b880*/  F2FP.PACK_AB R19, R20, R19 ;  /* 0x000000131413723e */ /* 0x000fe400000000ff */
[----:B------:R-:W-:Y:S02]  /*4b890*/  F2FP.PACK_AB R20, R29, R3 ;  /* 0x000000031d14723e */ /* 0x000fe400000000ff */
[----:B--2---:R-:W-:Y:S02]  /*4b8a0*/  F2FP.PACK_AB R14, R28, R14 ;  /* 0x0000000e1c0e723e */ /* 0x004fe400000000ff */
[----:B------:R-:W2:Y:S04]  /*4b8b0*/  LDL.LU R28, [R1+0x1b4] ;  /* 0x0001b400011c7983 */ /* 0x000ea80000300800 */
[----:B------:R-:W2:Y:S04]  /*4b8c0*/  LDL.LU R27, [R1+0x1b0] ;  /* 0x0001b000011b7983 */ /* 0x000ea80000300800 */
[----:B------:R-:W4:Y:S04]  /*4b8d0*/  LDL.LU R29, [R1+0x2d4] ;  /* 0x0002d400011d7983 */ /* 0x000f280000300800 */
[----:B----4-:R0:W-:Y:S04]  /*4b8e0*/  STL [R1+0x155c], R29 ;  /* 0x00155c1d01007387 */ /* 0x0101e80000100800 */
[----:B0-----:R-:W4:Y:S04]  /*4b8f0*/  LDL.LU R29, [R1+0x11c] ;  /* 0x00011c00011d7983 */ /* 0x001f280000300800 */
[----:B------:R-:W2:Y:S01]  /*4b900*/  LDL.LU R3, [R1+0x2d0] ;  /* 0x0002d00001037983 */ /* 0x000ea20000300800 */
[----:B-----5:R-:W-:-:S02]  /*4b910*/  F2FP.PACK_AB R18, R24, R18 ;  /* 0x000000121812723e */ /* 0x020fc400000000ff */
[----:B------:R-:W-:Y:S01]  /*4b920*/  F2FP.PACK_AB R24, R2, R0 ;  /* 0x000000000218723e */ /* 0x000fe200000000ff */
[----:B--2---:R-:W-:Y:S04]  /*4b930*/  STL [R1+0x1560], R3 ;  /* 0x0015600301007387 */ /* 0x004fe80000100800 */
[----:B------:R-:W2:Y:S04]  /*4b940*/  LDL.LU R2, [R1+0x2dc] ;  /* 0x0002dc0001027983 */ /* 0x000ea80000300800 */
[----:B--2---:R-:W-:Y:S04]  /*4b950*/  STL [R1+0x1564], R2 ;  /* 0x0015640201007387 */ /* 0x004fe80000100800 */
[----:B------:R-:W2:Y:S01]  /*4b960*/  LDL.LU R0, [R1+0x2d8] ;  /* 0x0002d80001007983 */ /* 0x000ea20000300800 */
[----:B---3--:R-:W-:-:S02]  /*4b970*/  F2FP.PACK_AB R25, R25, R26 ;  /* 0x0000001a1919723e */ /* 0x008fc400000000ff */
[----:B------:R-:W-:Y:S01]  /*4b980*/  F2FP.PACK_AB R26, R8, R9 ;  /* 0x00000009081a723e */ /* 0x000fe200000000ff */
[----:B--2---:R-:W-:Y:S04]  /*4b990*/  STL [R1+0x1568], R0 ;  /* 0x0015680001007387 */ /* 0x004fe80000100800 */
[----:B------:R-:W2:Y:S04]  /*4b9a0*/  LDL.LU R8, [R1+0x218] ;  /* 0x0002180001087983 */ /* 0x000ea80000300800 */
[----:B--2---:R0:W-:Y:S04]  /*4b9b0*/  STL [R1+0x1588], R8 ;  /* 0x0015880801007387 */ /* 0x0041e80000100800 */
[----:B0-----:R-:W2:Y:S04]  /*4b9c0*/  LDL.LU R8, [R1+0x1dc] ;  /* 0x0001dc0001087983 */ /* 0x001ea80000300800 */
[----:B------:R-:W3:Y:S04]  /*4b9d0*/  LDL.LU R9, [R1+0x220] ;  /* 0x0002200001097983 */ /* 0x000ee80000300800 */
[----:B---3--:R0:W-:Y:S04]  /*4b9e0*/  STL [R1+0x1580], R9 ;  /* 0x0015800901007387 */ /* 0x0081e80000100800 */
[----:B0-----:R-:W3:Y:S01]  /*4b9f0*/  LDL.LU R9, [R1+0x1e4] ;  /* 0x0001e40001097983 */ /* 0x001ee20000300800 */
[----:B------:R-:W-:-:S02]  /*4ba00*/  F2FP.PACK_AB R22, R22, R23 ;  /* 0x000000171616723e */ /* 0x000fc400000000ff */
[----:B------:R-:W-:Y:S01]  /*4ba10*/  F2FP.PACK_AB R23, R10, R11 ;  /* 0x0000000b0a17723e */ /* 0x000fe200000000ff */
[----:B---3--:R0:W-:Y:S04]  /*4ba20*/  STL [R1+0x1584], R9 ;  /* 0x0015840901007387 */ /* 0x0081e80000100800 */
[----:B0-----:R-:W3:Y:S04]  /*4ba30*/  LDL.LU R9, [R1+0x21c] ;  /* 0x00021c0001097983 */ /* 0x001ee80000300800 */
[----:B------:R-:W5:Y:S04]  /*4ba40*/  LDL.LU R10, [R1+0x228] ;  /* 0x00022800010a7983 */ /* 0x000f680000300800 */
[----:B-----5:R0:W-:Y:S04]  /*4ba50*/  STL [R1+0x1578], R10 ;  /* 0x0015780a01007387 */ /* 0x0201e80000100800 */
[----:B0-----:R-:W5:Y:S04]  /*4ba60*/  LDL.LU R10, [R1+0x1ec] ;  /* 0x0001ec00010a7983 */ /* 0x001f680000300800 */
[----:B-----5:R0:W-:Y:S04]  /*4ba70*/  STL [R1+0x157c], R10 ;  /* 0x00157c0a01007387 */ /* 0x0201e80000100800 */
[----:B0-----:R-:W5:Y:S04]  /*4ba80*/  LDL.LU R10, [R1+0x224] ;  /* 0x00022400010a7983 */ /* 0x001f680000300800 */
[----:B------:R-:W2:Y:S04]  /*4ba90*/  LDL.LU R11, [R1+0x230] ;  /* 0x00023000010b7983 */ /* 0x000ea80000300800 */
[----:B--2---:R0:W-:Y:S04]  /*4baa0*/  STL [R1+0x1570], R11 ;  /* 0x0015700b01007387 */ /* 0x0041e80000100800 */
[----:B0-----:R-:W2:Y:S04]  /*4bab0*/  LDL.LU R11, [R1+0x1f4] ;  /* 0x0001f400010b7983 */ /* 0x001ea80000300800 */
[----:B--2---:R0:W-:Y:S04]  /*4bac0*/  STL [R1+0x1574], R11 ;  /* 0x0015740b01007387 */ /* 0x0041e80000100800 */
[----:B0-----:R-:W2:Y:S04]  /*4bad0*/  LDL.LU R11, [R1+0x22c] ;  /* 0x00022c00010b7983 */ /* 0x001ea80000300800 */
[----:B------:R-:W2:Y:S01]  /*4bae0*/  LDL.LU R0, [R1+0x25c] ;  /* 0x00025c0001007983 */ /* 0x000ea20000300800 */
[----:B----4-:R-:W-:-:S02]  /*4baf0*/  F2FP.PACK_AB R21, R29, R21 ;  /* 0x000000151d15723e */ /* 0x010fc400000000ff */
[----:B------:R-:W-:Y:S01]  /*4bb00*/  F2FP.PACK_AB R27, R28, R27 ;  /* 0x0000001b1c1b723e */ /* 0x000fe200000000ff */
[----:B--2---:R0:W-:Y:S04]  /*4bb10*/  STL [R1+0x156c], R0 ;  /* 0x00156c0001007387 */ /* 0x0041e80000100800 */
[----:B0-----:R-:W2:Y:S04]  /*4bb20*/  LDL.LU R0, [R1+0x234] ;  /* 0x0002340001007983 */ /* 0x001ea80000300800 */
[----:B------:R-:W4:Y:S04]  /*4bb30*/  LDL.LU R2, [R1+0x294] ;  /* 0x0002940001027983 */ /* 0x000f280000300800 */
[----:B------:R-:W2:Y:S04]  /*4bb40*/  LDL.LU R3, [R1+0x264] ;  /* 0x0002640001037983 */ /* 0x000ea80000300800 */
[----:B------:R-:W2:Y:S04]  /*4bb50*/  LDL.LU R29, [R1+0x29c] ;  /* 0x00029c00011d7983 */ /* 0x000ea80000300800 */
[----:B------:R-:W2:Y:S04]  /*4bb60*/  LDL.LU R28, [R1+0x158c] ;  /* 0x00158c00011c7983 */ /* 0x000ea80000300800 */
[----:B--2---:R0:W-:Y:S04]  /*4bb70*/  STS.128 [R28+0x180], R4 ;  /* 0x000180041c007388 */ /* 0x0041e80000000c00 */
[----:B0-----:R-:W2:Y:S04]  /*4bb80*/  LDL.LU R4, [R1+0x1d8] ;  /* 0x0001d80001047983 */ /* 0x001ea80000300800 */
[----:B------:R-:W3:Y:S04]  /*4bb90*/  LDL.LU R5, [R1+0x1e0] ;  /* 0x0001e00001057983 */ /* 0x000ee80000300800 */
[----:B------:R-:W3:Y:S04]  /*4bba0*/  LDL.LU R6, [R1+0x1e8] ;  /* 0x0001e80001067983 */ /* 0x000ee80000300800 */
[----:B------:R-:W3:Y:S04]  /*4bbb0*/  LDL.LU R7, [R1+0x1f0] ;  /* 0x0001f00001077983 */ /* 0x000ee80000300800 */
[----:B------:R0:W-:Y:S04]  /*4bbc0*/  STS.128 [R28+0x200], R12 ;  /* 0x0002000c1c007388 */ /* 0x0001e80000000c00 */
[----:B------:R1:W-:Y:S04]  /*4bbd0*/  STS.128 [R28+0x280], R16 ;  /* 0x000280101c007388 */ /* 0x0003e80000000c00 */
[----:B------:R1:W-:Y:S04]  /*4bbe0*/  STS.128 [R28+0x300], R20 ;  /* 0x000300141c007388 */ /* 0x0003e80000000c00 */
[----:B0-----:R-:W3:Y:S04]  /*4bbf0*/  LDL.LU R12, [R1+0x258] ;  /* 0x00025800010c7983 */ /* 0x001ee80000300800 */
[----:B------:R-:W3:Y:S04]  /*4bc00*/  LDL.LU R13, [R1+0x260] ;  /* 0x00026000010d7983 */ /* 0x000ee80000300800 */
[----:B------:R-:W3:Y:S04]  /*4bc10*/  LDL.LU R14, [R1+0x268] ;  /* 0x00026800010e7983 */ /* 0x000ee80000300800 */
[----:B------:R-:W3:Y:S04]  /*4bc20*/  LDL.LU R15, [R1+0x270] ;  /* 0x00027000010f7983 */ /* 0x000ee80000300800 */
[----:B-1----:R-:W4:Y:S04]  /*4bc30*/  LDL.LU R16, [R1+0x290] ;  /* 0x0002900001107983 */ /* 0x002f280000300800 */
[----:B------:R-:W3:Y:S04]  /*4bc40*/  LDL.LU R17, [R1+0x298] ;  /* 0x0002980001117983 */ /* 0x000ee80000300800 */
[----:B------:R-:W3:Y:S04]  /*4bc50*/  LDL.LU R18, [R1+0x2a0] ;  /* 0x0002a00001127983 */ /* 0x000ee80000300800 */
[----:B------:R-:W3:Y:S04]  /*4bc60*/  LDL.LU R19, [R1+0x2a8] ;  /* 0x0002a80001137983 */ /* 0x000ee80000300800 */
[----:B------:R-:W3:Y:S04]  /*4bc70*/  LDL.LU R20, [R1+0x2b4] ;  /* 0x0002b40001147983 */ /* 0x000ee80000300800 */
[----:B------:R-:W3:Y:S04]  /*4bc80*/  LDL.LU R21, [R1+0x2b0] ;  /* 0x0002b00001157983 */ /* 0x000ee80000300800 */
[----:B------:R-:W3:Y:S04]  /*4bc90*/  LDL.LU R22, [R1+0x2bc] ;  /* 0x0002bc0001167983 */ /* 0x000ee80000300800 */
[----:B------:R-:W3:Y:S04]  /*4bca0*/  LDL.LU R23, [R1+0x2b8] ;  /* 0x0002b80001177983 */ /* 0x000ee80000300800 */
[----:B------:R0:W-:Y:S04]  /*4bcb0*/  STS.128 [R28+0x380], R24 ;  /* 0x000380181c007388 */ /* 0x0001e80000000c00 */
[----:B0-----:R-:W3:Y:S04]  /*4bcc0*/  LDL.LU R24, [R1+0x26c] ;  /* 0x00026c0001187983 */ /* 0x001ee80000300800 */
[----:B------:R-:W3:Y:S04]  /*4bcd0*/  LDL.LU R25, [R1+0x2a4] ;  /* 0x0002a40001197983 */ /* 0x000ee80000300800 */
[----:B------:R-:W3:Y:S04]  /*4bce0*/  LDL.LU R26, [R1+0x274] ;  /* 0x00027400011a7983 */ /* 0x000ee80000300800 */
[----:B------:R-:W3:Y:S01]  /*4bcf0*/  LDL.LU R27, [R1+0x2ac] ;  /* 0x0002ac00011b7983 */ /* 0x000ee20000300800 */
[----:B--2---:R-:W-:-:S03]  /*4bd00*/  F2FP.PACK_AB R4, R8, R4 ;  /* 0x000000040804723e */ /* 0x004fc600000000ff */
[----:B------:R-:W3:Y:S02]  /*4bd10*/  LDL.LU R8, [R1+0x1588] ;  /* 0x0015880001087983 */ /* 0x000ee40000300800 */
[----:B---3--:R-:W-:Y:S02]  /*4bd20*/  F2FP.PACK_AB R8, R9, R8 ;  /* 0x000000080908723e */ /* 0x008fe400000000ff */
[----:B------:R-:W2:Y:S02]  /*4bd30*/  LDL.LU R9, [R1+0x1584] ;  /* 0x0015840001097983 */ /* 0x000ea40000300800 */
[----:B--2---:R-:W-:Y:S02]  /*4bd40*/  F2FP.PACK_AB R5, R9, R5 ;  /* 0x000000050905723e */ /* 0x004fe400000000ff */
[----:B------:R-:W5:Y:S02]  /*4bd50*/  LDL.LU R9, [R1+0x1580] ;  /* 0x0015800001097983 */ /* 0x000f640000300800 */
[----:B-----5:R-:W-:-:S02]  /*4bd60*/  F2FP.PACK_AB R9, R10, R9 ;  /* 0x000000090a09723e */ /* 0x020fc400000000ff */
[----:B------:R-:W2:Y:S02]  /*4bd70*/  LDL.LU R10, [R1+0x157c] ;  /* 0x00157c00010a7983 */ /* 0x000ea40000300800 */
[----:B--2---:R-:W-:Y:S02]  /*4bd80*/  F2FP.PACK_AB R6, R10, R6 ;  /* 0x000000060a06723e */ /* 0x004fe400000000ff */
[----:B------:R-:W2:Y:S02]  /*4bd90*/  LDL.LU R10, [R1+0x1578] ;  /* 0x00157800010a7983 */ /* 0x000ea40000300800 */
[----:B--2---:R-:W-:Y:S02]  /*4bda0*/  F2FP.PACK_AB R10, R11, R10 ;  /* 0x0000000a0b0a723e */ /* 0x004fe400000000ff */
[----:B------:R-:W2:Y:S02]  /*4bdb0*/  LDL.LU R11, [R1+0x1574] ;  /* 0x00157400010b7983 */ /* 0x000ea40000300800 */
[----:B--2---:R-:W-:-:S02]  /*4bdc0*/  F2FP.PACK_AB R7, R11, R7 ;  /* 0x000000070b07723e */ /* 0x004fc400000000ff */
[----:B------:R-:W2:Y:S02]  /*4bdd0*/  LDL.LU R11, [R1+0x1570] ;  /* 0x00157000010b7983 */ /* 0x000ea40000300800 */
[----:B--2---:R-:W-:Y:S02]  /*4bde0*/  F2FP.PACK_AB R11, R0, R11 ;  /* 0x0000000b000b723e */ /* 0x004fe400000000ff */
[----:B------:R-:W2:Y:S01]  /*4bdf0*/  LDL.LU R0, [R1+0x156c] ;  /* 0x00156c0001007983 */ /* 0x000ea20000300800 */
[----:B----4-:R-:W-:Y:S02]  /*4be00*/  F2FP.PACK_AB R16, R2, R16 ;  /* 0x000000100210723e */ /* 0x010fe400000000ff */
[----:B------:R-:W-:Y:S02]  /*4be10*/  F2FP.PACK_AB R13, R3, R13 ;  /* 0x0000000d030d723e */ /* 0x000fe400000000ff */
[----:B------:R-:W-:Y:S02]  /*4be20*/  F2FP.PACK_AB R17, R29, R17 ;  /* 0x000000111d11723e */ /* 0x000fe400000000ff */
[----:B------:R-:W-:-:S02]  /*4be30*/  F2FP.PACK_AB R14, R24, R14 ;  /* 0x0000000e180e723e */ /* 0x000fc400000000ff */
[----:B--2---:R-:W-:Y:S02]  /*4be40*/  F2FP.PACK_AB R12, R0, R12 ;  /* 0x0000000c000c723e */ /* 0x004fe400000000ff */
[----:B------:R-:W2:Y:S04]  /*4be50*/  LDL.LU R0, [R1+0x1568] ;  /* 0x0015680001007983 */ /* 0x000ea80000300800 */
[----:B------:R-:W2:Y:S04]  /*4be60*/  LDL.LU R2, [R1+0x1564] ;  /* 0x0015640001027983 */ /* 0x000ea80000300800 */
[----:B------:R-:W3:Y:S04]  /*4be70*/  LDL.LU R3, [R1+0x1560] ;  /* 0x0015600001037983 */ /* 0x000ee80000300800 */
[----:B------:R-:W3:Y:S04]  /*4be80*/  LDL.LU R29, [R1+0x155c] ;  /* 0x00155c00011d7983 */ /* 0x000ee80000300800 */
[----:B------:R-:W4:Y:S01]  /*4be90*/  LDL.LU R24, [R1+0x2e0] ;  /* 0x0002e00001187983 */ /* 0x000f220000300800 */
[----:B------:R-:W-:-:S03]  /*4bea0*/  F2FP.PACK_AB R18, R25, R18 ;  /* 0x000000121912723e */ /* 0x000fc600000000ff */
[----:B----4-:R0:W-:Y:S04]  /*4beb0*/  STL [R1+0x1558], R24 ;  /* 0x0015581801007387 */ /* 0x0101e80000100800 */
[----:B0-----:R-:W4:Y:S04]  /*4bec0*/  LDL R24, [R1+0x51c] ;  /* 0x00051c0001187983 */ /* 0x001f280000100800 */
[----:B------:R-:W5:Y:S01]  /*4bed0*/  LDL.LU R25, [R1+0x2e8] ;  /* 0x0002e80001197983 */ /* 0x000f620000300800 */
[----:B------:R-:W-:-:S03]  /*4bee0*/  F2FP.PACK_AB R15, R26, R15 ;  /* 0x0000000f1a0f723e */ /* 0x000fc600000000ff */
[----:B-----5:R0:W-:Y:S04]  /*4bef0*/  STL [R1+0x1554], R25 ;  /* 0x0015541901007387 */ /* 0x0201e80000100800 */
[----:B0-----:R-:W5:Y:S04]  /*4bf00*/  LDL.LU R25, [R1+0x2e4] ;  /* 0x0002e40001197983 */ /* 0x001f680000300800 */
[----:B------:R-:W2:Y:S01]  /*4bf10*/  LDL.LU R26, [R1+0x2f0] ;  /* 0x0002f000011a7983 */ /* 0x000ea20000300800 */
[----:B------:R-:W-:-:S03]  /*4bf20*/  F2FP.PACK_AB R19, R27, R19 ;  /* 0x000000131b13723e */ /* 0x000fc600000000ff */
[----:B--2---:R0:W-:Y:S04]  /*4bf30*/  STL [R1+0x1550], R26 ;  /* 0x0015501a01007387 */ /* 0x0041e80000100800 */
[----:B0-----:R-:W2:Y:S04]  /*4bf40*/  LDL.LU R26, [R1+0x2ec] ;  /* 0x0002ec00011a7983 */ /* 0x001ea80000300800 */
[----:B------:R-:W2:Y:S01]  /*4bf50*/  LDL.LU R27, [R1+0x2f8] ;  /* 0x0002f800011b7983 */ /* 0x000ea20000300800 */
[----:B------:R-:W-:Y:S02]  /*4bf60*/  F2FP.PACK_AB R20, R20, R21 ;  /* 0x000000151414723e */ /* 0x000fe400000000ff */
[----:B------:R-:W-:-:S02]  /*4bf70*/  F2FP.PACK_AB R21, R22, R23 ;  /* 0x000000171615723e */ /* 0x000fc400000000ff */
[----:B---3--:R-:W-:Y:S01]  /*4bf80*/  F2FP.PACK_AB R22, R29, R3 ;  /* 0x000000031d16723e */ /* 0x008fe200000000ff */
[----:B--2---:R0:W-:Y:S04]  /*4bf90*/  STL [R1+0x154c], R27 ;  /* 0x00154c1b01007387 */ /* 0x0041e80000100800 */
[----:B0-----:R-:W2:Y:S04]  /*4bfa0*/  LDL.LU R27, [R1+0x2f4] ;  /* 0x0002f400011b7983 */ /* 0x001ea80000300800 */
[----:B------:R-:W3:Y:S04]  /*4bfb0*/  LDL.LU R29, [R1+0x314] ;  /* 0x00031400011d7983 */ /* 0x000ee80000300800 */
[----:B---3--:R0:W-:Y:S04]  /*4bfc0*/  STL [R1+0x1538], R29 ;  /* 0x0015381d01007387 */ /* 0x0081e80000100800 */
[----:B0-----:R-:W3:Y:S04]  /*4bfd0*/  LDL.LU R29, [R1+0x540] ;  /* 0x00054000011d7983 */ /* 0x001ee80000300800 */
[----:B---3--:R0:W-:Y:S04]  /*4bfe0*/  STL [R1+0x153c], R29 ;  /* 0x00153c1d01007387 */ /* 0x0081e80000100800 */
[----:B0-----:R-:W3:Y:S04]  /*4bff0*/  LDL.LU R29, [R1+0x30c] ;  /* 0x00030c00011d7983 */ /* 0x001ee80000300800 */
[----:B---3--:R0:W-:Y:S04]  /*4c000*/  STL [R1+0x1540], R29 ;  /* 0x0015401d01007387 */ /* 0x0081e80000100800 */
[----:B0-----:R-:W3:Y:S04]  /*4c010*/  LDL.LU R29, [R1+0x538] ;  /* 0x00053800011d7983 */ /* 0x001ee80000300800 */
[----:B---3--:R0:W-:Y:S04]  /*4c020*/  STL [R1+0x1544], R29 ;  /* 0x0015441d01007387 */ /* 0x0081e80000100800 */
[----:B0-----:R-:W3:Y:S01]  /*4c030*/  LDL.LU R29, [R1+0x304] ;  /* 0x00030400011d7983 */ /* 0x001ee20000300800 */
[----:B------:R-:W-:-:S03]  /*4c040*/  F2FP.PACK_AB R23, R2, R0 ;  /* 0x000000000217723e */ /* 0x000fc600000000ff */
[----:B------:R-:W-:Y:S04]  /*4c050*/  STS.128 [R28+0x400], R4 ;  /* 0x000400041c007388 */ /* 0x000fe80000000c00 */
[----:B------:R-:W-:Y:S04]  /*4c060*/  STS.128 [R28+0x480], R8 ;  /* 0x000480081c007388 */ /* 0x000fe80000000c00 */
[----:B------:R-:W-:Y:S04]  /*4c070*/  STS.128 [R28+0x500], R12 ;  /* 0x0005000c1c007388 */ /* 0x000fe80000000c00 */
[----:B------:R-:W-:Y:S04]  /*4c080*/  STS.128 [R28+0x580], R16 ;  /* 0x000580101c007388 */ /* 0x000fe80000000c00 */
[----:B------:R-:W-:Y:S01]  /*4c090*/  STS.128 [R28+0x600], R20 ;  /* 0x000600141c007388 */ /* 0x000fe20000000c00 */
[----:B----4-:R-:W-:-:S03]  /*4c0a0*/  ISETP.GE.U32.AND P0, PT, R24, 0x7f800000, PT ;  /* 0x7f8000001800780c */ /* 0x010fc60003f06070 */
[----:B---3--:R0:W-:Y:S04]  /*4c0b0*/  STL [R1+0x1548], R29 ;  /* 0x0015481d01007387 */ /* 0x0081e80000100800 */
[----:B0-----:R-:W3:Y:S04]  /*4c0c0*/  LDL.LU R29, [R1+0x2fc] ;  /* 0x0002fc00011d7983 */ /* 0x001ee80000300800 */
[----:B------:R-:W4:Y:S04]  /*4c0d0*/  LDL.LU R3, [R1+0x548] ;  /* 0x0005480001037983 */ /* 0x000f280000300800 */
        /* <DEDUP_REMOVED lines=12> */
[----:B------:R-:W4:Y:S04]  /*4c1a0*/  LDL.LU R14, [R1+0x544] ;  /* 0x00054400010e7983 */ /* 0x000f280000300800 */
[----:B------:R-:W2:Y:S04]  /*4c1b0*/  LDL.LU R15, [R1+0x550] ;  /* 0x00055000010f7983 */ /* 0x000ea80000300800 */
[----:B------:R-:W2:Y:S04]  /*4c1c0*/  LDL.LU R16, [R1+0x8] ;  /* 0x0000080001107983 */ /* 0x000ea80000300800 */
[----:B------:R-:W2:Y:S04]  /*4c1d0*/  LDL.LU R17, [R1+0x44] ;  /* 0x0000440001117983 */ /* 0x000ea80000300800 */
[----:B------:R-:W2:Y:S04]  /*4c1e0*/  LDL.LU R18, [R1+0x40] ;  /* 0x0000400001127983 */ /* 0x000ea80000300800 */
[----:B------:R-:W2:Y:S04]  /*4c1f0*/  LDL.LU R19, [R1+0x18] ;  /* 0x0000180001137983 */ /* 0x000ea80000300800 */
[----:B------:R-:W2:Y:S04]  /*4c200*/  LDL.LU R20, [R1+0x558] ;  /* 0x0005580001147983 */ /* 0x000ea80000300800 */
[----:B------:R-:W2:Y:S04]  /*4c210*/  LDL.LU R21, [R1] ;  /* 0x0000000001157983 */ /* 0x000ea80000300800 */
[----:B------:R-:W2:Y:S04]  /*4c220*/  LDL.LU R22, [R1+0x24] ;  /* 0x0000240001167983 */ /* 0x000ea80000300800 */
[----:B------:R-:W2:Y:S04]  /*4c230*/  LDL.LU R23, [R1+0x20] ;  /* 0x0000200001177983 */ /* 0x000ea80000300800 */
[----:B------:R-:W5:Y:S02]  /*4c240*/  LDL.LU R24, [R1+0x1558] ;  /* 0x0015580001187983 */ /* 0x000f640000300800 */
[----:B-----5:R-:W-:-:S02]  /*4c250*/  F2FP.PACK_AB R24, R25, R24 ;  /* 0x000000181918723e */ /* 0x020fc400000000ff */
[----:B------:R-:W5:Y:S02]  /*4c260*/  LDL.LU R25, [R1+0x1554] ;  /* 0x0015540001197983 */ /* 0x000f640000300800 */
[----:B-----5:R-:W-:Y:S02]  /*4c270*/  F2FP.PACK_AB R25, R26, R25 ;  /* 0x000000191a19723e */ /* 0x020fe400000000ff */
[----:B------:R-:W2:Y:S02]  /*4c280*/  LDL.LU R26, [R1+0x1550] ;  /* 0x00155000011a7983 */ /* 0x000ea40000300800 */
[----:B--2---:R-:W-:Y:S02]  /*4c290*/  F2FP.PACK_AB R26, R27, R26 ;  /* 0x0000001a1b1a723e */ /* 0x004fe400000000ff */
[----:B------:R-:W3:Y:S02]  /*4c2a0*/  LDL.LU R27, [R1+0x154c] ;  /* 0x00154c00011b7983 */ /* 0x000ee40000300800 */
[----:B---3--:R-:W-:-:S02]  /*4c2b0*/  F2FP.PACK_AB R27, R29, R27 ;  /* 0x0000001b1d1b723e */ /* 0x008fc400000000ff */
        /* <DEDUP_REMOVED lines=9> */
[----:B----4-:R-:W-:Y:S01]  /*4c350*/  F2FP.PACK_AB R14, R3, R14 ;  /* 0x0000000e030e723e */ /* 0x010fe200000000ff */
[----:B------:R-:W-:Y:S01]  /*4c360*/  FADD R20, R20, R0 ;  /* 0x0000000014147221 */ /* 0x000fe20000000000 */
[----:B------:R-:W-:Y:S01]  /*4c370*/  F2FP.PACK_AB R11, R2, R11 ;  /* 0x0000000b020b723e */ /* 0x000fe200000000ff */
[----:B------:R0:W-:Y:S01]  /*4c380*/  STS.128 [R28+0x680], R24 ;  /* 0x000680181c007388 */ /* 0x0001e20000000c00 */
[----:B--2---:R-:W-:-:S03]  /*4c390*/  F2FP.PACK_AB R10, R29, R10 ;  /* 0x0000000a1d0a723e */ /* 0x004fc600000000ff */
[----:B------:R-:W2:Y:S04]  /*4c3a0*/  LDL.LU R29, [R1+0x1534] ;  /* 0x00153400011d7983 */ /* 0x000ea80000300800 */
[----:B------:R-:W3:Y:S04]  /*4c3b0*/  LDL.LU R3, [R1+0x1530] ;  /* 0x0015300001037983 */ /* 0x000ee80000300800 */
[----:B------:R-:W4:Y:S04]  /*4c3c0*/  LDL.LU R2, [R1+0x152c] ;  /* 0x00152c0001027983 */ /* 0x000f280000300800 */
[----:B------:R-:W4:Y:S04]  /*4c3d0*/  LDL.LU R0, [R1+0x1528] ;  /* 0x0015280001007983 */ /* 0x000f280000300800 */
[----:B0-----:R-:W5:Y:S01]  /*4c3e0*/  LDL R27, [R1+0x51c] ;  /* 0x00051c00011b7983 */ /* 0x001f620000100800 */
[----:B------:R-:W-:-:S02]  /*4c3f0*/  F2FP.PACK_AB R15, R15, R4 ;  /* 0x000000040f0f723e */ /* 0x000fc400000000ff */
[----:B------:R-:W-:Y:S01]  /*4c400*/  @P0 MOV R4, 0x7f800000 ;  /* 0x7f80000000040802 */ /* 0x000fe20000000f00 */
[----:B------:R-:W-:Y:S04]  /*4c410*/  STS.128 [R28+0x700], R8 ;  /* 0x000700081c007388 */ /* 0x000fe80000000c00 */
[----:B------:R-:W-:Y:S01]  /*4c420*/  STS.128 [R28+0x780], R12 ;  /* 0x0007800c1c007388 */ /* 0x000fe20000000c00 */
[----:B------:R-:W-:Y:S02]  /*4c430*/  F2FP.PACK_AB R7, R19, R7 ;  /* 0x000000071307723e */ /* 0x000fe400000000ff */
[----:B------:R-:W-:Y:S01]  /*4c440*/  F2FP.PACK_AB R5, R16, R5 ;  /* 0x000000051005723e */ /* 0x000fe200000000ff */
[----:B------:R-:W-:Y:S01]  /*4c450*/  BAR.SYNC.DEFER_BLOCKING 0x0 ;  /* 0x0000000000007b1d */ /* 0x000fe20000010000 */
[----:B-----5:R-:W-:Y:S01]  /*4c460*/  @P0 FFMA.FTZ R20, R27, R4, +INF ;  /* 0x7f8000001b140423 */ /* 0x020fe20000010004 */
[----:B--2---:R-:W-:-:S02]  /*4c470*/  F2FP.PACK_AB R4, R21, R29 ;  /* 0x0000001d1504723e */ /* 0x004fc400000000ff */
[----:B----4-:R-:W-:Y:S02]  /*4c480*/  F2FP.PACK_AB R21, R0, R2 ;  /* 0x000000020015723e */ /* 0x010fe400000000ff */
[----:B------:R0:W-:Y:S04]  /*4c490*/  STL [R1+0x3d0], R20 ;  /* 0x0003d01401007387 */ /* 0x0001e80000100800 */
[----:B------:R-:W2:Y:S04]  /*4c4a0*/  LDL.LU R0, [R1+0x1524] ;  /* 0x0015240001007983 */ /* 0x000ea80000300800 */
[----:B------:R-:W2:Y:S01]  /*4c4b0*/  LDL.LU R2, [R1+0x1520] ;  /* 0x0015200001027983 */ /* 0x000ea20000300800 */
[----:B---3--:R-:W-:-:S03]  /*4c4c0*/  F2FP.PACK_AB R6, R6, R3 ;  /* 0x000000030606723e */ /* 0x008fc600000000ff */
[----:B------:R-:W1:Y:S02]  /*4c4d0*/  S2R R3, SR_TID.X ;  /* 0x0000000000037919 */ /* 0x000e640000002100 */
[C---:B-1----:R-:W-:Y:S01]  /*4c4e0*/  LOP3.LUT R19, R3.reuse, 0x7f, RZ, 0xc0, !PT ;  /* 0x0000007f03137812 */ /* 0x042fe200078ec0ff */
[----:B------:R-:W-:-:S05]  /*4c4f0*/  IMAD.SHL.U32 R3, R3, 0x1000, RZ ;  /* 0x0000100003037824 */ /* 0x000fca00078e00ff */
[----:B------:R-:W-:-:S04]  /*4c500*/  LOP3.LUT R3, R3, 0x6000, RZ, 0xc0, !PT ;  /* 0x0000600003037812 */ /* 0x000fc800078ec0ff */
[----:B------:R-:W-:-:S05]  /*4c510*/  LEA R3, R19, R3, 0x4 ;  /* 0x0000000313037211 */ /* 0x000fca00078e20ff */
[----:B------:R-:W1:Y:S01]  /*4c520*/  LDS.128 R8, [R3] ;  /* 0x0000000003087984 */ /* 0x000e620000000c00 */
[----:B0-----:R-:W-:Y:S02]  /*4c530*/  F2FP.PACK_AB R20, R22, R23 ;  /* 0x000000171614723e */ /* 0x001fe400000000ff */
[----:B------:R-:W-:Y:S01]  /*4c540*/  F2FP.PACK_AB R22, R17, R18 ;  /* 0x000000121116723e */ /* 0x000fe200000000ff */
[----:B------:R-:W-:Y:S04]  /*4c550*/  STL.64 [R1+0x1508], R6 ;  /* 0x0015080601007387 */ /* 0x000fe80000100a00 */
[----:B------:R0:W-:Y:S04]  /*4c560*/  STL.64 [R1+0x1500], R4 ;  /* 0x0015000401007387 */ /* 0x0001e80000100a00 */
[----:B------:R-:W3:Y:S04]  /*4c570*/  LDS.128 R12, [R3+0x800] ;  /* 0x00080000030c7984 */ /* 0x000ee80000000c00 */
[----:B------:R-:W4:Y:S01]  /*4c580*/  LDS.128 R16, [R3+0x1000] ;  /* 0x0010000003107984 */ /* 0x000f220000000c00 */
[----:B0-----:R-:W-:-:S02]  /*4c590*/  LOP3.LUT R5, R3, 0x40, RZ, 0x3c, !PT ;  /* 0x0000004003057812 */ /* 0x001fc400078e3cff */
[----:B--2---:R-:W-:-:S05]  /*4c5a0*/  F2FP.PACK_AB R23, R2, R0 ;  /* 0x000000000217723e */ /* 0x004fca00000000ff */
[----:B------:R-:W-:Y:S04]  /*4c5b0*/  STL.64 [R1+0x1518], R22 ;  /* 0x0015181601007387 */ /* 0x000fe80000100a00 */
[----:B------:R-:W-:Y:S04]  /*4c5c0*/  STL.64 [R1+0x1510], R20 ;  /* 0x0015101401007387 */ /* 0x000fe80000100a00 */
[----:B-1----:R-:W-:Y:S04]  /*4c5d0*/  STL.64 [R1+0x30], R8 ;  /* 0x0000300801007387 */ /* 0x002fe80000100a00 */
[----:B------:R-:W-:Y:S04]  /*4c5e0*/  STL.64 [R1+0x38], R10 ;  /* 0x0000380a01007387 */ /* 0x000fe80000100a00 */
[----:B------:R-:W0:Y:S01]  /*4c5f0*/  LDS.128 R8, [R3+0x1800] ;  /* 0x0018000003087984 */ /* 0x000e220000000c00 */
[----:B------:R-:W-:-:S03]  /*4c600*/  LOP3.LUT R0, R3, 0x20, RZ, 0x3c, !PT ;  /* 0x0000002003007812 */ /* 0x000fc600078e3cff */
[----:B---3--:R-:W-:Y:S04]  /*4c610*/  STL.64 [R1+0x40], R12 ;  /* 0x0000400c01007387 */ /* 0x008fe80000100a00 */
[----:B------:R-:W-:Y:S04]  /*4c620*/  STL.64 [R1+0x48], R14 ;  /* 0x0000480e01007387 */ /* 0x000fe80000100a00 */
[----:B------:R-:W1:Y:S04]  /*4c630*/  LDS.128 R12, [R0] ;  /* 0x00000000000c7984 */ /* 0x000e680000000c00 */
[----:B----4-:R-:W-:Y:S04]  /*4c640*/  STL.64 [R1+0x80], R16 ;  /* 0x0000801001007387 */ /* 0x010fe80000100a00 */
[----:B------:R-:W-:Y:S04]  /*4c650*/  STL.64 [R1+0x88], R18 ;  /* 0x0000881201007387 */ /* 0x000fe80000100a00 */
[----:B------:R-:W2:Y:S04]  /*4c660*/  LDS.128 R16, [R0+0x800] ;  /* 0x0008000000107984 */ /* 0x000ea80000000c00 */
[----:B------:R-:W-:Y:S04]  /*4c670*/  LDS.128 R20, [R5+0x1800] ;  /* 0x0018000005147984 */ /* 0x000fe80000000c00 */
[----:B0-----:R-:W-:Y:S04]  /*4c680*/  STL.64 [R1+0xc0], R8 ;  /* 0x0000c00801007387 */ /* 0x001fe80000100a00 */
[----:B------:R-:W-:Y:S04]  /*4c690*/  STL.64 [R1+0xc8], R10 ;  /* 0x0000c80a01007387 */ /* 0x000fe80000100a00 */
[----:B------:R-:W0:Y:S04]  /*4c6a0*/  LDS.128 R8, [R0+0x1000] ;  /* 0x0010000000087984 */ /* 0x000e280000000c00 */
[----:B-1----:R-:W-:Y:S04]  /*4c6b0*/  STL.64 [R1+0x20], R12 ;  /* 0x0000200c01007387 */ /* 0x002fe80000100a00 */
[----:B------:R-:W-:Y:S04]  /*4c6c0*/  STL.64 [R1+0x28], R14 ;  /* 0x0000280e01007387 */ /* 0x000fe80000100a00 */
[----:B------:R-:W1:Y:S04]  /*4c6d0*/  LDS.128 R12, [R0+0x1800] ;  /* 0x00180000000c7984 */ /* 0x000e680000000c00 */
[----:B--2---:R-:W-:Y:S04]  /*4c6e0*/  STL.64 [R1+0x50], R16 ;  /* 0x0000501001007387 */ /* 0x004fe80000100a00 */
[----:B------:R-:W-:Y:S04]  /*4c6f0*/  STL.64 [R1+0x58], R18 ;  /* 0x0000581201007387 */ /* 0x000fe80000100a00 */
[----:B------:R-:W-:Y:S04]  /*4c700*/  STL [R1+0x1470], R0 ;  /* 0x0014700001007387 */ /* 0x000fe80000100800 */
[----:B------:R-:W-:Y:S04]  /*4c710*/  LDS.128 R16, [R5+0x800] ;  /* 0x0008000005107984 */ /* 0x000fe80000000c00 */
[----:B0-----:R-:W-:Y:S04]  /*4c720*/  STL.64 [R1+0x90], R8 ;  /* 0x0000900801007387 */ /* 0x001fe80000100a00 */
[----:B------:R-:W-:Y:S04]  /*4c730*/  STL.64 [R1+0x98], R10 ;  /* 0x0000980a01007387 */ /* 0x000fe80000100a00 */
[----:B------:R-:W0:Y:S04]  /*4c740*/  LDS.128 R8, [R5] ;  /* 0x0000000005087984 */ /* 0x000e280000000c00 */
[----:B-1----:R-:W-:Y:S04]  /*4c750*/  STL.64 [R1+0xd0], R12 ;  /* 0x0000d00c01007387 */ /* 0x002fe80000100a00 */
[----:B------:R-:W-:Y:S04]  /*4c760*/  STL.64 [R1+0xd8], R14 ;  /* 0x0000d80e01007387 */ /* 0x000fe80000100a00 */
[----:B------:R-:W1:Y:S04]  /*4c770*/  LDS.128 R12, [R5+0x1000] ;  /* 0x00100000050c7984 */ /* 0x000e680000000c00 */
[----:B0-----:R0:W-:Y:S04]  /*4c780*/  STL.64 [R1+0x10], R8 ;  /* 0x0000100801007387 */ /* 0x0011e80000100a00 */
[----:B------:R-:W-:Y:S04]  /*4c790*/  STL.64 [R1+0x18], R10 ;  /* 0x0000180a01007387 */ /* 0x000fe80000100a00 */
[----:B0-----:R-:W2:Y:S04]  /*4c7a0*/  LDL.LU R8, [R1+0x100] ;  /* 0x0001000001087983 */ /* 0x001ea80000300800 */
[----:B------:R-:W-:Y:S04]  /*4c7b0*/  STL.64 [R1+0x60], R16 ;  /* 0x0000601001007387 */ /* 0x000fe80000100a00 */
[----:B------:R-:W-:Y:S04]  /*4c7c0*/  STL.64 [R1+0x68], R18 ;  /* 0x0000681201007387 */ /* 0x000fe80000100a00 */
[----:B------:R-:W3:Y:S04]  /*4c7d0*/  LDL.LU R2, [R1+0x14c] ;  /* 0x00014c0001027983 */ /* 0x000ee80000300800 */
[----:B-1----:R-:W-:Y:S04]  /*4c7e0*/  STL.64 [R1+0xa0], R12 ;  /* 0x0000a00c01007387 */ /* 0x002fe80000100a00 */
[----:B------:R-:W-:Y:S01]  /*4c7f0*/  STL.64 [R1+0xa8], R14 ;  /* 0x0000a80e01007387 */ /* 0x000fe20000100a00 */
[----:B------:R-:W-:-:S03]  /*4c800*/  LOP3.LUT R4, R3, 0x60, RZ, 0x3c, !PT ;  /* 0x0000006003047812 */ /* 0x000fc600078e3cff */
[----:B---3--:R0:W-:Y:S04]  /*4c810*/  STL [R1+0x14f8], R2 ;  /* 0x0014f80201007387 */ /* 0x0081e80000100800 */
[----:B0-----:R-:W2:Y:S04]  /*4c820*/  LDL.LU R2, [R1+0x104] ;  /* 0x0001040001027983 */ /* 0x001ea80000300800 */
[----:B------:R-:W3:Y:S04]  /*4c830*/  LDL.LU R12, [R1+0x148] ;  /* 0x00014800010c7983 */ /* 0x000ee80000300800 */
[----:B------:R-:W4:Y:S04]  /*4c840*/  LDL.LU R9, [R1+0x108] ;  /* 0x0001080001097983 */ /* 0x000f280000300800 */
[----:B------:R-:W5:Y:S04]  /*4c850*/  LDL.LU R3, [R1+0x154] ;  /* 0x0001540001037983 */ /* 0x000f680000300800 */
        /* <DEDUP_REMOVED lines=14> */
[----:B------:R-:W-:Y:S04]  /*4c940*/  STL.64 [R1+0xe0], R20 ;  /* 0x0000e01401007387 */ /* 0x000fe80000100a00 */
[----:B------:R-:W-:Y:S04]  /*4c950*/  STL.64 [R1+0xe8], R22 ;  /* 0x0000e81601007387 */ /* 0x000fe80000100a00 */
[----:B------:R-:W0:Y:S04]  /*4c960*/  LDS.128 R20, [R4] ;  /* 0x0000000004147984 */ /* 0x000e280000000c00 */
[----:B0-----:R-:W-:Y:S04]  /*4c970*/  STL.64 [R1], R20 ;  /* 0x0000001401007387 */ /* 0x001fe80000100a00 */
[----:B------:R-:W-:Y:S04]  /*4c980*/  STL.64 [R1+0x8], R22 ;  /* 0x0000081601007387 */ /* 0x000fe80000100a00 */
[----:B------:R-:W0:Y:S04]  /*4c990*/  LDS.128 R20, [R4+0x800] ;  /* 0x0008000004147984 */ /* 0x000e280000000c00 */
[----:B0-----:R-:W-:Y:S04]  /*4c9a0*/  STL.64 [R1+0x70], R20 ;  /* 0x0000701401007387 */ /* 0x001fe80000100a00 */
[----:B------:R-:W-:Y:S04]  /*4c9b0*/  STL.64 [R1+0x78], R22 ;  /* 0x0000781601007387 */ /* 0x000fe80000100a00 */
[----:B------:R-:W0:Y:S04]  /*4c9c0*/  LDS.128 R20, [R4+0x1000] ;  /* 0x0010000004147984 */ /* 0x000e280000000c00 */
[----:B------:R-:W1:Y:S01]  /*4c9d0*/  LDS.128 R4, [R4+0x1800] ;  /* 0x0018000004047984 */ /* 0x000e620000000c00 */
[----:B0-----:R-:W-:-:S03]  /*4c9e0*/  MOV R0, R23 ;  /* 0x0000001700007202 */ /* 0x001fc60000000f00 */
[----:B------:R-:W-:Y:S04]  /*4c9f0*/  STL.64 [R1+0xb0], R20 ;  /* 0x0000b01401007387 */ /* 0x000fe80000100a00 */
[----:B------:R0:W-:Y:S04]  /*4ca00*/  STL [R1+0xb8], R22 ;  /* 0x0000b81601007387 */ /* 0x0001e80000100800 */
[----:B0-----:R-:W3:Y:S04]  /*4ca10*/  LDL.LU.64 R22, [R1+0x1518] ;  /* 0x0015180001167983 */ /* 0x001ee80000300a00 */
[----:B------:R-:W3:Y:S04]  /*4ca20*/  LDL.LU.64 R20, [R1+0x1510] ;  /* 0x0015100001147983 */ /* 0x000ee80000300a00 */
[----:B------:R0:W-:Y:S04]  /*4ca30*/  STL [R1+0x1494], R0 ;  /* 0x0014940001007387 */ /* 0x0001e80000100800 */
[----:B------:R-:W-:Y:S06]  /*4ca40*/  BAR.SYNC.DEFER_BLOCKING 0x0 ;  /* 0x0000000000007b1d */ /* 0x000fec0000010000 */
[----:B0-----:R-:W4:Y:S04]  /*4ca50*/  LDL.LU R0, [R1+0x1cc] ;  /* 0x0001cc0001007983 */ /* 0x001f280000300800 */
[----:B-1----:R-:W-:Y:S04]  /*4ca60*/  STL.64 [R1+0xf0], R4 ;  /* 0x0000f00401007387 */ /* 0x002fe80000100a00 */
[----:B------:R0:W-:Y:S04]  /*4ca70*/  STL.64 [R1+0xf8], R6 ;  /* 0x0000f80601007387 */ /* 0x0001e80000100a00 */
[----:B0-----:R-:W4:Y:S04]  /*4ca80*/  LDL.LU.64 R6, [R1+0x1508] ;  /* 0x0015080001067983 */ /* 0x001f280000300a00 */
[----:B------:R-:W4:Y:S01]  /*4ca90*/  LDL.LU.64 R4, [R1+0x1500] ;  /* 0x0015000001047983 */ /* 0x000f220000300a00 */
[----:B--2---:R-:W-:-:S03]  /*4caa0*/  F2FP.PACK_AB R8, R2, R8 ;  /* 0x000000080208723e */ /* 0x004fc600000000ff */
[----:B---3--:R-:W-:Y:S04]  /*4cab0*/  STS.128 [R28+0x80], R20 ;  /* 0x000080141c007388 */ /* 0x008fe80000000c00 */
[----:B----4-:R0:W-:Y:S04]  /*4cac0*/  STS.128 [R28], R4 ;  /* 0x000000041c007388 */ /* 0x0101e80000000c00 */
[----:B0-----:R-:W2:Y:S04]  /*4cad0*/  LDL.LU R4, [R1+0x1c4] ;  /* 0x0001c40001047983 */ /* 0x001ea80000300800 */
[----:B------:R-:W3:Y:S04]  /*4cae0*/  LDL.LU R5, [R1+0x1d0] ;  /* 0x0001d00001057983 */ /* 0x000ee80000300800 */
[----:B------:R-:W4:Y:S04]  /*4caf0*/  LDL.LU R6, [R1+0x1fc] ;  /* 0x0001fc0001067983 */ /* 0x000f280000300800 */
[----:B------:R-:W4:Y:S04]  /*4cb00*/  LDL.LU R7, [R1+0x1f8] ;  /* 0x0001f80001077983 */ /* 0x000f280000300800 */
[----:B------:R-:W2:Y:S04]  /*4cb10*/  LDL.LU R20, [R1+0x17c] ;  /* 0x00017c0001147983 */ /* 0x000ea80000300800 */
[----:B------:R-:W2:Y:S04]  /*4cb20*/  LDL.LU R21, [R1+0x1bc] ;  /* 0x0001bc0001157983 */ /* 0x000ea80000300800 */
[----:B------:R-:W2:Y:S04]  /*4cb30*/  LDL.LU R22, [R1+0x184] ;  /* 0x0001840001167983 */ /* 0x000ea80000300800 */
[----:B------:R-:W3:Y:S04]  /*4cb40*/  LDL.LU R23, [R1+0x1d4] ;  /* 0x0001d40001177983 */ /* 0x000ee80000300800 */
[----:B------:R-:W2:Y:S02]  /*4cb50*/  LDL.LU R2, [R1+0x14f8] ;  /* 0x0014f80001027983 */ /* 0x000ea40000300800 */
[----:B--2---:R-:W-:-:S02]  /*4cb60*/  F2FP.PACK_AB R12, R2, R12 ;  /* 0x0000000c020c723e */ /* 0x004fc400000000ff */
[----:B------:R-:W2:Y:S02]  /*4cb70*/  LDL.LU R2, [R1+0x14f4] ;  /* 0x0014f40001027983 */ /* 0x000ea40000300800 */
[----:B--2---:R-:W-:Y:S02]  /*4cb80*/  F2FP.PACK_AB R9, R2, R9 ;  /* 0x000000090209723e */ /* 0x004fe400000000ff */
[----:B------:R-:W2:Y:S01]  /*4cb90*/  LDL.LU R2, [R1+0x14f0] ;  /* 0x0014f00001027983 */ /* 0x000ea20000300800 */
[----:B-----5:R-:W-:-:S03]  /*4cba0*/  F2FP.PACK_AB R13, R3, R13 ;  /* 0x0000000d030d723e */ /* 0x020fc600000000ff */
[----:B------:R-:W5:Y:S01]  /*4cbb0*/  LDL.LU R3, [R1+0x14ec] ;  /* 0x0014ec0001037983 */ /* 0x000f620000300800 */
[----:B--2---:R-:W-:-:S03]  /*4cbc0*/  F2FP.PACK_AB R10, R2, R10 ;  /* 0x0000000a020a723e */ /* 0x004fc600000000ff */
[----:B------:R-:W2:Y:S01]  /*4cbd0*/  LDL.LU R2, [R1+0x14e8] ;  /* 0x0014e80001027983 */ /* 0x000ea20000300800 */
[----:B-----5:R-:W-:Y:S02]  /*4cbe0*/  F2FP.PACK_AB R11, R3, R11 ;  /* 0x0000000b030b723e */ /* 0x020fe400000000ff */
[----:B--2---:R-:W-:Y:S02]  /*4cbf0*/  F2FP.PACK_AB R14, R2, R14 ;  /* 0x0000000e020e723e */ /* 0x004fe400000000ff */
[----:B------:R-:W2:Y:S04]  /*4cc00*/  LDL.LU R2, [R1+0x14e4] ;  /* 0x0014e40001027983 */ /* 0x000ea80000300800 */
[----:B------:R-:W5:Y:S01]  /*4cc10*/  LDL.LU R3, [R1+0x14e0] ;  /* 0x0014e00001037983 */ /* 0x000f620000300800 */
[----:B--2---:R-:W-:-:S03]  /*4cc20*/  F2FP.PACK_AB R15, R2, R15 ;  /* 0x0000000f020f723e */ /* 0x004fc600000000ff */
[----:B------:R-:W2:Y:S01]  /*4cc30*/  LDL.LU R2, [R1+0x14dc] ;  /* 0x0014dc0001027983 */ /* 0x000ea20000300800 */
[----:B-----5:R-:W-:-:S03]  /*4cc40*/  F2FP.PACK_AB R16, R3, R16 ;  /* 0x000000100310723e */ /* 0x020fc600000000ff */
[----:B------:R-:W5:Y:S02]  /*4cc50*/  LDL.LU R3, [R1+0x14d8] ;  /* 0x0014d80001037983 */ /* 0x000f640000300800 */
[----:B-----5:R-:W-:Y:S02]  /*4cc60*/  F2FP.PACK_AB R24, R3, R24 ;  /* 0x000000180318723e */ /* 0x020fe400000000ff */
[----:B------:R-:W5:Y:S01]  /*4cc70*/  LDL.LU R3, [R1+0x14d4] ;  /* 0x0014d40001037983 */ /* 0x000f620000300800 */
[----:B--2---:R-:W-:-:S03]  /*4cc80*/  F2FP.PACK_AB R17, R17, R2 ;  /* 0x000000021111723e */ /* 0x004fc600000000ff */
[----:B------:R-:W2:Y:S01]  /*4cc90*/  LDL.LU R2, [R1+0x14d0] ;  /* 0x0014d00001027983 */ /* 0x000ea20000300800 */
[----:B-----5:R-:W-:-:S03]  /*4cca0*/  F2FP.PACK_AB R25, R3, R25 ;  /* 0x000000190319723e */ /* 0x020fc600000000ff */
[----:B------:R-:W2:Y:S01]  /*4ccb0*/  LDL.LU R3, [R1+0x14cc] ;  /* 0x0014cc0001037983 */ /* 0x000ea20000300800 */
[----:B------:R-:W-:Y:S02]  /*4ccc0*/  F2FP.PACK_AB R27, R4, R27 ;  /* 0x0000001b041b723e */ /* 0x000fe400000000ff */
[----:B------:R-:W-:Y:S02]  /*4ccd0*/  F2FP.PACK_AB R4, R0, R29 ;  /* 0x0000001d0004723e */ /* 0x000fe400000000ff */
[----:B------:R-:W5:Y:S01]  /*4cce0*/  LDL.LU R0, [R1+0x33c] ;  /* 0x00033c0001007983 */ /* 0x000f620000300800 */
[----:B----4-:R-:W-:Y:S02]  /*4ccf0*/  F2FP.PACK_AB R6, R6, R7 ;  /* 0x000000070606723e */ /* 0x010fe400000000ff */
[----:B------:R-:W-:Y:S01]  /*4cd00*/  F2FP.PACK_AB R18, R20, R18 ;  /* 0x000000121412723e */ /* 0x000fe200000000ff */
[----:B------:R-:W5:Y:S01]  /*4cd10*/  LDL.LU R29, [R1+0x338] ;  /* 0x00033800011d7983 */ /* 0x000f620000300800 */
[----:B------:R-:W-:-:S02]  /*4cd20*/  F2FP.PACK_AB R26, R21, R26 ;  /* 0x0000001a151a723e */ /* 0x000fc400000000ff */
[----:B------:R-:W-:Y:S02]  /*4cd30*/  F2FP.PACK_AB R19, R22, R19 ;  /* 0x000000131613723e */ /* 0x000fe400000000ff */
[----:B---3--:R-:W-:Y:S01]  /*4cd40*/  F2FP.PACK_AB R5, R23, R5 ;  /* 0x000000051705723e */ /* 0x008fe200000000ff */
[----:B------:R0:W-:Y:S04]  /*4cd50*/  STS.128 [R28+0x100], R8 ;  /* 0x000100081c007388 */ /* 0x0001e80000000c00 */
[----:B------:R1:W-:Y:S04]  /*4cd60*/  STS.128 [R28+0x180], R12 ;  /* 0x0001800c1c007388 */ /* 0x0003e80000000c00 */
[----:B------:R3:W-:Y:S01]  /*4cd70*/  STS.128 [R28+0x200], R16 ;  /* 0x000200101c007388 */ /* 0x0007e20000000c00 */
[----:B--2---:R-:W-:-:S03]  /*4cd80*/  F2FP.PACK_AB R7, R3, R2 ;  /* 0x000000020307723e */ /* 0x004fc600000000ff */
[----:B------:R-:W2:Y:S04]  /*4cd90*/  LDL.LU R3, [R1+0x14c8] ;  /* 0x0014c80001037983 */ /* 0x000ea80000300800 */
[----:B------:R-:W2:Y:S04]  /*4cda0*/  LDL.LU R20, [R1+0x208] ;  /* 0x0002080001147983 */ /* 0x000ea80000300800 */
[----:B------:R-:W4:Y:S04]  /*4cdb0*/  LDL.LU R21, [R1+0x210] ;  /* 0x0002100001157983 */ /* 0x000f280000300800 */
[----:B------:R-:W4:Y:S04]  /*4cdc0*/  LDL.LU R22, [R1+0x238] ;  /* 0x0002380001167983 */ /* 0x000f280000300800 */
[----:B------:R-:W4:Y:S04]  /*4cdd0*/  LDL.LU R23, [R1+0x240] ;  /* 0x0002400001177983 */ /* 0x000f280000300800 */
[----:B------:R-:W4:Y:S04]  /*4cde0*/  LDL.LU R2, [R1+0x28c] ;  /* 0x00028c0001027983 */ /* 0x000f280000300800 */
        /* <DEDUP_REMOVED lines=8> */
[----:B---3--:R-:W3:Y:S04]  /*4ce70*/  LDL.LU R16, [R1+0x348] ;  /* 0x0003480001107983 */ /* 0x008ee80000300800 */
[----:B------:R-:W3:Y:S04]  /*4ce80*/  LDL.LU R17, [R1+0x334] ;  /* 0x0003340001117983 */ /* 0x000ee80000300800 */
[----:B------:R-:W3:Y:S04]  /*4ce90*/  LDL.LU R18, [R1+0x358] ;  /* 0x0003580001127983 */ /* 0x000ee80000300800 */
[----:B------:R-:W3:Y:S04]  /*4cea0*/  LDL.LU R19, [R1+0x368] ;  /* 0x0003680001137983 */ /* 0x000ee80000300800 */
[----:B------:R-:W-:Y:S04]  /*4ceb0*/  STS.128 [R28+0x280], R24 ;  /* 0x000280181c007388 */ /* 0x000fe80000000c00 */
[----:B------:R-:W-:Y:S01]  /*4cec0*/  STS.128 [R28+0x300], R4 ;  /* 0x000300041c007388 */ /* 0x000fe20000000c00 */
[----:B--2---:R-:W-:-:S03]  /*4ced0*/  F2FP.PACK_AB R20, R3, R20 ;  /* 0x000000140314723e */ /* 0x004fc600000000ff */
[----:B---3--:R0:W-:Y:S04]  /*4cee0*/  STL [R1+0x149c], R19 ;  /* 0x00149c1301007387 */ /* 0x0081e80000100800 */
[----:B0-----:R-:W2:Y:S04]  /*4cef0*/  LDL.LU R19, [R1+0x344] ;  /* 0x0003440001137983 */ /* 0x001ea80000300800 */
[----:B------:R-:W3:Y:S04]  /*4cf00*/  LDL.LU R24, [R1+0x280] ;  /* 0x0002800001187983 */ /* 0x000ee80000300800 */
[----:B------:R-:W2:Y:S04]  /*4cf10*/  LDL.LU R25, [R1+0x324] ;  /* 0x0003240001197983 */ /* 0x000ea80000300800 */
[----:B------:R-:W2:Y:S04]  /*4cf20*/  LDL.LU R26, [R1+0x32c] ;  /* 0x00032c00011a7983 */ /* 0x000ea80000300800 */
[----:B------:R-:W2:Y:S04]  /*4cf30*/  LDL.LU R27, [R1+0x34c] ;  /* 0x00034c00011b7983 */ /* 0x000ea80000300800 */
[----:B------:R-:W2:Y:S04]  /*4cf40*/  LDL.LU R4, [R1+0x248] ;  /* 0x0002480001047983 */ /* 0x000ea80000300800 */
[----:B------:R-:W2:Y:S04]  /*4cf50*/  LDL.LU R5, [R1+0x250] ;  /* 0x0002500001057983 */ /* 0x000ea80000300800 */
[----:B------:R-:W2:Y:S04]  /*4cf60*/  LDL.LU R6, [R1+0x27c] ;  /* 0x00027c0001067983 */ /* 0x000ea80000300800 */
[----:B------:R-:W3:Y:S04]  /*4cf70*/  LDL.LU R7, [R1+0x284] ;  /* 0x0002840001077983 */ /* 0x000ee80000300800 */
[----:B------:R0:W-:Y:S04]  /*4cf80*/  STL [R1+0x1498], R28 ;  /* 0x0014981c01007387 */ /* 0x0001e80000100800 */
[----:B0-----:R-:W2:Y:S04]  /*4cf90*/  LDL.LU R28, [R1+0x36c] ;  /* 0x00036c00011c7983 */ /* 0x001ea80000300800 */
[----:B------:R-:W4:Y:S02]  /*4cfa0*/  LDL.LU R3, [R1+0x14c4] ;  /* 0x0014c40001037983 */ /* 0x000f240000300800 */
[----:B----4-:R-:W-:-:S02]  /*4cfb0*/  F2FP.PACK_AB R21, R3, R21 ;  /* 0x000000150315723e */ /* 0x010fc400000000ff */
[----:B------:R-:W4:Y:S02]  /*4cfc0*/  LDL.LU R3, [R1+0x14c0] ;  /* 0x0014c00001037983 */ /* 0x000f240000300800 */
[----:B----4-:R-:W-:Y:S02]  /*4cfd0*/  F2FP.PACK_AB R22, R3, R22 ;  /* 0x000000160316723e */ /* 0x010fe400000000ff */
[----:B------:R-:W4:Y:S02]  /*4cfe0*/  LDL.LU R3, [R1+0x14bc] ;  /* 0x0014bc0001037983 */ /* 0x000f240000300800 */
[----:B----4-:R-:W-:Y:S02]  /*4cff0*/  F2FP.PACK_AB R23, R3, R23 ;  /* 0x000000170317723e */ /* 0x010fe400000000ff */
[----:B------:R-:W2:Y:S02]  /*4d000*/  LDL.LU R3, [R1+0x14b8] ;  /* 0x0014b80001037983 */ /* 0x000ea40000300800 */
[----:B--2---:R-:W-:-:S02]  /*4d010*/  F2FP.PACK_AB R4, R3, R4 ;  /* 0x000000040304723e */ /* 0x004fc400000000ff */
[----:B------:R-:W2:Y:S01]  /*4d020*/  LDL.LU R3, [R1+0x14b4] ;  /* 0x0014b40001037983 */ /* 0x000ea20000300800 */
[----:B------:R-:W-:-:S03]  /*4d030*/  F2FP.PACK_AB R8, R2, R8 ;  /* 0x000000080208723e */ /* 0x000fc600000000ff */
[----:B------:R-:W4:Y:S01]  /*4d040*/  LDL.LU R2, [R1+0x14b0] ;  /* 0x0014b00001027983 */ /* 0x000f220000300800 */
[----:B--2---:R-:W-:-:S03]  /*4d050*/  F2FP.PACK_AB R5, R3, R5 ;  /* 0x000000050305723e */ /* 0x004fc600000000ff */
[----:B------:R-:W2:Y:S02]  /*4d060*/  LDL.LU R3, [R1+0x14ac] ;  /* 0x0014ac0001037983 */ /* 0x000ea40000300800 */
[----:B--2---:R-:W-:Y:S02]  /*4d070*/  F2FP.PACK_AB R9, R3, R9 ;  /* 0x000000090309723e */ /* 0x004fe400000000ff */
[----:B------:R-:W2:Y:S01]  /*4d080*/  LDL.LU R3, [R1+0x14a8] ;  /* 0x0014a80001037983 */ /* 0x000ea20000300800 */
[----:B----4-:R-:W-:-:S03]  /*4d090*/  F2FP.PACK_AB R6, R6, R2 ;  /* 0x000000020606723e */ /* 0x010fc600000000ff */
[----:B------:R-:W4:Y:S01]  /*4d0a0*/  LDL.LU R2, [R1+0x14a4] ;  /* 0x0014a40001027983 */ /* 0x000f220000300800 */
[----:B--2---:R-:W-:-:S03]  /*4d0b0*/  F2FP.PACK_AB R10, R3, R10 ;  /* 0x0000000a030a723e */ /* 0x004fc600000000ff */
[----:B------:R-:W4:Y:S01]  /*4d0c0*/  LDL.LU R3, [R1+0x14a0] ;  /* 0x0014a00001037983 */ /* 0x000f220000300800 */
[----:B------:R-:W-:Y:S02]  /*4d0d0*/  F2FP.PACK_AB R13, R17, R13 ;  /* 0x0000000d110d723e */ /* 0x000fe400000000ff */
[----:B------:R-:W-:Y:S02]  /*4d0e0*/  F2FP.PACK_AB R17, R18, R14 ;  /* 0x0000000e1211723e */ /* 0x000fe400000000ff */
[----:B-----5:R-:W-:Y:S02]  /*4d0f0*/  F2FP.PACK_AB R14, R0, R29 ;  /* 0x0000001d000e723e */ /* 0x020fe400000000ff */
[----:B------:R-:W2:Y:S01]  /*4d100*/  LDL.LU R29, [R1+0x55c] ;  /* 0x00055c00011d7983 */ /* 0x000ea20000300800 */
[----:B---3--:R-:W-:-:S03]  /*4d110*/  F2FP.PACK_AB R7, R7, R24 ;  /* 0x000000180707723e */ /* 0x008fc600000000ff */
[----:B------:R-:W3:Y:S01]  /*4d120*/  LDL.LU R0, [R1+0x374] ;  /* 0x0003740001007983 */ /* 0x000ee20000300800 */
[----:B------:R-:W-:-:S03]  /*4d130*/  F2FP.PACK_AB R11, R25, R11 ;  /* 0x0000000b190b723e */ /* 0x000fc600000000ff */
[----:B------:R-:W3:Y:S01]  /*4d140*/  LDL.LU R24, [R1+0x370] ;  /* 0x0003700001187983 */ /* 0x000ee20000300800 */
[----:B------:R-:W-:Y:S02]  /*4d150*/  F2FP.PACK_AB R12, R26, R12 ;  /* 0x0000000c1a0c723e */ /* 0x000fe400000000ff */
[----:B------:R-:W-:Y:S02]  /*4d160*/  F2FP.PACK_AB R16, R27, R16 ;  /* 0x000000101b10723e */ /* 0x000fe400000000ff */
[----:B------:R-:W-:Y:S02]  /*4d170*/  F2FP.PACK_AB R15, R19, R15 ;  /* 0x0000000f130f723e */ /* 0x000fe400000000ff */
[----:B----4-:R-:W-:Y:S02]  /*4d180*/  F2FP.PACK_AB R18, R3, R2 ;  /* 0x000000020312723e */ /* 0x010fe400000000ff */
[----:B------:R-:W4:Y:S04]  /*4d190*/  LDL.LU R2, [R1+0x3a4] ;  /* 0x0003a40001027983 */ /* 0x000f280000300800 */
[----:B------:R-:W5:Y:S04]  /*4d1a0*/  LDL.LU R25, [R1+0x378] ;  /* 0x0003780001197983 */ /* 0x000f680000300800 */
[----:B------:R-:W2:Y:S04]  /*4d1b0*/  LDL.LU R3, [R1+0x3ac] ;  /* 0x0003ac0001037983 */ /* 0x000ea80000300800 */
[----:B------:R-:W2:Y:S04]  /*4d1c0*/  LDL.LU R26, [R1+0x380] ;  /* 0x00038000011a7983 */ /* 0x000ea80000300800 */
[----:B------:R-:W2:Y:S04]  /*4d1d0*/  LDL.LU R27, [R1+0x388] ;  /* 0x00038800011b7983 */ /* 0x000ea80000300800 */
[----:B------:R-:W2:Y:S02]  /*4d1e0*/  LDL.LU R19, [R1+0x149c] ;  /* 0x00149c0001137983 */ /* 0x000ea40000300800 */
[----:B--2---:R-:W-:-:S02]  /*4d1f0*/  F2FP.PACK_AB R19, R28, R19 ;  /* 0x000000131c13723e */ /* 0x004fc400000000ff */
[----:B------:R-:W2:Y:S04]  /*4d200*/  LDL.LU R28, [R1+0x1498] ;  /* 0x00149800011c7983 */ /* 0x000ea80000300800 */
[----:B--2---:R0:W-:Y:S04]  /*4d210*/  STS.128 [R28+0x380], R20 ;  /* 0x000380141c007388 */ /* 0x0041e80000000c00 */
[----:B------:R1:W-:Y:S04]  /*4d220*/  STS.128 [R28+0x400], R4 ;  /* 0x000400041c007388 */ /* 0x0003e80000000c00 */
[----:B0-----:R-:W2:Y:S04]  /*4d230*/  LDL.LU R22, [R1+0x34] ;  /* 0x0000340001167983 */ /* 0x001ea80000300800 */
[----:B------:R-:W2:Y:S04]  /*4d240*/  LDL.LU R23, [R1+0x3b0] ;  /* 0x0003b00001177983 */ /* 0x000ea80000300800 */
[----:B------:R-:W2:Y:S04]  /*4d250*/  LDL.LU R21, [R1+0x6c4] ;  /* 0x0006c40001157983 */ /* 0x000ea80000300800 */
[----:B------:R-:W2:Y:S04]  /*4d260*/  LDL.LU R20, [R1+0x30] ;  /* 0x0000300001147983 */ /* 0x000ea80000300800 */
[----:B-1----:R-:W4:Y:S04]  /*4d270*/  LDL.LU R4, [R1+0x3a0] ;  /* 0x0003a00001047983 */ /* 0x002f280000300800 */
[----:B------:R-:W2:Y:S04]  /*4d280*/  LDL.LU R5, [R1+0x3a8] ;  /* 0x0003a80001057983 */ /* 0x000ea80000300800 */
[----:B------:R-:W2:Y:S04]  /*4d290*/  LDL.LU R6, [R1+0x3b4] ;  /* 0x0003b40001067983 */ /* 0x000ea80000300800 */
[----:B------:R-:W2:Y:S04]  /*4d2a0*/  LDL.LU R7, [R1+0x3b8] ;  /* 0x0003b80001077983 */ /* 0x000ea80000300800 */
[----:B------:R0:W-:Y:S04]  /*4d2b0*/  STS.128 [R28+0x480], R8 ;  /* 0x000480081c007388 */ /* 0x0001e80000000c00 */
[----:B------:R1:W-:Y:S04]  /*4d2c0*/  STS.128 [R28+0x500], R12 ;  /* 0x0005000c1c007388 */ /* 0x0003e80000000c00 */
[----:B------:R1:W-:Y:S04]  /*4d2d0*/  STS.128 [R28+0x580], R16 ;  /* 0x000580101c007388 */ /* 0x0003e80000000c00 */
[----:B0-----:R-:W2:Y:S04]  /*4d2e0*/  LDL.LU R8, [R1+0x3c0] ;  /* 0x0003c00001087983 */ /* 0x001ea80000300800 */
[----:B------:R-:W2:Y:S04]  /*4d2f0*/  LDL.LU R9, [R1+0x560] ;  /* 0x0005600001097983 */ /* 0x000ea80000300800 */
[----:B------:R-:W2:Y:S04]  /*4d300*/  LDL.LU R10, [R1+0x3d4] ;  /* 0x0003d400010a7983 */ /* 0x000ea80000300800 */
[----:B------:R-:W2:Y:S04]  /*4d310*/  LDL.LU R11, [R1+0x3dc] ;  /* 0x0003dc00010b7983 */ /* 0x000ea80000300800 */
[----:B-1----:R-:W2:Y:S04]  /*4d320*/  LDL.LU R12, [R1+0x3c4] ;  /* 0x0003c400010c7983 */ /* 0x002ea80000300800 */
[----:B------:R-:W2:Y:S04]  /*4d330*/  LDL.LU R13, [R1+0x564] ;  /* 0x00056400010d7983 */ /* 0x000ea80000300800 */
[----:B------:R-:W2:Y:S04]  /*4d340*/  LDL.LU R14, [R1+0x56c] ;  /* 0x00056c00010e7983 */ /* 0x000ea80000300800 */
[----:B------:R-:W2:Y:S01]  /*4d350*/  LDL.LU R15, [R1+0x6c8] ;  /* 0x0006c800010f7983 */ /* 0x000ea20000300800 */
[----:B---3--:R-:W-:-:S03]  /*4d360*/  F2FP.PACK_AB R24, R0, R24 ;  /* 0x000000180018723e */ /* 0x008fc600000000ff */
[----:B------:R-:W3:Y:S04]  /*4d370*/  LDL.LU R16, [R1+0x568] ;  /* 0x0005680001107983 */ /* 0x000ee80000300800 */
[----:B------:R-:W2:Y:S04]  /*4d380*/  LDL.LU R17, [R1+0x3d8] ;  /* 0x0003d80001117983 */ /* 0x000ea80000300800 */
[----:B------:R-:W2:Y:S04]  /*4d390*/  LDL.LU R18, [R1+0x6c0] ;  /* 0x0006c00001127983 */ /* 0x000ea80000300800 */
[----:B------:R-:W2:Y:S04]  /*4d3a0*/  LDL.LU R19, [R1+0x3f0] ;  /* 0x0003f00001137983 */ /* 0x000ea80000300800 */
[----:B------:R-:W2:Y:S01]  /*4d3b0*/  LDL.LU R0, [R1+0x1494] ;  /* 0x0014940001007983 */ /* 0x000ea20000300800 */
[----:B----4-:R-:W-:-:S03]  /*4d3c0*/  F2FP.PACK_AB R4, R2, R4 ;  /* 0x000000040204723e */ /* 0x010fc600000000ff */
[----:B------:R-:W5:Y:S02]  /*4d3d0*/  LDL.LU R2, [R1+0x1490] ;  /* 0x0014900001027983 */ /* 0x000f640000300800 */
[----:B-----5:R-:W-:Y:S02]  /*4d3e0*/  F2FP.PACK_AB R25, R2, R25 ;  /* 0x000000190219723e */ /* 0x020fe400000000ff */
[----:B------:R-:W4:Y:S01]  /*4d3f0*/  LDL.LU R2, [R1+0x148c] ;  /* 0x00148c0001027983 */ /* 0x000f220000300800 */
[----:B--2---:R-:W-:-:S03]  /*4d400*/  F2FP.PACK_AB R5, R3, R5 ;  /* 0x000000050305723e */ /* 0x004fc600000000ff */
[----:B------:R-:W2:Y:S01]  /*4d410*/  LDL.LU R3, [R1+0x1488] ;  /* 0x0014880001037983 */ /* 0x000ea20000300800 */
[----:B----4-:R-:W-:-:S03]  /*4d420*/  F2FP.PACK_AB R26, R2, R26 ;  /* 0x0000001a021a723e */ /* 0x010fc600000000ff */
[----:B------:R-:W4:Y:S01]  /*4d430*/  LDL.LU R2, [R1+0x1484] ;  /* 0x0014840001027983 */ /* 0x000f220000300800 */
[----:B------:R-:W-:Y:S02]  /*4d440*/  F2FP.PACK_AB R6, R6, R23 ;  /* 0x000000170606723e */ /* 0x000fe400000000ff */
[----:B--2---:R-:W-:Y:S01]  /*4d450*/  F2FP.PACK_AB R27, R3, R27 ;  /* 0x0000001b031b723e */ /* 0x004fe200000000ff */
[----:B------:R-:W2:Y:S04]  /*4d460*/  LDL.LU R23, [R1+0x20] ;  /* 0x0000200001177983 */ /* 0x000ea80000300800 */
[----:B------:R-:W5:Y:S01]  /*4d470*/  LDL.LU R3, [R1+0x1480] ;  /* 0x0014800001037983 */ /* 0x000f620000300800 */
[----:B----4-:R-:W-:-:S03]  /*4d480*/  F2FP.PACK_AB R7, R2, R7 ;  /* 0x000000070207723e */ /* 0x010fc600000000ff */
[----:B------:R-:W5:Y:S01]  /*4d490*/  LDL.LU R2, [R1+0x147c] ;  /* 0x00147c0001027983 */ /* 0x000f620000300800 */
[----:B------:R-:W-:Y:S02]  /*4d4a0*/  F2FP.PACK_AB R8, R12, R8 ;  /* 0x000000080c08723e */ /* 0x000fe400000000ff */
[----:B------:R-:W-:Y:S02]  /*4d4b0*/  F2FP.PACK_AB R12, R9, R29 ;  /* 0x0000001d090c723e */ /* 0x000fe400000000ff */
[----:B---3--:R-:W-:Y:S02]  /*4d4c0*/  F2FP.PACK_AB R13, R16, R13 ;  /* 0x0000000d100d723e */ /* 0x008fe400000000ff */
[----:B------:R-:W-:Y:S02]  /*4d4d0*/  F2FP.PACK_AB R10, R17, R10 ;  /* 0x0000000a110a723e */ /* 0x000fe400000000ff */
[----:B------:R-:W-:Y:S02]  /*4d4e0*/  F2FP.PACK_AB R14, R18, R14 ;  /* 0x0000000e120e723e */ /* 0x000fe400000000ff */
[----:B------:R-:W-:-:S02]  /*4d4f0*/  F2FP.PACK_AB R11, R19, R11 ;  /* 0x0000000b130b723e */ /* 0x000fc400000000ff */
[----:B------:R-:W-:Y:S02]  /*4d500*/  F2FP.PACK_AB R15, R15, R21 ;  /* 0x000000150f0f723e */ /* 0x000fe400000000ff */
[----:B-----5:R-:W-:Y:S02]  /*4d510*/  F2FP.PACK_AB R9, R2, R3 ;  /* 0x000000030209723e */ /* 0x020fe400000000ff */
[----:B------:R-:W3:Y:S04]  /*4d520*/  LDL.LU R2, [R1+0x1478] ;  /* 0x0014780001027983 */ /* 0x000ee80000300800 */
[----:B------:R-:W4:Y:S04]  /*4d530*/  LDL.LU R3, [R1+0x1474] ;  /* 0x0014740001037983 */ /* 0x000f280000300800 */
[----:B------:R-:W-:Y:S04]  /*4d540*/  STS.128 [R28+0x600], R24 ;  /* 0x000600181c007388 */ /* 0x000fe80000000c00 */
[----:B------:R0:W-:Y:S04]  /*4d550*/  STS.128 [R28+0x680], R4 ;  /* 0x000680041c007388 */ /* 0x0001e80000000c00 */
[----:B------:R-:W-:Y:S04]  /*4d560*/  STS.128 [R28+0x700], R8 ;  /* 0x000700081c007388 */ /* 0x000fe80000000c00 */
[----:B------:R-:W-:Y:S01]  /*4d570*/  STS.128 [R28+0x780], R12 ;  /* 0x0007800c1c007388 */ /* 0x000fe20000000c00 */
[----:B------:R-:W-:-:S03]  /*4d580*/  IMAD.MOV.U32 R29, RZ, RZ, c[0x0][0x1c8] ;  /* 0x00007200ff1d7624 */ /* 0x000fc600078e00ff */
[----:B------:R-:W-:Y:S02]  /*4d590*/  BAR.SYNC.DEFER_BLOCKING 0x0 ;  /* 0x0000000000007b1d */ /* 0x000fe40000010000 */
[----:B------:R-:W-:-:S04]  /*4d5a0*/  SHF.L.U32 R18, R29, 0x1, RZ ;  /* 0x000000011d127819 */ /* 0x000fc800000006ff */
[----:B------:R-:W5:Y:S01]  /*4d5b0*/  LDL.LU R21, [R1+0x10] ;  /* 0x0000100001157983 */ /* 0x000f620000300800 */
[----:B0-----:R-:W-:-:S03]  /*4d5c0*/  PRMT R6, R20, 0x7632, R6 ;  /* 0x0000763214067816 */ /* 0x001fc60000000006 */
[----:B------:R-:W5:Y:S01]  /*4d5d0*/  LDL.LU R19, [R1] ;  /* 0x0000000001137983 */ /* 0x000f620000300800 */
[----:B---3--:R-:W-:-:S04]  /*4d5e0*/  IADD3 R16, P0, R18, R2, RZ ;  /* 0x0000000212107210 */ /* 0x008fc80007f1e0ff */
[CC--:B----4-:R-:W-:Y:S02]  /*4d5f0*/  LEA.HI.X.SX32 R17, R29.reuse, R3.reuse, 0x1, P0 ;  /* 0x000000031d117211 */ /* 0x0d0fe400000f0eff */
[----:B------:R-:W-:Y:S01]  /*4d600*/  LEA R4, P0, R29, R2, 0x2 ;  /* 0x000000021d047211 */ /* 0x000fe200078010ff */
[----:B------:R-:W-:Y:S03]  /*4d610*/  STG.E.U16 [R2.64], R20 ;  /* 0x0000001402007986 */ /* 0x000fe6000c101506 */
[----:B------:R-:W-:Y:S01]  /*4d620*/  LEA.HI.X.SX32 R5, R18, R3, 0x1, P0 ;  /* 0x0000000312057211 */ /* 0x000fe200000f0eff */
[----:B------:R-:W-:Y:S04]  /*4d630*/  STG.E.U16 [R16.64], R6 ;  /* 0x0000000610007986 */ /* 0x000fe8000c101506 */
[----:B--2---:R0:W-:Y:S02]  /*4d640*/  STG.E.U16 [R4.64], R23 ;  /* 0x0000001704007986 */ /* 0x0041e4000c101506 */
[----:B0-----:R-:W-:-:S02]  /*4d650*/  PRMT R5, R23, 0x7632, R5 ;  /* 0x0000763217057816 */ /* 0x001fc40000000005 */
[----:B------:R-:W2:Y:S01]  /*4d660*/  LDL.LU R23, [R1+0x40] ;  /* 0x0000400001177983 */ /* 0x000ea20000300800 */
[C---:B------:R-:W-:Y:S02]  /*4d670*/  IMAD R10, R29.reuse, 0x6, RZ ;  /* 0x000000061d0a7824 */ /* 0x040fe400078e02ff */
[C---:B------:R-:W-:Y:S01]  /*4d680*/  IMAD R6, R29.reuse, 0x3, RZ ;  /* 0x000000031d067824 */ /* 0x040fe200078e02ff */
[C---:B------:R-:W-:Y:S01]  /*4d690*/  SHF.L.U32 R4, R29.reuse, 0x2, RZ ;  /* 0x000000021d047819 */ /* 0x040fe200000006ff */
[C---:B------:R-:W-:Y:S01]  /*4d6a0*/  IMAD R12, R29.reuse, 0xa, RZ ;  /* 0x0000000a1d0c7824 */ /* 0x040fe200078e02ff */
[----:B------:R-:W-:Y:S01]  /*4d6b0*/  IADD3 R8, P0, R10, R2, RZ ;  /* 0x000000020a087210 */ /* 0x000fe20007f1e0ff */
[----:B------:R-:W-:Y:S01]  /*4d6c0*/  IMAD R11, R29, 0x5, RZ ;  /* 0x000000051d0b7824 */ /* 0x000fe200078e02ff */
[----:B------:R-:W3:Y:S02]  /*4d6d0*/  LDL.LU R20, [R1+0x50] ;  /* 0x0000500001147983 */ /* 0x000ee40000300800 */
[----:B------:R-:W-:-:S02]  /*4d6e0*/  LEA.HI.X.SX32 R9, R6, R3, 0x1, P0 ;  /* 0x0000000306097211 */ /* 0x000fc400000f0eff */
[C---:B------:R-:W-:Y:S01]  /*4d6f0*/  LEA R6, P0, R29.reuse, R2, 0x3 ;  /* 0x000000021d067211 */ /* 0x040fe200078018ff */
[----:B------:R-:W-:-:S03]  /*4d700*/  IMAD R13, R29, 0xc, RZ ;  /* 0x0000000c1d0d7824 */ /* 0x000fc600078e02ff */
[----:B------:R-:W-:Y:S02]  /*4d710*/  LEA.HI.X.SX32 R7, R4, R3, 0x1, P0 ;  /* 0x0000000304077211 */ /* 0x000fe400000f0eff */
[----:B------:R-:W-:Y:S01]  /*4d720*/  IADD3 R4, P0, R12, R2, RZ ;  /* 0x000000020c047210 */ /* 0x000fe20007f1e0ff */
[----:B------:R0:W-:Y:S01]  /*4d730*/  STG.E.U16 [R8.64], R5 ;  /* 0x0000000508007986 */ /* 0x0001e2000c101506 */
[----:B------:R-:W-:-:S03]  /*4d740*/  IMAD R14, R29, 0xe, RZ ;  /* 0x0000000e1d0e7824 */ /* 0x000fc600078e02ff */
[----:B-----5:R1:W-:Y:S01]  /*4d750*/  STG.E.U16 [R6.64], R21 ;  /* 0x0000001506007986 */ /* 0x0203e2000c101506 */
[-C--:B0-----:R-:W-:Y:S02]  /*4d760*/  LEA.HI.X.SX32 R5, R11, R3.reuse, 0x1, P0 ;  /* 0x000000030b057211 */ /* 0x081fe400000f0eff */
[-C--:B------:R-:W-:Y:S02]  /*4d770*/  IADD3 R8, P0, R13, R2.reuse, RZ ;  /* 0x000000020d087210 */ /* 0x080fe40007f1e0ff */
[----:B-1----:R-:W-:Y:S01]  /*4d780*/  PRMT R6, R21, 0x7632, R6 ;  /* 0x0000763215067816 */ /* 0x002fe20000000006 */
[----:B------:R-:W-:Y:S01]  /*4d790*/  IMAD R7, R29, 0x7, RZ ;  /* 0x000000071d077824 */ /* 0x000fe200078e02ff */
[-C--:B------:R-:W-:Y:S02]  /*4d7a0*/  LEA.HI.X.SX32 R9, R10, R3.reuse, 0x1, P0 ;  /* 0x000000030a097211 */ /* 0x080fe400000f0eff */
[----:B------:R-:W-:Y:S01]  /*4d7b0*/  IADD3 R10, P0, R14, R2, RZ ;  /* 0x000000020e0a7210 */ /* 0x000fe20007f1e0ff */
[----:B------:R-:W-:Y:S01]  /*4d7c0*/  IMAD.MOV.U32 R21, RZ, RZ, R22 ;  /* 0x000000ffff157224 */ /* 0x000fe200078e0016 */
[----:B------:R0:W-:Y:S02]  /*4d7d0*/  STG.E.U16 [R4.64], R6 ;  /* 0x0000000604007986 */ /* 0x0001e4000c101506 */
[----:B------:R-:W-:-:S02]  /*4d7e0*/  LEA.HI.X.SX32 R11, R7, R3, 0x1, P0 ;  /* 0x00000003070b7211 */ /* 0x000fc400000f0eff */
[----:B------:R-:W4:Y:S01]  /*4d7f0*/  LDL.LU R22, [R1+0x60] ;  /* 0x0000600001167983 */ /* 0x000f220000300800 */
[C---:B0-----:R-:W-:Y:S02]  /*4d800*/  SHF.L.U32 R4, R29.reuse, 0x3, RZ ;  /* 0x000000031d047819 */ /* 0x041fe400000006ff */
[----:B------:R-:W-:Y:S02]  /*4d810*/  LEA R6, P0, R29, R2, 0x4 ;  /* 0x000000021d067211 */ /* 0x000fe400078020ff */
[----:B------:R-:W-:Y:S02]  /*4d820*/  PRMT R5, R19, 0x7632, R5 ;  /* 0x0000763213057816 */ /* 0x000fe40000000005 */
[----:B------:R-:W-:Y:S01]  /*4d830*/  LEA.HI.X.SX32 R7, R4, R3, 0x1, P0 ;  /* 0x0000000304077211 */ /* 0x000fe200000f0eff */
[----:B------:R-:W-:Y:S04]  /*4d840*/  STG.E.U16 [R8.64], R19 ;  /* 0x0000001308007986 */ /* 0x000fe8000c101506 */
[----:B------:R2:W-:Y:S02]  /*4d850*/  STG.E.U16 [R10.64], R5 ;  /* 0x000000050a007986 */ /* 0x0005e4000c101506 */
[----:B--2---:R-:W-:-:S02]  /*4d860*/  PRMT R10, R23, 0x7632, R10 ;  /* 0x00007632170a7816 */ /* 0x004fc4000000000a */
[----:B------:R0:W-:Y:S04]  /*4d870*/  STG.E.U16 [R6.64], R23 ;  /* 0x0000001706007986 */ /* 0x0001e8000c101506 */
[----:B0-----:R-:W2:Y:S04]  /*4d880*/  LDL.LU R23, [R1+0x70] ;  /* 0x0000700001177983 */ /* 0x001ea80000300800 */
[----:B------:R-:W5:Y:S04]  /*4d890*/  LDL.LU R24, [R1+0x80] ;  /* 0x0000800001187983 */ /* 0x000f680000300800 */
[----:B------:R-:W5:Y:S04]  /*4d8a0*/  LDL.LU R27, [R1+0x90] ;  /* 0x00009000011b7983 */ /* 0x000f680000300800 */
[----:B------:R-:W5:Y:S01]  /*4d8b0*/  LDL.LU R26, [R1+0xa0] ;  /* 0x0000a000011a7983 */ /* 0x000f620000300800 */
[----:B------:R-:W-:-:S02]  /*4d8c0*/  IMAD R15, R29, 0x12, RZ ;  /* 0x000000121d0f7824 */ /* 0x000fc400078e02ff */
[C---:B------:R-:W-:Y:S02]  /*4d8d0*/  IMAD R16, R29.reuse, 0x9, RZ ;  /* 0x000000091d107824 */ /* 0x040fe400078e02ff */
[----:B------:R-:W-:Y:S01]  /*4d8e0*/  IMAD R17, R29, 0x14, RZ ;  /* 0x000000141d117824 */ /* 0x000fe200078e02ff */
[----:B------:R-:W-:-:S04]  /*4d8f0*/  IADD3 R4, P0, R15, R2, RZ ;  /* 0x000000020f047210 */ /* 0x000fc80007f1e0ff */
[----:B------:R-:W-:Y:S01]  /*4d900*/  LEA.HI.X.SX32 R5, R16, R3, 0x1, P0 ;  /* 0x0000000310057211 */ /* 0x000fe200000f0eff */
[----:B------:R-:W-:Y:S01]  /*4d910*/  IMAD R16, R29, 0x16, RZ ;  /* 0x000000161d107824 */ /* 0x000fe200078e02ff */
[----:B------:R-:W-:-:S03]  /*4d920*/  IADD3 R8, P0, R17, R2, RZ ;  /* 0x0000000211087210 */ /* 0x000fc60007f1e0ff */
[----:B------:R0:W-:Y:S01]  /*4d930*/  STG.E.U16 [R4.64], R10 ;  /* 0x0000000a04007986 */ /* 0x0001e2000c101506 */
[-C--:B------:R-:W-:Y:S01]  /*4d940*/  LEA.HI.X.SX32 R9, R12, R3.reuse, 0x1, P0 ;  /* 0x000000030c097211 */ /* 0x080fe200000f0eff */
[C---:B------:R-:W-:Y:S02]  /*4d950*/  IMAD R12, R29.reuse, 0x18, RZ ;  /* 0x000000181d0c7824 */ /* 0x040fe400078e02ff */
[C---:B------:R-:W-:Y:S02]  /*4d960*/  IMAD R18, R29.reuse, 0x1a, RZ ;  /* 0x0000001a1d127824 */ /* 0x040fe400078e02ff */
[----:B0-----:R-:W-:Y:S01]  /*4d970*/  IMAD R5, R29, 0xb, RZ ;  /* 0x0000000b1d057824 */ /* 0x001fe200078e02ff */
[----:B------:R-:W-:Y:S01]  /*4d980*/  IADD3 R4, P0, R16, R2, RZ ;  /* 0x0000000210047210 */ /* 0x000fe20007f1e0ff */
[----:B---3--:R0:W-:Y:S03]  /*4d990*/  STG.E.U16 [R8.64], R20 ;  /* 0x0000001408007986 */ /* 0x0081e6000c101506 */
[----:B------:R-:W-:-:S02]  /*4d9a0*/  LEA.HI.X.SX32 R5, R5, R3, 0x1, P0 ;  /* 0x0000000305057211 */ /* 0x000fc400000f0eff */
[-C--:B------:R-:W-:Y:S01]  /*4d9b0*/  IADD3 R6, P0, R12, R2.reuse, RZ ;  /* 0x000000020c067210 */ /* 0x080fe20007f1e0ff */
[C---:B------:R-:W-:Y:S02]  /*4d9c0*/  IMAD R10, R29.reuse, 0xd, RZ ;  /* 0x0000000d1d0a7824 */ /* 0x040fe400078e02ff */
[----:B------:R-:W-:Y:S01]  /*4d9d0*/  IMAD R19, R29, 0x1c, RZ ;  /* 0x0000001c1d137824 */ /* 0x000fe200078e02ff */
[-C--:B------:R-:W-:Y:S02]  /*4d9e0*/  LEA.HI.X.SX32 R7, R13, R3.reuse, 0x1, P0 ;  /* 0x000000030d077211 */ /* 0x080fe400000f0eff */
[----:B0-----:R-:W-:Y:S02]  /*4d9f0*/  PRMT R9, R20, 0x7632, R9 ;  /* 0x0000763214097816 */ /* 0x001fe40000000009 */
[----:B------:R-:W-:Y:S01]  /*4da00*/  IADD3 R8, P0, R18, R2, RZ ;  /* 0x0000000212087210 */ /* 0x000fe20007f1e0ff */
[----:B------:R-:W-:Y:S02]  /*4da10*/  IMAD R13, R29, 0x1e, RZ ;  /* 0x0000001e1d0d7824 */ /* 0x000fe400078e02ff */
[----:B------:R0:W-:Y:S04]  /*4da20*/  STG.E.U16 [R4.64], R9 ;  /* 0x0000000904007986 */ /* 0x0001e8000c101506 */
[----:B----4-:R1:W-:Y:S01]  /*4da30*/  STG.E.U16 [R6.64], R22 ;  /* 0x0000001606007986 */ /* 0x0103e2000c101506 */
[----:B0-----:R-:W-:-:S02]  /*4da40*/  LEA.HI.X.SX32 R9, R10, R3, 0x1, P0 ;  /* 0x000000030a097211 */ /* 0x001fc400000f0eff */
[-C--:B------:R-:W-:Y:S01]  /*4da50*/  IADD3 R4, P0, R19, R2.reuse, RZ ;  /* 0x0000000213047210 */ /* 0x080fe20007f1e0ff */
[----:B------:R-:W-:Y:S01]  /*4da60*/  IMAD R10, R29, 0xf, RZ ;  /* 0x0000000f1d0a7824 */ /* 0x000fe200078e02ff */
[----:B-1----:R-:W-:Y:S02]  /*4da70*/  PRMT R7, R22, 0x7632, R7 ;  /* 0x0000763216077816 */ /* 0x002fe40000000007 */
[----:B------:R-:W-:Y:S02]  /*4da80*/  LEA.HI.X.SX32 R5, R14, R3, 0x1, P0 ;  /* 0x000000030e057211 */ /* 0x000fe400000f0eff */
[----:B------:R-:W-:Y:S01]  /*4da90*/  IADD3 R6, P0, R13, R2, RZ ;  /* 0x000000020d067210 */ /* 0x000fe20007f1e0ff */
[----:B------:R0:W-:Y:S01]  /*4daa0*/  STG.E.U16 [R8.64], R7 ;  /* 0x0000000708007986 */ /* 0x0001e2000c101506 */
[C---:B------:R-:W-:Y:S01]  /*4dab0*/  IMAD R14, R29.reuse, 0x22, RZ ;  /* 0x000000221d0e7824 */ /* 0x040fe200078e02ff */
[----:B------:R-:W-:Y:S01]  /*4dac0*/  MOV R25, R21 ;  /* 0x0000001500197202 */ /* 0x000fe20000000f00 */
[----:B------:R-:W-:-:S02]  /*4dad0*/  IMAD R20, R29, 0x11, RZ ;  /* 0x000000111d147824 */ /* 0x000fc400078e02ff */
[C---:B------:R-:W-:Y:S02]  /*4dae0*/  IMAD R21, R29.reuse, 0x24, RZ ;  /* 0x000000241d157824 */ /* 0x040fe400078e02ff */
[C---:B0-----:R-:W-:Y:S01]  /*4daf0*/  IMAD.SHL.U32 R9, R29.reuse, 0x10, RZ ;  /* 0x000000101d097824 */ /* 0x041fe200078e00ff */
[----:B------:R-:W-:Y:S02]  /*4db00*/  LEA.HI.X.SX32 R7, R10, R3, 0x1, P0 ;  /* 0x000000030a077211 */ /* 0x000fe400000f0eff */
[----:B------:R-:W-:-:S04]  /*4db10*/  LEA R8, P0, R29, R2, 0x5 ;  /* 0x000000021d087211 */ /* 0x000fc800078028ff */
[----:B------:R-:W-:Y:S02]  /*4db20*/  LEA.HI.X.SX32 R9, R9, R3, 0x1, P0 ;  /* 0x0000000309097211 */ /* 0x000fe400000f0eff */
[-C--:B------:R-:W-:Y:S01]  /*4db30*/  IADD3 R10, P0, R14, R2.reuse, RZ ;  /* 0x000000020e0a7210 */ /* 0x080fe20007f1e0ff */
[C---:B------:R-:W-:Y:S01]  /*4db40*/  IMAD R22, R29.reuse, 0x28, RZ ;  /* 0x000000281d167824 */ /* 0x040fe200078e02ff */
[----:B------:R-:W-:Y:S01]  /*4db50*/  MOV R14, R25 ;  /* 0x00000019000e7202 */ /* 0x000fe20000000f00 */
[----:B------:R-:W-:Y:S01]  /*4db60*/  IMAD R25, R29, 0x17, RZ ;  /* 0x000000171d197824 */ /* 0x000fe200078e02ff */
[----:B--2---:R-:W-:Y:S01]  /*4db70*/  PRMT R11, R23, 0x7632, R11 ;  /* 0x00007632170b7816 */ /* 0x004fe2000000000b */
[----:B------:R-:W-:Y:S04]  /*4db80*/  STG.E.U16 [R4.64], R23 ;  /* 0x0000001704007986 */ /* 0x000fe8000c101506 */
[----:B------:R0:W-:Y:S04]  /*4db90*/  STG.E.U16 [R6.64], R11 ;  /* 0x0000000b06007986 */ /* 0x0001e8000c101506 */
[----:B-----5:R1:W-:Y:S01]  /*4dba0*/  STG.E.U16 [R8.64], R24 ;  /* 0x0000001808007986 */ /* 0x0203e2000c101506 */
[----:B0-----:R-:W-:Y:S01]  /*4dbb0*/  LEA.HI.X.SX32 R11, R20, R3, 0x1, P0 ;  /* 0x00000003140b7211 */ /* 0x001fe200000f0eff */
[----:B------:R-:W-:Y:S01]  /*4dbc0*/  IMAD R20, R29, 0x26, RZ ;  /* 0x000000261d147824 */ /* 0x000fe200078e02ff */
[----:B------:R-:W-:Y:S01]  /*4dbd0*/  IADD3 R4, P0, R21, R2, RZ ;  /* 0x0000000215047210 */ /* 0x000fe20007f1e0ff */
[----:B------:R-:W-:Y:S01]  /*4dbe0*/  IMAD R23, R29, 0x13, RZ ;  /* 0x000000131d177824 */ /* 0x000fe200078e02ff */
[----:B------:R-:W-:-:S02]  /*4dbf0*/  PRMT R7, R24, 0x7632, R7 ;  /* 0x0000763218077816 */ /* 0x000fc40000000007 */
[-C--:B------:R-:W-:Y:S02]  /*4dc00*/  LEA.HI.X.SX32 R5, R15, R3.reuse, 0x1, P0 ;  /* 0x000000030f057211 */ /* 0x080fe400000f0eff */
[-C--:B------:R-:W-:Y:S01]  /*4dc10*/  IADD3 R6, P0, R20, R2.reuse, RZ ;  /* 0x0000000214067210 */ /* 0x080fe20007f1e0ff */
[----:B------:R0:W-:Y:S01]  /*4dc20*/  STG.E.U16 [R10.64], R7 ;  /* 0x000000070a007986 */ /* 0x0001e2000c101506 */
[----:B------:R-:W-:Y:S01]  /*4dc30*/  IMAD R15, R29, 0x2a, RZ ;  /* 0x0000002a1d0f7824 */ /* 0x000fe200078e02ff */
[----:B-1----:R-:W-:Y:S01]  /*4dc40*/  PRMT R9, R27, 0x7632, R9 ;  /* 0x000076321b097816 */ /* 0x002fe20000000009 */
[----:B------:R-:W-:Y:S01]  /*4dc50*/  IMAD R24, R29, 0x15, RZ ;  /* 0x000000151d187824 */ /* 0x000fe200078e02ff */
[----:B------:R1:W-:Y:S01]  /*4dc60*/  STG.E.U16 [R4.64], R27 ;  /* 0x0000001b04007986 */ /* 0x0003e2000c101506 */
[-C--:B0-----:R-:W-:Y:S02]  /*4dc70*/  LEA.HI.X.SX32 R7, R23, R3.reuse, 0x1, P0 ;  /* 0x0000000317077211 */ /* 0x081fe400000f0eff */
[----:B------:R-:W-:Y:S01]  /*4dc80*/  IADD3 R10, P0, R22, R2, RZ ;  /* 0x00000002160a7210 */ /* 0x000fe20007f1e0ff */
[----:B------:R-:W-:Y:S01]  /*4dc90*/  IMAD R23, R29, 0x2c, RZ ;  /* 0x0000002c1d177824 */ /* 0x000fe200078e02ff */
[----:B-1----:R-:W-:Y:S01]  /*4dca0*/  PRMT R5, R26, 0x7632, R5 ;  /* 0x000076321a057816 */ /* 0x002fe20000000005 */
[----:B------:R0:W-:Y:S01]  /*4dcb0*/  STG.E.U16 [R6.64], R9 ;  /* 0x0000000906007986 */ /* 0x0001e2000c101506 */
[----:B------:R-:W-:-:S02]  /*4dcc0*/  LEA.HI.X.SX32 R11, R17, R3, 0x1, P0 ;  /* 0x00000003110b7211 */ /* 0x000fc400000f0eff */
[----:B------:R-:W-:Y:S01]  /*4dcd0*/  IADD3 R8, P0, R15, R2, RZ ;  /* 0x000000020f087210 */ /* 0x000fe20007f1e0ff */
[----:B------:R-:W-:Y:S01]  /*4dce0*/  IMAD R17, R29, 0x2e, RZ ;  /* 0x0000002e1d117824 */ /* 0x000fe200078e02ff */
[----:B------:R-:W2:Y:S04]  /*4dcf0*/  LDL.LU R22, [R1+0xc0] ;  /* 0x0000c00001167983 */ /* 0x000ea80000300800 */
[----:B------:R-:W-:Y:S01]  /*4dd00*/  STG.E.U16 [R10.64], R26 ;  /* 0x0000001a0a007986 */ /* 0x000fe2000c101506 */
[----:B0-----:R-:W-:-:S03]  /*4dd10*/  LEA.HI.X.SX32 R9, R24, R3, 0x1, P0 ;  /* 0x0000000318097211 */ /* 0x001fc600000f0eff */
[----:B------:R-:W3:Y:S01]  /*4dd20*/  LDL.LU R27, [R1+0xd0] ;  /* 0x0000d000011b7983 */ /* 0x000ee20000300800 */
[-C--:B------:R-:W-:Y:S01]  /*4dd30*/  IADD3 R6, P0, R23, R2.reuse, RZ ;  /* 0x0000000217067210 */ /* 0x080fe20007f1e0ff */
[----:B------:R-:W-:Y:S02]  /*4dd40*/  IMAD R24, R29, 0x30, RZ ;  /* 0x000000301d187824 */ /* 0x000fe400078e02ff */
[----:B------:R0:W-:Y:S01]  /*4dd50*/  STG.E.U16 [R8.64], R5 ;  /* 0x0000000508007986 */ /* 0x0001e2000c101506 */
[-C--:B------:R-:W-:Y:S02]  /*4dd60*/  LEA.HI.X.SX32 R7, R16, R3.reuse, 0x1, P0 ;  /* 0x0000000310077211 */ /* 0x080fe400000f0eff */
[----:B------:R-:W-:Y:S01]  /*4dd70*/  IADD3 R4, P0, R17, R2, RZ ;  /* 0x0000000211047210 */ /* 0x000fe20007f1e0ff */
[----:B------:R-:W4:Y:S03]  /*4dd80*/  LDL.LU R28, [R1+0xe0] ;  /* 0x0000e000011c7983 */ /* 0x000f260000300800 */
[----:B0-----:R-:W-:-:S02]  /*4dd90*/  LEA.HI.X.SX32 R5, R25, R3, 0x1, P0 ;  /* 0x0000000319057211 */ /* 0x001fc400000f0eff */
[----:B------:R-:W-:-:S04]  /*4dda0*/  IADD3 R10, P0, R24, R2, RZ ;  /* 0x00000002180a7210 */ /* 0x000fc80007f1e0ff */
[----:B------:R-:W-:Y:S02]  /*4ddb0*/  LEA.HI.X.SX32 R11, R12, R3, 0x1, P0 ;  /* 0x000000030c0b7211 */ /* 0x000fe400000f0eff */
[----:B------:R-:W5:Y:S01]  /*4ddc0*/  LDL.LU R12, [R1+0xb0] ;  /* 0x0000b000010c7983 */ /* 0x000f620000300800 */
[C---:B------:R-:W-:Y:S02]  /*4ddd0*/  IMAD R16, R29.reuse, 0x32, RZ ;  /* 0x000000321d107824 */ /* 0x040fe400078e02ff */
[C---:B------:R-:W-:Y:S02]  /*4dde0*/  IMAD R26, R29.reuse, 0x19, RZ ;  /* 0x000000191d1a7824 */ /* 0x040fe400078e02ff */
[----:B------:R-:W-:Y:S01]  /*4ddf0*/  IMAD R25, R29, 0x34, RZ ;  /* 0x000000341d197824 */ /* 0x000fe200078e02ff */
[----:B------:R-:W-:Y:S02]  /*4de00*/  IADD3 R8, P0, R16, R2, RZ ;  /* 0x0000000210087210 */ /* 0x000fe40007f1e0ff */
[----:B-----5:R-:W-:Y:S01]  /*4de10*/  PRMT R9, R12, 0x7632, R9 ;  /* 0x000076320c097816 */ /* 0x020fe20000000009 */
[----:B------:R0:W-:Y:S04]  /*4de20*/  STG.E.U16 [R6.64], R12 ;  /* 0x0000000c06007986 */ /* 0x0001e8000c101506 */
[----:B------:R-:W-:Y:S04]  /*4de30*/  STG.E.U16 [R4.64], R9 ;  /* 0x0000000904007986 */ /* 0x000fe8000c101506 */
[----:B--2---:R1:W-:Y:S01]  /*4de40*/  STG.E.U16 [R10.64], R22 ;  /* 0x000000160a007986 */ /* 0x0043e2000c101506 */
[----:B0-----:R-:W-:-:S02]  /*4de50*/  PRMT R6, R22, 0x7632, R6 ;  /* 0x0000763216067816 */ /* 0x001fc40000000006 */
[----:B-1----:R-:W-:Y:S02]  /*4de60*/  MOV R22, R14 ;  /* 0x0000000e00167202 */ /* 0x002fe40000000f00 */
[----:B------:R-:W2:Y:S01]  /*4de70*/  LDL.LU R14, [R1+0xf0] ;  /* 0x0000f000010e7983 */ /* 0x000ea20000300800 */
[-C--:B------:R-:W-:Y:S01]  /*4de80*/  LEA.HI.X.SX32 R9, R26, R3.reuse, 0x1, P0 ;  /* 0x000000031a097211 */ /* 0x080fe200000f0eff */
[----:B------:R-:W-:Y:S01]  /*4de90*/  IMAD R12, R29, 0x36, RZ ;  /* 0x000000361d0c7824 */ /* 0x000fe200078e02ff */
[----:B------:R-:W-:Y:S01]  /*4dea0*/  IADD3 R4, P0, R25, R2, RZ ;  /* 0x0000000219047210 */ /* 0x000fe20007f1e0ff */
[C---:B------:R-:W-:Y:S02]  /*4deb0*/  IMAD R7, R29.reuse, 0x1b, RZ ;  /* 0x0000001b1d077824 */ /* 0x040fe400078e02ff */
[----:B------:R0:W-:Y:S01]  /*4dec0*/  STG.E.U16 [R8.64], R6 ;  /* 0x0000000608007986 */ /* 0x0001e2000c101506 */
[----:B------:R-:W-:Y:S01]  /*4ded0*/  LEA.HI.X.SX32 R5, R18, R3, 0x1, P0 ;  /* 0x0000000312057211 */ /* 0x000fe200000f0eff */
[----:B------:R-:W-:-:S02]  /*4dee0*/  IMAD R18, R29, 0x38, RZ ;  /* 0x000000381d127824 */ /* 0x000fc400078e02ff */
[----:B------:R-:W-:Y:S01]  /*4def0*/  IMAD R26, R29, 0x3a, RZ ;  /* 0x0000003a1d1a7824 */ /* 0x000fe200078e02ff */
[----:B0-----:R-:W-:-:S04]  /*4df00*/  IADD3 R6, P0, R12, R2, RZ ;  /* 0x000000020c067210 */ /* 0x001fc80007f1e0ff */
[-C--:B------:R-:W-:Y:S02]  /*4df10*/  LEA.HI.X.SX32 R7, R7, R3.reuse, 0x1, P0 ;  /* 0x0000000307077211 */ /* 0x080fe400000f0eff */
[-C--:B------:R-:W-:Y:S01]  /*4df20*/  IADD3 R10, P0, R18, R2.reuse, RZ ;  /* 0x00000002120a7210 */ /* 0x080fe20007f1e0ff */
[----:B---3--:R0:W-:Y:S03]  /*4df30*/  STG.E.U16 [R4.64], R27 ;  /* 0x0000001b04007986 */ /* 0x0081e6000c101506 */
[----:B------:R-:W-:Y:S02]  /*4df40*/  LEA.HI.X.SX32 R11, R19, R3, 0x1, P0 ;  /* 0x00000003130b7211 */ /* 0x000fe400000f0eff */
[----:B------:R-:W-:Y:S01]  /*4df50*/  IADD3 R8, P0, R26, R2, RZ ;  /* 0x000000021a087210 */ /* 0x000fe20007f1e0ff */
[----:B------:R-:W-:Y:S01]  /*4df60*/  IMAD R19, R29, 0x3e, RZ ;  /* 0x0000003e1d137824 */ /* 0x000fe200078e02ff */
[----:B0-----:R-:W-:Y:S01]  /*4df70*/  PRMT R4, R27, 0x7632, R4 ;  /* 0x000076321b047816 */ /* 0x001fe20000000004 */
[----:B------:R-:W-:-:S02]  /*4df80*/  IMAD R5, R29, 0x1d, RZ ;  /* 0x0000001d1d057824 */ /* 0x000fc400078e02ff */
[----:B------:R-:W-:Y:S02]  /*4df90*/  IMAD R27, R29, 0x3c, RZ ;  /* 0x0000003c1d1b7824 */ /* 0x000fe400078e02ff */
[----:B------:R0:W-:Y:S01]  /*4dfa0*/  STG.E.U16 [R6.64], R4 ;  /* 0x0000000406007986 */ /* 0x0001e2000c101506 */
[----:B------:R-:W-:-:S03]  /*4dfb0*/  LEA.HI.X.SX32 R9, R5, R3, 0x1, P0 ;  /* 0x0000000305097211 */ /* 0x000fc600000f0eff */
[----:B----4-:R1:W-:Y:S01]  /*4dfc0*/  STG.E.U16 [R10.64], R28 ;  /* 0x0000001c0a007986 */ /* 0x0103e2000c101506 */
[-C--:B0-----:R-:W-:Y:S02]  /*4dfd0*/  IADD3 R4, P0, R27, R2.reuse, RZ ;  /* 0x000000021b047210 */ /* 0x081fe40007f1e0ff */
[----:B------:R-:W-:Y:S01]  /*4dfe0*/  PRMT R7, R28, 0x7632, R7 ;  /* 0x000076321c077816 */ /* 0x000fe20000000007 */
[----:B-1----:R-:W-:Y:S01]  /*4dff0*/  IMAD R10, R29, 0x1f, RZ ;  /* 0x0000001f1d0a7824 */ /* 0x002fe200078e02ff */
[----:B------:R-:W-:Y:S02]  /*4e000*/  LEA.HI.X.SX32 R5, R13, R3, 0x1, P0 ;  /* 0x000000030d057211 */ /* 0x000fe400000f0eff */
[----:B------:R-:W-:Y:S01]  /*4e010*/  IADD3 R6, P0, R19, R2, RZ ;  /* 0x0000000213067210 */ /* 0x000fe20007f1e0ff */
[----:B------:R0:W-:Y:S01]  /*4e020*/  STG.E.U16 [R8.64], R7 ;  /* 0x0000000708007986 */ /* 0x0001e2000c101506 */
[C---:B------:R-:W-:Y:S02]  /*4e030*/  IMAD R28, R29.reuse, 0x42, RZ ;  /* 0x000000421d1c7824 */ /* 0x040fe400078e02ff */
[----:B------:R-:W-:-:S02]  /*4e040*/  IMAD R13, R29, 0x21, RZ ;  /* 0x000000211d0d7824 */ /* 0x000fc400078e02ff */
[C---:B0-----:R-:W-:Y:S01]  /*4e050*/  IMAD.SHL.U32 R9, R29.reuse, 0x20, RZ ;  /* 0x000000201d097824 */ /* 0x041fe200078e00ff */
[----:B------:R-:W-:Y:S02]  /*4e060*/  LEA.HI.X.SX32 R7, R10, R3, 0x1, P0 ;  /* 0x000000030a077211 */ /* 0x000fe400000f0eff */
[C---:B------:R-:W-:Y:S01]  /*4e070*/  LEA R8, P0, R29.reuse, R2, 0x6 ;  /* 0x000000021d087211 */ /* 0x040fe200078030ff */
[----:B------:R-:W-:-:S03]  /*4e080*/  IMAD R29, R29, 0x44, RZ ;  /* 0x000000441d1d7824 */ /* 0x000fc600078e02ff */
[----:B------:R-:W-:Y:S02]  /*4e090*/  LEA.HI.X.SX32 R9, R9, R3, 0x1, P0 ;  /* 0x0000000309097211 */ /* 0x000fe400000f0eff */
[----:B------:R-:W-:Y:S01]  /*4e0a0*/  IADD3 R10, P0, R28, R2, RZ ;  /* 0x000000021c0a7210 */ /* 0x000fe20007f1e0ff */
[----:B------:R-:W-:Y:S01]  /*4e0b0*/  IMAD.MOV.U32 R28, RZ, RZ, c[0x0][0x1c8] ;  /* 0x00007200ff1c7624 */ /* 0x000fe200078e00ff */
[----:B--2---:R-:W-:Y:S01]  /*4e0c0*/  PRMT R11, R14, 0x7632, R11 ;  /* 0x000076320e0b7816 */ /* 0x004fe2000000000b */
[----:B------:R0:W-:Y:S04]  /*4e0d0*/  STG.E.U16 [R4.64], R14 ;  /* 0x0000000e04007986 */ /* 0x0001e8000c101506 */
[----:B------:R1:W-:Y:S01]  /*4e0e0*/  STG.E.U16 [R6.64], R11 ;  /* 0x0000000b06007986 */ /* 0x0003e2000c101506 */
[----:B0-----:R-:W-:-:S02]  /*4e0f0*/  MOV R14, c[0x0][0x1c8] ;  /* 0x00007200000e7a02 */ /* 0x001fc40000000f00 */
[----:B------:R-:W-:Y:S02]  /*4e100*/  MOV R5, R22 ;  /* 0x0000001600057202 */ /* 0x000fe40000000f00 */
[----:B-1----:R-:W-:Y:S01]  /*4e110*/  LEA.HI.X.SX32 R11, R13, R3, 0x1, P0 ;  /* 0x000000030d0b7211 */ /* 0x002fe200000f0eff */
[----:B------:R-:W-:Y:S01]  /*4e120*/  IMAD R14, R14, 0x22, RZ ;  /* 0x000000220e0e7824 */ /* 0x000fe200078e02ff */
[----:B------:R-:W-:Y:S01]  /*4e130*/  IADD3 R4, P0, R29, R2, RZ ;  /* 0x000000021d047210 */ /* 0x000fe20007f1e0ff */
[----:B------:R-:W2:Y:S01]  /*4e140*/  LDL.LU R22, [R1+0x14] ;  /* 0x0000140001167983 */ /* 0x000ea20000300800 */
[----:B------:R-:W-:Y:S01]  /*4e150*/  MOV R6, R5 ;  /* 0x0000000500067202 */ /* 0x000fe20000000f00 */
[----:B------:R-:W-:Y:S01]  /*4e160*/  IMAD R29, R28, 0x46, RZ ;  /* 0x000000461c1d7824 */ /* 0x000fe200078e02ff */
[----:B------:R-:W-:Y:S02]  /*4e170*/  LEA.HI.X.SX32 R5, R14, R3, 0x1, P0 ;  /* 0x000000030e057211 */ /* 0x000fe400000f0eff */
[----:B------:R-:W-:-:S02]  /*4e180*/  MOV R14, R6 ;  /* 0x00000006000e7202 */ /* 0x000fc40000000f00 */
[----:B------:R-:W-:Y:S01]  /*4e190*/  IADD3 R6, P0, R29, R2, RZ ;  /* 0x000000021d067210 */ /* 0x000fe20007f1e0ff */
[----:B------:R-:W-:Y:S01]  /*4e1a0*/  IMAD R13, R28, 0x23, RZ ;  /* 0x000000231c0d7824 */ /* 0x000fe200078e02ff */
[----:B------:R-:W-:Y:S01]  /*4e1b0*/  PRMT R7, R14, 0x7632, R7 ;  /* 0x000076320e077816 */ /* 0x000fe20000000007 */
[----:B------:R-:W-:Y:S02]  /*4e1c0*/  IMAD.MOV.U32 R29, RZ, RZ, R14 ;  /* 0x000000ffff1d7224 */ /* 0x000fe400078e000e */
[----:B------:R-:W-:-:S03]  /*4e1d0*/  IMAD R14, R28, 0x48, RZ ;  /* 0x000000481c0e7824 */ /* 0x000fc600078e02ff */
[----:B------:R0:W-:Y:S04]  /*4e1e0*/  STG.E.U16 [R8.64], R29 ;  /* 0x0000001d08007986 */ /* 0x0001e8000c101506 */
[----:B------:R1:W-:Y:S04]  /*4e1f0*/  STG.E.U16 [R10.64], R7 ;  /* 0x000000070a007986 */ /* 0x0003e8000c101506 */
[----:B0-----:R-:W3:Y:S01]  /*4e200*/  LDL.LU R29, [R1+0x44] ;  /* 0x00004400011d7983 */ /* 0x001ee20000300800 */
[----:B-1----:R-:W-:Y:S02]  /*4e210*/  LEA.HI.X.SX32 R7, R13, R3, 0x1, P0 ;  /* 0x000000030d077211 */ /* 0x002fe400000f0eff */
[----:B------:R-:W-:-:S04]  /*4e220*/  IADD3 R8, P0, R14, R2, RZ ;  /* 0x000000020e087210 */ /* 0x000fc80007f1e0ff */
[----:B------:R-:W-:Y:S02]  /*4e230*/  LEA.HI.X.SX32 R9, R21, R3, 0x1, P0 ;  /* 0x0000000315097211 */ /* 0x000fe400000f0eff */
[----:B------:R-:W4:Y:S01]  /*4e240*/  LDL.LU R21, [R1+0x24] ;  /* 0x0000240001157983 */ /* 0x000f220000300800 */
[C---:B------:R-:W-:Y:S02]  /*4e250*/  IMAD R14, R28.reuse, 0x4a, RZ ;  /* 0x0000004a1c0e7824 */ /* 0x040fe400078e02ff */
[C---:B------:R-:W-:Y:S02]  /*4e260*/  IMAD R13, R28.reuse, 0x25, RZ ;  /* 0x000000251c0d7824 */ /* 0x040fe400078e02ff */
[----:B------:R-:W-:Y:S01]  /*4e270*/  IMAD R28, R28, 0x4c, RZ ;  /* 0x0000004c1c1c7824 */ /* 0x000fe200078e02ff */
[----:B------:R-:W-:Y:S02]  /*4e280*/  IADD3 R10, P0, R14, R2, RZ ;  /* 0x000000020e0a7210 */ /* 0x000fe40007f1e0ff */
[----:B------:R-:W-:-:S02]  /*4e290*/  MOV R14, c[0x0][0x1c8] ;  /* 0x00007200000e7a02 */ /* 0x000fc40000000f00 */
[----:B----4-:R-:W-:Y:S01]  /*4e2a0*/  PRMT R11, R21, 0x7632, R11 ;  /* 0x00007632150b7816 */ /* 0x010fe2000000000b */
[----:B------:R0:W-:Y:S04]  /*4e2b0*/  STG.E.U16 [R4.64], R21 ;  /* 0x0000001504007986 */ /* 0x0001e8000c101506 */
[----:B------:R1:W-:Y:S04]  /*4e2c0*/  STG.E.U16 [R6.64], R11 ;  /* 0x0000000b06007986 */ /* 0x0003e8000c101506 */
[----:B--2---:R2:W-:Y:S01]  /*4e2d0*/  STG.E.U16 [R8.64], R22 ;  /* 0x0000001608007986 */ /* 0x0045e2000c101506 */
[----:B0-----:R-:W-:Y:S01]  /*4e2e0*/  IMAD R21, R14, 0x4e, RZ ;  /* 0x0000004e0e157824 */ /* 0x001fe200078e02ff */
[----:B-1----:R-:W-:-:S02]  /*4e2f0*/  LEA.HI.X.SX32 R11, R13, R3, 0x1, P0 ;  /* 0x000000030d0b7211 */ /* 0x002fc400000f0eff */
[-C--:B------:R-:W-:Y:S01]  /*4e300*/  IADD3 R4, P0, R28, R2.reuse, RZ ;  /* 0x000000021c047210 */ /* 0x080fe20007f1e0ff */
[----:B------:R-:W-:Y:S01]  /*4e310*/  IMAD R13, R14, 0x27, RZ ;  /* 0x000000270e0d7824 */ /* 0x000fe200078e02ff */
[----:B------:R-:W-:Y:S01]  /*4e320*/  PRMT R7, R22, 0x7632, R7 ;  /* 0x0000763216077816 */ /* 0x000fe20000000007 */
[----:B------:R-:W4:Y:S01]  /*4e330*/  LDL.LU R28, [R1+0x54] ;  /* 0x00005400011c7983 */ /* 0x000f220000300800 */
[-C--:B------:R-:W-:Y:S01]  /*4e340*/  LEA.HI.X.SX32 R5, R20, R3.reuse, 0x1, P0 ;  /* 0x0000000314057211 */ /* 0x080fe200000f0eff */
[----:B------:R-:W-:Y:S01]  /*4e350*/  IMAD R20, R14, 0x50, RZ ;  /* 0x000000500e147824 */ /* 0x000fe200078e02ff */
[----:B--2---:R-:W-:Y:S02]  /*4e360*/  MOV R22, c[0x0][0x1c8] ;  /* 0x0000720000167a02 */ /* 0x004fe40000000f00 */
[----:B------:R-:W-:Y:S01]  /*4e370*/  IADD3 R6, P0, R21, R2, RZ ;  /* 0x0000000215067210 */ /* 0x000fe20007f1e0ff */
[----:B------:R0:W-:Y:S02]  /*4e380*/  STG.E.U16 [R10.64], R7 ;  /* 0x000000070a007986 */ /* 0x0001e4000c101506 */
[----:B------:R-:W-:Y:S01]  /*4e390*/  IMAD R22, R22, 0x28, RZ ;  /* 0x0000002816167824 */ /* 0x000fe200078e02ff */
[----:B0-----:R-:W-:-:S02]  /*4e3a0*/  LEA.HI.X.SX32 R7, R13, R3, 0x1, P0 ;  /* 0x000000030d077211 */ /* 0x001fc400000f0eff */
[----:B------:R-:W-:-:S04]  /*4e3b0*/  IADD3 R8, P0, R20, R2, RZ ;  /* 0x0000000214087210 */ /* 0x000fc80007f1e0ff */
[-C--:B------:R-:W-:Y:S02]  /*4e3c0*/  LEA.HI.X.SX32 R9, R22, R3.reuse, 0x1, P0 ;  /* 0x0000000316097211 */ /* 0x080fe400000f0eff */
[----:B------:R-:W2:Y:S01]  /*4e3d0*/  LDL.LU R22, [R1+0x4] ;  /* 0x0000040001167983 */ /* 0x000ea20000300800 */
[C---:B------:R-:W-:Y:S02]  /*4e3e0*/  IMAD R20, R14.reuse, 0x52, RZ ;  /* 0x000000520e147824 */ /* 0x040fe400078e02ff */
[C---:B------:R-:W-:Y:S02]  /*4e3f0*/  IMAD R13, R14.reuse, 0x29, RZ ;  /* 0x000000290e0d7824 */ /* 0x040fe400078e02ff */
[----:B------:R-:W-:Y:S01]  /*4e400*/  IMAD R14, R14, 0x54, RZ ;  /* 0x000000540e0e7824 */ /* 0x000fe200078e02ff */
[----:B------:R-:W-:Y:S01]  /*4e410*/  IADD3 R10, P0, R20, R2, RZ ;  /* 0x00000002140a7210 */ /* 0x000fe20007f1e0ff */
[----:B------:R-:W-:Y:S01]  /*4e420*/  IMAD.MOV.U32 R20, RZ, RZ, c[0x0][0x1c8] ;  /* 0x00007200ff147624 */ /* 0x000fe200078e00ff */
[----:B--2---:R-:W-:Y:S01]  /*4e430*/  PRMT R11, R22, 0x7632, R11 ;  /* 0x00007632160b7816 */ /* 0x004fe2000000000b */
[----:B------:R0:W-:Y:S04]  /*4e440*/  STG.E.U16 [R4.64], R22 ;  /* 0x0000001604007986 */ /* 0x0001e8000c101506 */
[----:B------:R1:W-:Y:S01]  /*4e450*/  STG.E.U16 [R6.64], R11 ;  /* 0x0000000b06007986 */ /* 0x0003e2000c101506 */
[----:B0-----:R-:W-:Y:S01]  /*4e460*/  IMAD R22, R20, 0x56, RZ ;  /* 0x0000005614167824 */ /* 0x001fe200078e02ff */
[----:B-1----:R-:W-:-:S02]  /*4e470*/  LEA.HI.X.SX32 R11, R13, R3, 0x1, P0 ;  /* 0x000000030d0b7211 */ /* 0x002fc400000f0eff */
[-C--:B------:R-:W-:Y:S01]  /*4e480*/  IADD3 R6, P0, R14, R2.reuse, RZ ;  /* 0x000000020e067210 */ /* 0x080fe20007f1e0ff */
[C---:B------:R-:W-:Y:S01]  /*4e490*/  IMAD R13, R20.reuse, 0x2b, RZ ;  /* 0x0000002b140d7824 */ /* 0x040fe200078e02ff */
[----:B---3--:R-:W-:Y:S01]  /*4e4a0*/  PRMT R5, R29, 0x7632, R5 ;  /* 0x000076321d057816 */ /* 0x008fe20000000005 */
[----:B------:R-:W-:Y:S01]  /*4e4b0*/  IMAD R14, R20, 0x58, RZ ;  /* 0x00000058140e7824 */ /* 0x000fe200078e02ff */
[----:B------:R-:W-:Y:S02]  /*4e4c0*/  LEA.HI.X.SX32 R7, R15, R3, 0x1, P0 ;  /* 0x000000030f077211 */ /* 0x000fe400000f0eff */
[----:B------:R-:W-:Y:S01]  /*4e4d0*/  IADD3 R4, P0, R22, R2, RZ ;  /* 0x0000000216047210 */ /* 0x000fe20007f1e0ff */
[----:B------:R0:W-:Y:S01]  /*4e4e0*/  STG.E.U16 [R8.64], R29 ;  /* 0x0000001d08007986 */ /* 0x0001e2000c101506 */
[----:B------:R-:W-:-:S03]  /*4e4f0*/  IMAD R15, R20, 0x5a, RZ ;  /* 0x0000005a140f7824 */ /* 0x000fc600078e02ff */
[----:B------:R1:W-:Y:S04]  /*4e500*/  STG.E.U16 [R10.64], R5 ;  /* 0x000000050a007986 */ /* 0x0003e8000c101506 */
[----:B0-----:R-:W2:Y:S01]  /*4e510*/  LDL.LU R29, [R1+0x74] ;  /* 0x00007400011d7983 */ /* 0x001ea20000300800 */
[----:B-1----:R-:W-:Y:S02]  /*4e520*/  LEA.HI.X.SX32 R5, R13, R3, 0x1, P0 ;  /* 0x000000030d057211 */ /* 0x002fe400000f0eff */
[----:B------:R-:W-:-:S04]  /*4e530*/  IADD3 R10, P0, R14, R2, RZ ;  /* 0x000000020e0a7210 */ /* 0x000fc80007f1e0ff */
[----:B------:R-:W-:Y:S02]  /*4e540*/  LEA.HI.X.SX32 R11, R23, R3, 0x1, P0 ;  /* 0x00000003170b7211 */ /* 0x000fe400000f0eff */
[----:B------:R-:W-:Y:S02]  /*4e550*/  IADD3 R8, P0, R15, R2, RZ ;  /* 0x000000020f087210 */ /* 0x000fe40007f1e0ff */
[----:B------:R-:W3:Y:S01]  /*4e560*/  LDL.LU R15, [R1+0x64] ;  /* 0x00006400010f7983 */ /* 0x000ee20000300800 */
[----:B----4-:R-:W-:-:S03]  /*4e570*/  PRMT R9, R28, 0x7632, R9 ;  /* 0x000076321c097816 */ /* 0x010fc60000000009 */
[----:B------:R0:W-:Y:S04]  /*4e580*/  STG.E.U16 [R6.64], R28 ;  /* 0x0000001c06007986 */ /* 0x0001e8000c101506 */
[----:B0-----:R-:W4:Y:S01]  /*4e590*/  LDL.LU R28, [R1+0x84] ;  /* 0x00008400011c7983 */ /* 0x001f220000300800 */
[----:B------:R-:W-:-:S03]  /*4e5a0*/  IMAD R13, R20, 0x2d, RZ ;  /* 0x0000002d140d7824 */ /* 0x000fc600078e02ff */
[----:B------:R0:W-:Y:S01]  /*4e5b0*/  STG.E.U16 [R4.64], R9 ;  /* 0x0000000904007986 */ /* 0x0001e2000c101506 */
[C---:B------:R-:W-:Y:S02]  /*4e5c0*/  IMAD R14, R20.reuse, 0x5c, RZ ;  /* 0x0000005c140e7824 */ /* 0x040fe400078e02ff */
[----:B------:R-:W-:Y:S01]  /*4e5d0*/  IMAD R23, R20, 0x5e, RZ ;  /* 0x0000005e14177824 */ /* 0x000fe200078e02ff */
[----:B0-----:R-:W-:Y:S02]  /*4e5e0*/  LEA.HI.X.SX32 R9, R13, R3, 0x1, P0 ;  /* 0x000000030d097211 */ /* 0x001fe400000f0eff */
[----:B------:R-:W-:-:S04]  /*4e5f0*/  IADD3 R6, P0, R14, R2, RZ ;  /* 0x000000020e067210 */ /* 0x000fc80007f1e0ff */
[----:B------:R-:W-:Y:S01]  /*4e600*/  LEA.HI.X.SX32 R7, R17, R3, 0x1, P0 ;  /* 0x0000000311077211 */ /* 0x000fe200000f0eff */
[C---:B------:R-:W-:Y:S01]  /*4e610*/  IMAD R13, R20.reuse, 0x2f, RZ ;  /* 0x0000002f140d7824 */ /* 0x040fe200078e02ff */
[----:B------:R-:W-:Y:S01]  /*4e620*/  IADD3 R4, P0, R23, R2, RZ ;  /* 0x0000000217047210 */ /* 0x000fe20007f1e0ff */
[----:B------:R-:W-:Y:S01]  /*4e630*/  IMAD R14, R20, 0x60, RZ ;  /* 0x00000060140e7824 */ /* 0x000fe200078e02ff */
[----:B------:R-:W-:-:S05]  /*4e640*/  MOV R23, c[0x0][0x1c8] ;  /* 0x0000720000177a02 */ /* 0x000fca0000000f00 */
[----:B------:R-:W-:Y:S01]  /*4e650*/  IMAD R17, R23, 0x62, RZ ;  /* 0x0000006217117824 */ /* 0x000fe200078e02ff */
[----:B---3--:R-:W-:Y:S01]  /*4e660*/  PRMT R5, R15, 0x7632, R5 ;  /* 0x000076320f057816 */ /* 0x008fe20000000005 */
[----:B------:R0:W-:Y:S04]  /*4e670*/  STG.E.U16 [R10.64], R15 ;  /* 0x0000000f0a007986 */ /* 0x0001e8000c101506 */
[----:B0-----:R-:W3:Y:S04]  /*4e680*/  LDL.LU R15, [R1+0x94] ;  /* 0x00009400010f7983 */ /* 0x001ee80000300800 */
[----:B------:R0:W-:Y:S04]  /*4e690*/  STG.E.U16 [R8.64], R5 ;  /* 0x0000000508007986 */ /* 0x0001e8000c101506 */
[----:B--2---:R1:W-:Y:S01]  /*4e6a0*/  STG.E.U16 [R6.64], R29 ;  /* 0x0000001d06007986 */ /* 0x0043e2000c101506 */
[----:B0-----:R-:W-:-:S03]  /*4e6b0*/  PRMT R9, R29, 0x7632, R9 ;  /* 0x000076321d097816 */ /* 0x001fc60000000009 */
[----:B-1----:R-:W2:Y:S01]  /*4e6c0*/  LDL.LU R29, [R1+0xa4] ;  /* 0x0000a400011d7983 */ /* 0x002ea20000300800 */
[----:B------:R-:W-:Y:S02]  /*4e6d0*/  LEA.HI.X.SX32 R5, R13, R3, 0x1, P0 ;  /* 0x000000030d057211 */ /* 0x000fe400000f0eff */
[----:B------:R-:W-:-:S04]  /*4e6e0*/  IADD3 R10, P0, R14, R2, RZ ;  /* 0x000000020e0a7210 */ /* 0x000fc80007f1e0ff */
[----:B------:R-:W-:Y:S02]  /*4e6f0*/  LEA.HI.X.SX32 R11, R24, R3, 0x1, P0 ;  /* 0x00000003180b7211 */ /* 0x000fe400000f0eff */
[----:B------:R-:W-:Y:S02]  /*4e700*/  IADD3 R8, P0, R17, R2, RZ ;  /* 0x0000000211087210 */ /* 0x000fe40007f1e0ff */
[----:B------:R-:W5:Y:S04]  /*4e710*/  LDL.LU R17, [R1+0xb4] ;  /* 0x0000b40001117983 */ /* 0x000f680000300800 */
[----:B------:R0:W-:Y:S04]  /*4e720*/  STG.E.U16 [R4.64], R9 ;  /* 0x0000000904007986 */ /* 0x0001e8000c101506 */
[----:B----4-:R1:W-:Y:S01]  /*4e730*/  STG.E.U16 [R10.64], R28 ;  /* 0x0000001c0a007986 */ /* 0x0103e2000c101506 */
[----:B0-----:R-:W-:-:S03]  /*4e740*/  PRMT R5, R28, 0x7632, R5 ;  /* 0x000076321c057816 */ /* 0x001fc60000000005 */
[----:B-1----:R-:W4:Y:S01]  /*4e750*/  LDL.LU R28, [R1+0xc4] ;  /* 0x0000c400011c7983 */ /* 0x002f220000300800 */
[C---:B------:R-:W-:Y:S02]  /*4e760*/  IMAD R13, R23.reuse, 0x31, RZ ;  /* 0x00000031170d7824 */ /* 0x040fe400078e02ff */
[C---:B------:R-:W-:Y:S02]  /*4e770*/  IMAD R14, R23.reuse, 0x64, RZ ;  /* 0x00000064170e7824 */ /* 0x040fe400078e02ff */
[----:B------:R-:W-:Y:S01]  /*4e780*/  IMAD R24, R23, 0x66, RZ ;  /* 0x0000006617187824 */ /* 0x000fe200078e02ff */
[-C--:B------:R-:W-:Y:S02]  /*4e790*/  LEA.HI.X.SX32 R9, R13, R3.reuse, 0x1, P0 ;  /* 0x000000030d097211 */ /* 0x080fe400000f0eff */
[----:B------:R-:W-:Y:S01]  /*4e7a0*/  IADD3 R6, P0, R14, R2, RZ ;  /* 0x000000020e067210 */ /* 0x000fe20007f1e0ff */
[C---:B------:R-:W-:Y:S02]  /*4e7b0*/  IMAD R13, R23.reuse, 0x33, RZ ;  /* 0x00000033170d7824 */ /* 0x040fe400078e02ff */
[----:B------:R-:W-:Y:S01]  /*4e7c0*/  IMAD R14, R23, 0x68, RZ ;  /* 0x00000068170e7824 */ /* 0x000fe200078e02ff */
[----:B------:R-:W-:-:S02]  /*4e7d0*/  LEA.HI.X.SX32 R7, R16, R3, 0x1, P0 ;  /* 0x0000000310077211 */ /* 0x000fc400000f0eff */
[-C--:B------:R-:W-:Y:S01]  /*4e7e0*/  IADD3 R4, P0, R24, R2.reuse, RZ ;  /* 0x0000000218047210 */ /* 0x080fe20007f1e0ff */
[----:B------:R0:W-:Y:S01]  /*4e7f0*/  STG.E.U16 [R8.64], R5 ;  /* 0x0000000508007986 */ /* 0x0001e2000c101506 */
[----:B------:R-:W-:Y:S02]  /*4e800*/  IMAD R16, R23, 0x6a, RZ ;  /* 0x0000006a17107824 */ /* 0x000fe400078e02ff */
[-C--:B0-----:R-:W-:Y:S02]  /*4e810*/  LEA.HI.X.SX32 R5, R13, R3.reuse, 0x1, P0 ;  /* 0x000000030d057211 */ /* 0x081fe400000f0eff */
[----:B------:R-:W-:Y:S01]  /*4e820*/  IADD3 R10, P0, R14, R2, RZ ;  /* 0x000000020e0a7210 */ /* 0x000fe20007f1e0ff */
[C---:B------:R-:W-:Y:S02]  /*4e830*/  IMAD R13, R23.reuse, 0x35, RZ ;  /* 0x00000035170d7824 */ /* 0x040fe400078e02ff */
[----:B------:R-:W-:Y:S01]  /*4e840*/  IMAD R14, R23, 0x6c, RZ ;  /* 0x0000006c170e7824 */ /* 0x000fe200078e02ff */
[----:B------:R-:W-:-:S02]  /*4e850*/  LEA.HI.X.SX32 R11, R25, R3, 0x1, P0 ;  /* 0x00000003190b7211 */ /* 0x000fc400000f0eff */
[-C--:B------:R-:W-:Y:S01]  /*4e860*/  IADD3 R8, P0, R16, R2.reuse, RZ ;  /* 0x0000000210087210 */ /* 0x080fe20007f1e0ff */
[----:B------:R-:W-:Y:S01]  /*4e870*/  IMAD R25, R23, 0x6e, RZ ;  /* 0x0000006e17197824 */ /* 0x000fe200078e02ff */
[----:B---3--:R-:W-:Y:S01]  /*4e880*/  PRMT R9, R15, 0x7632, R9 ;  /* 0x000076320f097816 */ /* 0x008fe20000000009 */
[----:B------:R-:W-:Y:S04]  /*4e890*/  STG.E.U16 [R6.64], R15 ;  /* 0x0000000f06007986 */ /* 0x000fe8000c101506 */
[----:B------:R0:W-:Y:S02]  /*4e8a0*/  STG.E.U16 [R4.64], R9 ;  /* 0x0000000904007986 */ /* 0x0001e4000c101506 */
[----:B0-----:R-:W-:Y:S02]  /*4e8b0*/  LEA.HI.X.SX32 R9, R13, R3, 0x1, P0 ;  /* 0x000000030d097211 */ /* 0x001fe400000f0eff */
[----:B------:R-:W-:-:S02]  /*4e8c0*/  IADD3 R6, P0, R14, R2, RZ ;  /* 0x000000020e067210 */ /* 0x000fc40007f1e0ff */
[----:B------:R-:W3:Y:S01]  /*4e8d0*/  LDL.LU R14, [R1+0xd4] ;  /* 0x0000d400010e7983 */ /* 0x000ee20000300800 */
[----:B--2---:R-:W-:Y:S01]  /*4e8e0*/  PRMT R5, R29, 0x7632, R5 ;  /* 0x000076321d057816 */ /* 0x004fe20000000005 */
[C---:B------:R-:W-:Y:S01]  /*4e8f0*/  IMAD R13, R23.reuse, 0x37, RZ ;  /* 0x00000037170d7824 */ /* 0x040fe200078e02ff */
[-C--:B------:R-:W-:Y:S01]  /*4e900*/  LEA.HI.X.SX32 R7, R12, R3.reuse, 0x1, P0 ;  /* 0x000000030c077211 */ /* 0x080fe200000f0eff */
[----:B------:R-:W-:Y:S01]  /*4e910*/  IMAD R15, R23, 0x70, RZ ;  /* 0x00000070170f7824 */ /* 0x000fe200078e02ff */
[----:B------:R-:W-:Y:S01]  /*4e920*/  IADD3 R4, P0, R25, R2, RZ ;  /* 0x0000000219047210 */ /* 0x000fe20007f1e0ff */
[----:B------:R0:W-:Y:S04]  /*4e930*/  STG.E.U16 [R10.64], R29 ;  /* 0x0000001d0a007986 */ /* 0x0001e8000c101506 */
[----:B------:R1:W-:Y:S04]  /*4e940*/  STG.E.U16 [R8.64], R5 ;  /* 0x0000000508007986 */ /* 0x0003e8000c101506 */
[----:B0-----:R-:W2:Y:S01]  /*4e950*/  LDL.LU R29, [R1+0xe4] ;  /* 0x0000e400011d7983 */ /* 0x001ea20000300800 */
[----:B-1----:R-:W-:-:S02]  /*4e960*/  LEA.HI.X.SX32 R5, R13, R3, 0x1, P0 ;  /* 0x000000030d057211 */ /* 0x002fc400000f0eff */
[----:B------:R-:W-:Y:S02]  /*4e970*/  IADD3 R10, P0, R15, R2, RZ ;  /* 0x000000020f0a7210 */ /* 0x000fe40007f1e0ff */
[----:B-----5:R-:W-:Y:S02]  /*4e980*/  PRMT R9, R17, 0x7632, R9 ;  /* 0x0000763211097816 */ /* 0x020fe40000000009 */
[----:B------:R-:W-:Y:S01]  /*4e990*/  LEA.HI.X.SX32 R11, R18, R3, 0x1, P0 ;  /* 0x00000003120b7211 */ /* 0x000fe200000f0eff */
[----:B------:R0:W-:Y:S04]  /*4e9a0*/  STG.E.U16 [R6.64], R17 ;  /* 0x0000001106007986 */ /* 0x0001e8000c101506 */
[----:B------:R-:W-:Y:S04]  /*4e9b0*/  STG.E.U16 [R4.64], R9 ;  /* 0x0000000904007986 */ /* 0x000fe8000c101506 */
[----:B----4-:R1:W-:Y:S01]  /*4e9c0*/  STG.E.U16 [R10.64], R28 ;  /* 0x0000001c0a007986 */ /* 0x0103e2000c101506 */
[----:B0-----:R-:W-:-:S03]  /*4e9d0*/  PRMT R6, R28, 0x7632, R6 ;  /* 0x000076321c067816 */ /* 0x001fc60000000006 */
[----:B-1----:R-:W4:Y:S01]  /*4e9e0*/  LDL.LU R28, [R1+0xf4] ;  /* 0x0000f400011c7983 */ /* 0x002f220000300800 */
[C---:B------:R-:W-:Y:S02]  /*4e9f0*/  IMAD R13, R23.reuse, 0x72, RZ ;  /* 0x00000072170d7824 */ /* 0x040fe400078e02ff */
[C---:B------:R-:W-:Y:S02]  /*4ea00*/  IMAD R12, R23.reuse, 0x39, RZ ;  /* 0x00000039170c7824 */ /* 0x040fe400078e02ff */
[----:B------:R-:W-:Y:S01]  /*4ea10*/  IMAD R15, R23, 0x74, RZ ;  /* 0x00000074170f7824 */ /* 0x000fe200078e02ff */
[----:B------:R-:W-:Y:S01]  /*4ea20*/  IADD3 R8, P0, R13, R2, RZ ;  /* 0x000000020d087210 */ /* 0x000fe20007f1e0ff */
[----:B------:R-:W-:-:S03]  /*4ea30*/  IMAD R18, R23, 0x76, RZ ;  /* 0x0000007617127824 */ /* 0x000fc600078e02ff */
[----:B------:R-:W-:Y:S02]  /*4ea40*/  LEA.HI.X.SX32 R9, R12, R3, 0x1, P0 ;  /* 0x000000030c097211 */ /* 0x000fe400000f0eff */
[----:B------:R-:W-:Y:S01]  /*4ea50*/  IADD3 R4, P0, R15, R2, RZ ;  /* 0x000000020f047210 */ /* 0x000fe20007f1e0ff */
[----:B------:R-:W-:-:S03]  /*4ea60*/  IMAD R7, R23, 0x3b, RZ ;  /* 0x0000003b17077824 */ /* 0x000fc600078e02ff */
[----:B------:R-:W-:Y:S01]  /*4ea70*/  LEA.HI.X.SX32 R5, R26, R3, 0x1, P0 ;  /* 0x000000031a057211 */ /* 0x000fe200000f0eff */
[----:B------:R0:W-:Y:S01]  /*4ea80*/  STG.E.U16 [R8.64], R6 ;  /* 0x0000000608007986 */ /* 0x0001e2000c101506 */
[C---:B------:R-:W-:Y:S02]  /*4ea90*/  IMAD R26, R23.reuse, 0x78, RZ ;  /* 0x00000078171a7824 */ /* 0x040fe400078e02ff */
[----:B------:R-:W-:Y:S01]  /*4eaa0*/  IMAD R12, R23, 0x7a, RZ ;  /* 0x0000007a170c7824 */ /* 0x000fe200078e02ff */
[----:B0-----:R-:W-:-:S04]  /*4eab0*/  IADD3 R6, P0, R18, R2, RZ ;  /* 0x0000000212067210 */ /* 0x001fc80007f1e0ff */
[-C--:B------:R-:W-:Y:S02]  /*4eac0*/  LEA.HI.X.SX32 R7, R7, R3.reuse, 0x1, P0 ;  /* 0x0000000307077211 */ /* 0x080fe400000f0eff */
[----:B------:R-:W-:Y:S01]  /*4ead0*/  IADD3 R10, P0, R26, R2, RZ ;  /* 0x000000021a0a7210 */ /* 0x000fe20007f1e0ff */
[C---:B------:R-:W-:Y:S02]  /*4eae0*/  IMAD R8, R23.reuse, 0x3d, RZ ;  /* 0x0000003d17087824 */ /* 0x040fe400078e02ff */
[----:B------:R-:W-:Y:S01]  /*4eaf0*/  IMAD R9, R23, 0x7c, RZ ;  /* 0x0000007c17097824 */ /* 0x000fe200078e02ff */
[----:B------:R-:W-:Y:S01]  /*4eb00*/  LEA.HI.X.SX32 R11, R27, R3, 0x1, P0 ;  /* 0x000000031b0b7211 */ /* 0x000fe200000f0eff */
[C---:B------:R-:W-:Y:S02]  /*4eb10*/  IMAD R27, R23.reuse, 0x7e, RZ ;  /* 0x0000007e171b7824 */ /* 0x040fe400078e02ff */
[----:B------:R-:W-:Y:S01]  /*4eb20*/  IMAD R17, R23, 0x84, RZ ;  /* 0x0000008417117824 */ /* 0x000fe200078e02ff */
[----:B---3--:R0:W-:Y:S02]  /*4eb30*/  STG.E.U16 [R4.64], R14 ;  /* 0x0000000e04007986 */ /* 0x0081e4000c101506 */
[----:B0-----:R-:W-:-:S02]  /*4eb40*/  PRMT R5, R14, 0x7632, R5 ;  /* 0x000076320e057816 */ /* 0x001fc40000000005 */
[----:B------:R-:W3:Y:S01]  /*4eb50*/  LDL.LU R14, [R1+0x38] ;  /* 0x00003800010e7983 */ /* 0x000ee20000300800 */
[----:B------:R-:W-:-:S03]  /*4eb60*/  IADD3 R4, P0, R12, R2, RZ ;  /* 0x000000020c047210 */ /* 0x000fc60007f1e0ff */
[----:B------:R0:W-:Y:S04]  /*4eb70*/  STG.E.U16 [R6.64], R5 ;  /* 0x0000000506007986 */ /* 0x0001e8000c101506 */
[----:B--2---:R1:W-:Y:S01]  /*4eb80*/  STG.E.U16 [R10.64], R29 ;  /* 0x0000001d0a007986 */ /* 0x0043e2000c101506 */
[-C--:B0-----:R-:W-:Y:S02]  /*4eb90*/  LEA.HI.X.SX32 R5, R8, R3.reuse, 0x1, P0 ;  /* 0x0000000308057211 */ /* 0x081fe400000f0eff */
[-C--:B------:R-:W-:Y:S01]  /*4eba0*/  IADD3 R8, P0, R9, R2.reuse, RZ ;  /* 0x0000000209087210 */ /* 0x080fe20007f1e0ff */
[----:B------:R-:W-:Y:S01]  /*4ebb0*/  IMAD R7, R23, 0x3f, RZ ;  /* 0x0000003f17077824 */ /* 0x000fe200078e02ff */
[----:B------:R-:W-:Y:S02]  /*4ebc0*/  PRMT R6, R29, 0x7632, R6 ;  /* 0x000076321d067816 */ /* 0x000fe40000000006 */
[----:B------:R-:W-:Y:S01]  /*4ebd0*/  LEA.HI.X.SX32 R9, R19, R3, 0x1, P0 ;  /* 0x0000000313097211 */ /* 0x000fe200000f0eff */
[----:B-1----:R-:W2:Y:S01]  /*4ebe0*/  LDL.LU R29, [R1+0x28] ;  /* 0x00002800011d7983 */ /* 0x002ea20000300800 */
[----:B------:R-:W-:Y:S01]  /*4ebf0*/  IADD3 R10, P0, R27, R2, RZ ;  /* 0x000000021b0a7210 */ /* 0x000fe20007f1e0ff */
[----:B------:R-:W-:-:S02]  /*4ec00*/  IMAD R19, R23, 0x82, RZ ;  /* 0x0000008217137824 */ /* 0x000fc400078e02ff */
[----:B------:R0:W-:Y:S01]  /*4ec10*/  STG.E.U16 [R4.64], R6 ;  /* 0x0000000604007986 */ /* 0x0001e2000c101506 */
[-C--:B------:R-:W-:Y:S01]  /*4ec20*/  LEA.HI.X.SX32 R11, R7, R3.reuse, 0x1, P0 ;  /* 0x00000003070b7211 */ /* 0x080fe200000f0eff */
[C---:B------:R-:W-:Y:S02]  /*4ec30*/  IMAD R12, R23.reuse, 0x41, RZ ;  /* 0x00000041170c7824 */ /* 0x040fe400078e02ff */
[----:B------:R-:W5:Y:S01]  /*4ec40*/  LDL.LU R15, [R1+0x18] ;  /* 0x00001800010f7983 */ /* 0x000f620000300800 */
[----:B----4-:R-:W-:Y:S02]  /*4ec50*/  PRMT R7, R28, 0x7632, R7 ;  /* 0x000076321c077816 */ /* 0x010fe40000000007 */
[C---:B0-----:R-:W-:Y:S02]  /*4ec60*/  SHF.L.U32 R5, R23.reuse, 0x6, RZ ;  /* 0x0000000617057819 */ /* 0x041fe400000006ff */
[----:B------:R-:W-:Y:S01]  /*4ec70*/  LEA R4, P0, R23, R2, 0x7 ;  /* 0x0000000217047211 */ /* 0x000fe200078038ff */
[----:B------:R-:W-:Y:S03]  /*4ec80*/  STG.E.U16 [R8.64], R28 ;  /* 0x0000001c08007986 */ /* 0x000fe6000c101506 */
[----:B------:R-:W-:-:S02]  /*4ec90*/  LEA.HI.X.SX32 R5, R5, R3, 0x1, P0 ;  /* 0x0000000305057211 */ /* 0x000fc400000f0eff */
[-C--:B------:R-:W-:Y:S01]  /*4eca0*/  IADD3 R6, P0, R19, R2.reuse, RZ ;  /* 0x0000000213067210 */ /* 0x080fe20007f1e0ff */
[----:B------:R0:W-:Y:S03]  /*4ecb0*/  STG.E.U16 [R10.64], R7 ;  /* 0x000000070a007986 */ /* 0x0001e6000c101506 */
[----:B0-----:R-:W-:Y:S02]  /*4ecc0*/  LEA.HI.X.SX32 R7, R12, R3, 0x1, P0 ;  /* 0x000000030c077211 */ /* 0x001fe400000f0eff */
[----:B------:R-:W-:Y:S02]  /*4ecd0*/  IADD3 R8, P0, R17, R2, RZ ;  /* 0x0000000211087210 */ /* 0x000fe40007f1e0ff */
[----:B------:R-:W4:Y:S01]  /*4ece0*/  LDL.LU R17, [R1+0x8] ;  /* 0x0000080001117983 */ /* 0x000f220000300800 */
[----:B------:R-:W-:Y:S02]  /*4ecf0*/  IMAD.MOV.U32 R28, RZ, RZ, c[0x0][0x1c8] ;  /* 0x00007200ff1c7624 */ /* 0x000fe400078e00ff */
[----:B------:R-:W-:-:S02]  /*4ed00*/  IMAD R10, R23, 0x86, RZ ;  /* 0x00000086170a7824 */ /* 0x000fc400078e02ff */
[----:B------:R-:W-:Y:S02]  /*4ed10*/  IMAD R28, R28, 0x42, RZ ;  /* 0x000000421c1c7824 */ /* 0x000fe400078e02ff */
[----:B------:R-:W-:-:S03]  /*4ed20*/  IMAD R12, R23, 0x43, RZ ;  /* 0x00000043170c7824 */ /* 0x000fc600078e02ff */
[-C--:B------:R-:W-:Y:S01]  /*4ed30*/  LEA.HI.X.SX32 R9, R28, R3.reuse, 0x1, P0 ;  /* 0x000000031c097211 */ /* 0x080fe200000f0eff */
[----:B------:R-:W-:Y:S01]  /*4ed40*/  IMAD R28, R23, 0x88, RZ ;  /* 0x00000088171c7824 */ /* 0x000fe200078e02ff */
[----:B------:R-:W-:Y:S01]  /*4ed50*/  IADD3 R10, P0, R10, R2, RZ ;  /* 0x000000020a0a7210 */ /* 0x000fe20007f1e0ff */
[----:B------:R-:W-:Y:S01]  /*4ed60*/  IMAD R20, R20, 0x44, RZ ;  /* 0x0000004414147824 */ /* 0x000fe200078e02ff */
[----:B---3--:R-:W-:Y:S01]  /*4ed70*/  PRMT R11, R14, 0x7632, R11 ;  /* 0x000076320e0b7816 */ /* 0x008fe2000000000b */
[----:B------:R-:W-:Y:S04]  /*4ed80*/  STG.E.U16 [R4.64], R14 ;  /* 0x0000000e04007986 */ /* 0x000fe8000c101506 */
[----:B------:R0:W-:Y:S02]  /*4ed90*/  STG.E.U16 [R6.64], R11 ;  /* 0x0000000b06007986 */ /* 0x0001e4000c101506 */
[----:B0-----:R-:W-:-:S02]  /*4eda0*/  LEA.HI.X.SX32 R11, R12, R3, 0x1, P0 ;  /* 0x000000030c0b7211 */ /* 0x001fc400000f0eff */
[----:B------:R-:W-:Y:S01]  /*4edb0*/  IADD3 R4, P0, R28, R2, RZ ;  /* 0x000000021c047210 */ /* 0x000fe20007f1e0ff */
[----:B------:R-:W-:-:S03]  /*4edc0*/  IMAD R28, R23, 0x8a, RZ ;  /* 0x0000008a171c7824 */ /* 0x000fc600078e02ff */
[----:B------:R-:W-:Y:S02]  /*4edd0*/  LEA.HI.X.SX32 R5, R20, R3, 0x1, P0 ;  /* 0x0000000314057211 */ /* 0x000fe400000f0eff */
[----:B------:R-:W3:Y:S01]  /*4ede0*/  LDL.LU R20, [R1+0x48] ;  /* 0x0000480001147983 */ /* 0x000ee20000300800 */
[----:B--2---:R-:W-:Y:S01]  /*4edf0*/  PRMT R7, R29, 0x7632, R7 ;  /* 0x000076321d077816 */ /* 0x004fe20000000007 */
[----:B------:R-:W-:Y:S02]  /*4ee00*/  IMAD R12, R23, 0x45, RZ ;  /* 0x00000045170c7824 */ /* 0x000fe400078e02ff */
[----:B------:R0:W-:Y:S01]  /*4ee10*/  STG.E.U16 [R8.64], R29 ;  /* 0x0000001d08007986 */ /* 0x0001e2000c101506 */
[----:B------:R-:W-:-:S03]  /*4ee20*/  IADD3 R6, P0, R28, R2, RZ ;  /* 0x000000021c067210 */ /* 0x000fc60007f1e0ff */
[----:B------:R1:W-:Y:S01]  /*4ee30*/  STG.E.U16 [R10.64], R7 ;  /* 0x000000070a007986 */ /* 0x0003e2000c101506 */
[----:B0-----:R-:W-:Y:S01]  /*4ee40*/  MOV R29, c[0x0][0x1c8] ;  /* 0x00007200001d7a02 */ /* 0x001fe20000000f00 */
[----:B------:R-:W-:Y:S01]  /*4ee50*/  IMAD R9, R23, 0x8c, RZ ;  /* 0x0000008c17097824 */ /* 0x000fe200078e02ff */
[----:B-1----:R-:W-:-:S03]  /*4ee60*/  LEA.HI.X.SX32 R7, R12, R3, 0x1, P0 ;  /* 0x000000030c077211 */ /* 0x002fc600000f0eff */
[----:B------:R-:W-:Y:S01]  /*4ee70*/  IMAD R29, R29, 0x46, RZ ;  /* 0x000000461d1d7824 */ /* 0x000fe200078e02ff */
[----:B------:R-:W-:Y:S01]  /*4ee80*/  IADD3 R8, P0, R9, R2, RZ ;  /* 0x0000000209087210 */ /* 0x000fe20007f1e0ff */
[----:B-----5:R0:W-:Y:S01]  /*4ee90*/  STG.E.U16 [R4.64], R15 ;  /* 0x0000000f04007986 */ /* 0x0201e2000c101506 */
[----:B------:R-:W-:Y:S02]  /*4eea0*/  PRMT R11, R15, 0x7632, R11 ;  /* 0x000076320f0b7816 */ /* 0x000fe4000000000b */
[----:B------:R-:W-:-:S03]  /*4eeb0*/  LEA.HI.X.SX32 R9, R29, R3, 0x1, P0 ;  /* 0x000000031d097211 */ /* 0x000fc600000f0eff */
[----:B------:R1:W-:Y:S04]  /*4eec0*/  STG.E.U16 [R6.64], R11 ;  /* 0x0000000b06007986 */ /* 0x0003e8000c101506 */
[----:B0-----:R-:W2:Y:S04]  /*4eed0*/  LDL.LU R15, [R1+0x58] ;  /* 0x00005800010f7983 */ /* 0x001ea80000300800 */
[----:B----4-:R0:W-:Y:S01]  /*4eee0*/  STG.E.U16 [R8.64], R17 ;  /* 0x0000001108007986 */ /* 0x0101e2000c101506 */
[----:B-1----:R-:W-:-:S03]  /*4eef0*/  PRMT R7, R17, 0x7632, R7 ;  /* 0x0000763211077816 */ /* 0x002fc60000000007 */
[----:B0-----:R-:W4:Y:S01]  /*4ef00*/  LDL.LU R17, [R1+0x68] ;  /* 0x0000680001117983 */ /* 0x001f220000300800 */
[C---:B------:R-:W-:Y:S02]  /*4ef10*/  IMAD R10, R23.reuse, 0x8e, RZ ;  /* 0x0000008e170a7824 */ /* 0x040fe400078e02ff */
[C---:B------:R-:W-:Y:S02]  /*4ef20*/  IMAD R12, R23.reuse, 0x47, RZ ;  /* 0x00000047170c7824 */ /* 0x040fe400078e02ff */
[----:B------:R-:W-:Y:S01]  /*4ef30*/  IMAD R5, R23, 0x90, RZ ;  /* 0x0000009017057824 */ /* 0x000fe200078e02ff */
[----:B------:R-:W-:Y:S01]  /*4ef40*/  IADD3 R10, P0, R10, R2, RZ ;  /* 0x000000020a0a7210 */ /* 0x000fe20007f1e0ff */
[----:B------:R-:W-:-:S03]  /*4ef50*/  IMAD.MOV.U32 R29, RZ, RZ, c[0x0][0x1c8] ;  /* 0x00007200ff1d7624 */ /* 0x000fc600078e00ff */
[-C--:B------:R-:W-:Y:S01]  /*4ef60*/  LEA.HI.X.SX32 R11, R12, R3.reuse, 0x1, P0 ;  /* 0x000000030c0b7211 */ /* 0x080fe200000f0eff */
[----:B------:R-:W-:Y:S01]  /*4ef70*/  IMAD R6, R29, 0x48, RZ ;  /* 0x000000481d067824 */ /* 0x000fe200078e02ff */
[-C--:B------:R-:W-:Y:S01]  /*4ef80*/  IADD3 R4, P0, R5, R2.reuse, RZ ;  /* 0x0000000205047210 */ /* 0x080fe20007f1e0ff */
[C---:B------:R-:W-:Y:S01]  /*4ef90*/  IMAD R29, R23.reuse, 0x92, RZ ;  /* 0x00000092171d7824 */ /* 0x040fe200078e02ff */
[----:B------:R-:W-:Y:S01]  /*4efa0*/  MOV R14, c[0x0][0x1c8] ;  /* 0x00007200000e7a02 */ /* 0x000fe20000000f00 */
[C---:B------:R-:W-:Y:S01]  /*4efb0*/  IMAD R12, R23.reuse, 0x49, RZ ;  /* 0x00000049170c7824 */ /* 0x040fe200078e02ff */
[----:B------:R-:W-:Y:S01]  /*4efc0*/  LEA.HI.X.SX32 R5, R6, R3, 0x1, P0 ;  /* 0x0000000306057211 */ /* 0x000fe200000f0eff */
[----:B------:R-:W-:Y:S01]  /*4efd0*/  IMAD R9, R23, 0x94, RZ ;  /* 0x0000009417097824 */ /* 0x000fe200078e02ff */
[----:B------:R-:W-:Y:S01]  /*4efe0*/  IADD3 R6, P0, R29, R2, RZ ;  /* 0x000000021d067210 */ /* 0x000fe20007f1e0ff */
[----:B------:R0:W-:Y:S01]  /*4eff0*/  STG.E.U16 [R10.64], R7 ;  /* 0x000000070a007986 */ /* 0x0001e2000c101506 */
[----:B------:R-:W-:-:S02]  /*4f000*/  IMAD R14, R14, 0x4a, RZ ;  /* 0x0000004a0e0e7824 */ /* 0x000fc400078e02ff */
[----:B0-----:R-:W-:Y:S01]  /*4f010*/  LEA.HI.X.SX32 R7, R12, R3, 0x1, P0 ;  /* 0x000000030c077211 */ /* 0x001fe200000f0eff */
[----:B------:R-:W-:Y:S01]  /*4f020*/  IMAD R10, R23, 0x96, RZ ;  /* 0x00000096170a7824 */ /* 0x000fe200078e02ff */
[----:B------:R-:W-:Y:S01]  /*4f030*/  IADD3 R8, P0, R9, R2, RZ ;  /* 0x0000000209087210 */ /* 0x000fe20007f1e0ff */
[----:B------:R-:W-:-:S03]  /*4f040*/  IMAD R12, R23, 0x4b, RZ ;  /* 0x0000004b170c7824 */ /* 0x000fc600078e02ff */
[----:B------:R-:W-:Y:S02]  /*4f050*/  LEA.HI.X.SX32 R9, R14, R3, 0x1, P0 ;  /* 0x000000030e097211 */ /* 0x000fe400000f0eff */
[----:B------:R-:W-:Y:S02]  /*4f060*/  IADD3 R10, P0, R10, R2, RZ ;  /* 0x000000020a0a7210 */ /* 0x000fe40007f1e0ff */
[----:B------:R-:W-:Y:S02]  /*4f070*/  MOV R14, c[0x0][0x1c8] ;  /* 0x00007200000e7a02 */ /* 0x000fe40000000f00 */
[----:B---3--:R-:W-:Y:S01]  /*4f080*/  PRMT R11, R20, 0x7632, R11 ;  /* 0x00007632140b7816 */ /* 0x008fe2000000000b */
[----:B------:R0:W-:Y:S04]  /*4f090*/  STG.E.U16 [R4.64], R20 ;  /* 0x0000001404007986 */ /* 0x0001e8000c101506 */
[----:B------:R1:W-:Y:S01]  /*4f0a0*/  STG.E.U16 [R6.64], R11 ;  /* 0x0000000b06007986 */ /* 0x0003e2000c101506 */
[----:B0-----:R-:W-:-:S03]  /*4f0b0*/  IMAD R5, R23, 0x98, RZ ;  /* 0x0000009817057824 */ /* 0x001fc600078e02ff */
[----:B------:R-:W3:Y:S01]  /*4f0c0*/  LDL.LU R20, [R1+0x78] ;  /* 0x0000780001147983 */ /* 0x000ee20000300800 */
[----:B-1----:R-:W-:Y:S02]  /*4f0d0*/  MOV R6, c[0x0][0x1c8] ;  /* 0x0000720000067a02 */ /* 0x002fe40000000f00 */
[-C--:B------:R-:W-:Y:S02]  /*4f0e0*/  LEA.HI.X.SX32 R11, R12, R3.reuse, 0x1, P0 ;  /* 0x000000030c0b7211 */ /* 0x080fe400000f0eff */
[----:B------:R-:W-:Y:S01]  /*4f0f0*/  IADD3 R4, P0, R5, R2, RZ ;  /* 0x0000000205047210 */ /* 0x000fe20007f1e0ff */
[----:B------:R-:W-:Y:S02]  /*4f100*/  IMAD R5, R6, 0x4c, RZ ;  /* 0x0000004c06057824 */ /* 0x000fe400078e02ff */
[C---:B------:R-:W-:Y:S02]  /*4f110*/  IMAD R6, R14.reuse, 0x9a, RZ ;  /* 0x0000009a0e067824 */ /* 0x040fe400078e02ff */
[----:B------:R-:W-:Y:S01]  /*4f120*/  IMAD R12, R14, 0x4d, RZ ;  /* 0x0000004d0e0c7824 */ /* 0x000fe200078e02ff */
[----:B------:R-:W-:-:S02]  /*4f130*/  LEA.HI.X.SX32 R5, R5, R3, 0x1, P0 ;  /* 0x0000000305057211 */ /* 0x000fc400000f0eff */
[----:B------:R-:W-:Y:S02]  /*4f140*/  IADD3 R6, P0, R6, R2, RZ ;  /* 0x0000000206067210 */ /* 0x000fe40007f1e0ff */
[----:B--2---:R-:W-:Y:S01]  /*4f150*/  PRMT R7, R15, 0x7632, R7 ;  /* 0x000076320f077816 */ /* 0x004fe20000000007 */
[----:B------:R0:W-:Y:S04]  /*4f160*/  STG.E.U16 [R8.64], R15 ;  /* 0x0000000f08007986 */ /* 0x0001e8000c101506 */
[----:B------:R1:W-:Y:S04]  /*4f170*/  STG.E.U16 [R10.64], R7 ;  /* 0x000000070a007986 */ /* 0x0003e8000c101506 */
[----:B0-----:R-:W2:Y:S01]  /*4f180*/  LDL.LU R15, [R1+0x88] ;  /* 0x00008800010f7983 */ /* 0x001ea20000300800 */
[----:B------:R-:W-:Y:S01]  /*4f190*/  IMAD R9, R14, 0x9c, RZ ;  /* 0x0000009c0e097824 */ /* 0x000fe200078e02ff */
[----:B-1----:R-:W-:-:S02]  /*4f1a0*/  LEA.HI.X.SX32 R7, R12, R3, 0x1, P0 ;  /* 0x000000030c077211 */ /* 0x002fc400000f0eff */
[----:B----4-:R0:W-:Y:S01]  /*4f1b0*/  STG.E.U16 [R4.64], R17 ;  /* 0x0000001104007986 */ /* 0x0101e2000c101506 */
[----:B------:R-:W-:Y:S01]  /*4f1c0*/  PRMT R11, R17, 0x7632, R11 ;  /* 0x00007632110b7816 */ /* 0x000fe2000000000b */
[C---:B------:R-:W-:Y:S01]  /*4f1d0*/  IMAD R10, R14.reuse, 0x9e, RZ ;  /* 0x0000009e0e0a7824 */ /* 0x040fe200078e02ff */
[----:B------:R-:W-:Y:S01]  /*4f1e0*/  IADD3 R8, P0, R9, R2, RZ ;  /* 0x0000000209087210 */ /* 0x000fe20007f1e0ff */
[----:B------:R-:W-:-:S03]  /*4f1f0*/  IMAD R12, R14, 0x4f, RZ ;  /* 0x0000004f0e0c7824 */ /* 0x000fc600078e02ff */
[-C--:B------:R-:W-:Y:S01]  /*4f200*/  LEA.HI.X.SX32 R9, R21, R3.reuse, 0x1, P0 ;  /* 0x0000000315097211 */ /* 0x080fe200000f0eff */
[----:B0-----:R-:W4:Y:S01]  /*4f210*/  LDL.LU R17, [R1+0x98] ;  /* 0x0000980001117983 */ /* 0x001f220000300800 */
[-C--:B------:R-:W-:Y:S01]  /*4f220*/  IADD3 R10, P0, R10, R2.reuse, RZ ;  /* 0x000000020a0a7210 */ /* 0x080fe20007f1e0ff */
[----:B------:R-:W-:Y:S02]  /*4f230*/  IMAD R5, R14, 0xa0, RZ ;  /* 0x000000a00e057824 */ /* 0x000fe400078e02ff */
[----:B------:R0:W-:Y:S01]  /*4f240*/  STG.E.U16 [R6.64], R11 ;  /* 0x0000000b06007986 */ /* 0x0001e2000c101506 */
[----:B------:R-:W-:Y:S01]  /*4f250*/  IMAD R23, R23, 0x50, RZ ;  /* 0x0000005017177824 */ /* 0x000fe200078e02ff */
[----:B0-----:R-:W-:Y:S02]  /*4f260*/  LEA.HI.X.SX32 R11, R12, R3, 0x1, P0 ;  /* 0x000000030c0b7211 */ /* 0x001fe400000f0eff */
[----:B------:R-:W-:-:S04]  /*4f270*/  IADD3 R4, P0, R5, R2, RZ ;  /* 0x0000000205047210 */ /* 0x000fc80007f1e0ff */
[----:B------:R-:W-:Y:S02]  /*4f280*/  LEA.HI.X.SX32 R5, R23, R3, 0x1, P0 ;  /* 0x0000000317057211 */ /* 0x000fe400000f0eff */
[----:B------:R-:W5:Y:S01]  /*4f290*/  LDL.LU R23, [R1+0xa8] ;  /* 0x0000a80001177983 */ /* 0x000f620000300800 */
[----:B------:R-:W-:-:S04]  /*4f2a0*/  IMAD.MOV.U32 R21, RZ, RZ, c[0x0][0x1c8] ;  /* 0x00007200ff157624 */ /* 0x000fc800078e00ff */
[C---:B------:R-:W-:Y:S02]  /*4f2b0*/  IMAD R6, R21.reuse, 0xa2, RZ ;  /* 0x000000a215067824 */ /* 0x040fe400078e02ff */
[----:B------:R-:W-:-:S03]  /*4f2c0*/  IMAD R12, R21, 0x51, RZ ;  /* 0x00000051150c7824 */ /* 0x000fc600078e02ff */
[----:B------:R-:W-:Y:S02]  /*4f2d0*/  IADD3 R6, P0, R6, R2, RZ ;  /* 0x0000000206067210 */ /* 0x000fe40007f1e0ff */
[----:B---3--:R-:W-:Y:S01]  /*4f2e0*/  PRMT R7, R20, 0x7632, R7 ;  /* 0x0000763214077816 */ /* 0x008fe20000000007 */
[----:B------:R0:W-:Y:S04]  /*4f2f0*/  STG.E.U16 [R8.64], R20 ;  /* 0x0000001408007986 */ /* 0x0001e8000c101506 */
[----:B------:R1:W-:Y:S01]  /*4f300*/  STG.E.U16 [R10.64], R7 ;  /* 0x000000070a007986 */ /* 0x0003e2000c101506 */
[----:B0-----:R-:W-:Y:S01]  /*4f310*/  MOV R20, c[0x0][0x1c8] ;  /* 0x0000720000147a02 */ /* 0x001fe20000000f00 */
[----:B------:R-:W-:Y:S01]  /*4f320*/  IMAD R9, R21, 0xa4, RZ ;  /* 0x000000a415097824 */ /* 0x000fe200078e02ff */
[----:B-1----:R-:W-:-:S03]  /*4f330*/  LEA.HI.X.SX32 R7, R12, R3, 0x1, P0 ;  /* 0x000000030c077211 */ /* 0x002fc600000f0eff */
[----:B------:R-:W-:Y:S01]  /*4f340*/  IMAD R20, R20, 0x52, RZ ;  /* 0x0000005214147824 */ /* 0x000fe200078e02ff */
[----:B------:R-:W-:Y:S01]  /*4f350*/  IADD3 R8, P0, R9, R2, RZ ;  /* 0x0000000209087210 */ /* 0x000fe20007f1e0ff */
[----:B------:R-:W-:-:S03]  /*4f360*/  IMAD R10, R21, 0xa6, RZ ;  /* 0x000000a6150a7824 */ /* 0x000fc600078e02ff */
[----:B------:R-:W-:Y:S01]  /*4f370*/  LEA.HI.X.SX32 R9, R20, R3, 0x1, P0 ;  /* 0x0000000314097211 */ /* 0x000fe200000f0eff */
[----:B------:R-:W-:Y:S01]  /*4f380*/  IMAD R12, R21, 0x53, RZ ;  /* 0x00000053150c7824 */ /* 0x000fe200078e02ff */
[----:B------:R-:W-:Y:S02]  /*4f390*/  IADD3 R10, P0, R10, R2, RZ ;  /* 0x000000020a0a7210 */ /* 0x000fe40007f1e0ff */
[----:B------:R-:W-:Y:S02]  /*4f3a0*/  MOV R20, c[0x0][0x1c8] ;  /* 0x0000720000147a02 */ /* 0x000fe40000000f00 */
[----:B--2---:R-:W-:Y:S01]  /*4f3b0*/  PRMT R11, R15, 0x7632, R11 ;  /* 0x000076320f0b7816 */ /* 0x004fe2000000000b */
[----:B------:R0:W-:Y:S04]  /*4f3c0*/  STG.E.U16 [R4.64], R15 ;  /* 0x0000000f04007986 */ /* 0x0001e8000c101506 */
[----:B------:R4:W-:Y:S04]  /*4f3d0*/  STG.E.U16 [R6.64], R11 ;  /* 0x0000000b06007986 */ /* 0x0009e8000c101506 */
[----:B0-----:R-:W2:Y:S01]  /*4f3e0*/  LDL.LU R15, [R1+0xb8] ;  /* 0x0000b800010f7983 */ /* 0x001ea20000300800 */
[----:B------:R-:W-:Y:S01]  /*4f3f0*/  IMAD R5, R21, 0xa8, RZ ;  /* 0x000000a815057824 */ /* 0x000fe200078e02ff */
[----:B----4-:R-:W-:-:S02]  /*4f400*/  PRMT R7, R17, 0x7632, R7 ;  /* 0x0000763211077816 */ /* 0x010fc40000000007 */
[----:B------:R0:W-:Y:S01]  /*4f410*/  STG.E.U16 [R8.64], R17 ;  /* 0x0000001108007986 */ /* 0x0001e2000c101506 */
[-C--:B------:R-:W-:Y:S02]  /*4f420*/  LEA.HI.X.SX32 R11, R12, R3.reuse, 0x1, P0 ;  /* 0x000000030c0b7211 */ /* 0x080fe400000f0eff */
[----:B------:R-:W-:Y:S01]  /*4f430*/  IADD3 R4, P0, R5, R2, RZ ;  /* 0x0000000205047210 */ /* 0x000fe20007f1e0ff */
[----:B------:R-:W-:Y:S01]  /*4f440*/  IMAD R5, R20, 0x54, RZ ;  /* 0x0000005414057824 */ /* 0x000fe200078e02ff */
[----:B0-----:R-:W3:Y:S04]  /*4f450*/  LDL.LU R17, [R1+0xc8] ;  /* 0x0000c80001117983 */ /* 0x001ee80000300800 */
[----:B------:R-:W-:Y:S01]  /*4f460*/  LEA.HI.X.SX32 R5, R5, R3, 0x1, P0 ;  /* 0x0000000305057211 */ /* 0x000fe200000f0eff */
[----:B------:R0:W-:Y:S04]  /*4f470*/  STG.E.U16 [R10.64], R7 ;  /* 0x000000070a007986 */ /* 0x0001e8000c101506 */
[----:B-----5:R1:W-:Y:S01]  /*4f480*/  STG.E.U16 [R4.64], R23 ;  /* 0x0000001704007986 */ /* 0x0203e2000c101506 */
[----:B0-----:R-:W-:-:S03]  /*4f490*/  PRMT R11, R23, 0x7632, R11 ;  /* 0x00007632170b7816 */ /* 0x001fc6000000000b */
[----:B-1----:R-:W4:Y:S01]  /*4f4a0*/  LDL.LU R23, [R1+0xd8] ;  /* 0x0000d80001177983 */ /* 0x002f220000300800 */
[C---:B------:R-:W-:Y:S02]  /*4f4b0*/  IMAD R6, R21.reuse, 0xaa, RZ ;  /* 0x000000aa15067824 */ /* 0x040fe400078e02ff */
[C---:B------:R-:W-:Y:S02]  /*4f4c0*/  IMAD R12, R21.reuse, 0x55, RZ ;  /* 0x00000055150c7824 */ /* 0x040fe400078e02ff */
[C---:B------:R-:W-:Y:S01]  /*4f4d0*/  IMAD R20, R21.reuse, 0xac, RZ ;  /* 0x000000ac15147824 */ /* 0x040fe200078e02ff */
[----:B------:R-:W-:Y:S01]  /*4f4e0*/  IADD3 R6, P0, R6, R2, RZ ;  /* 0x0000000206067210 */ /* 0x000fe20007f1e0ff */
[----:B------:R-:W-:-:S03]  /*4f4f0*/  IMAD R10, R21, 0xae, RZ ;  /* 0x000000ae150a7824 */ /* 0x000fc600078e02ff */
[-C--:B------:R-:W-:Y:S02]  /*4f500*/  LEA.HI.X.SX32 R7, R12, R3.reuse, 0x1, P0 ;  /* 0x000000030c077211 */ /* 0x080fe400000f0eff */
[-C--:B------:R-:W-:Y:S01]  /*4f510*/  IADD3 R8, P0, R20, R2.reuse, RZ ;  /* 0x0000000214087210 */ /* 0x080fe20007f1e0ff */
[C---:B------:R-:W-:Y:S01]  /*4f520*/  IMAD R12, R21.reuse, 0x57, RZ ;  /* 0x00000057150c7824 */ /* 0x040fe200078e02ff */
[----:B------:R-:W-:Y:S01]  /*4f530*/  MOV R20, c[0x0][0x1c8] ;  /* 0x0000720000147a02 */ /* 0x000fe20000000f00 */
[----:B------:R-:W-:Y:S01]  /*4f540*/  IMAD R5, R21, 0xb0, RZ ;  /* 0x000000b015057824 */ /* 0x000fe200078e02ff */
[-C--:B------:R-:W-:Y:S02]  /*4f550*/  LEA.HI.X.SX32 R9, R22, R3.reuse, 0x1, P0 ;  /* 0x0000000316097211 */ /* 0x080fe400000f0eff */
[----:B------:R-:W-:Y:S01]  /*4f560*/  IADD3 R10, P0, R10, R2, RZ ;  /* 0x000000020a0a7210 */ /* 0x000fe20007f1e0ff */
[----:B------:R-:W-:Y:S01]  /*4f570*/  IMAD.MOV.U32 R22, RZ, RZ, c[0x0][0x1c8] ;  /* 0x00007200ff167624 */ /* 0x000fe200078e00ff */
[----:B------:R0:W-:Y:S02]  /*4f580*/  STG.E.U16 [R6.64], R11 ;  /* 0x0000000b06007986 */ /* 0x0001e4000c101506 */
[----:B0-----:R-:W-:-:S02]  /*4f590*/  LEA.HI.X.SX32 R11, R12, R3, 0x1, P0 ;  /* 0x000000030c0b7211 */ /* 0x001fc400000f0eff */
[-C--:B------:R-:W-:Y:S01]  /*4f5a0*/  IADD3 R4, P0, R5, R2.reuse, RZ ;  /* 0x0000000205047210 */ /* 0x080fe20007f1e0ff */
[----:B------:R-:W-:Y:S02]  /*4f5b0*/  IMAD R5, R20, 0x58, RZ ;  /* 0x0000005814057824 */ /* 0x000fe400078e02ff */
[C---:B------:R-:W-:Y:S02]  /*4f5c0*/  IMAD R6, R22.reuse, 0xb2, RZ ;  /* 0x000000b216067824 */ /* 0x040fe400078e02ff */
[C---:B------:R-:W-:Y:S01]  /*4f5d0*/  IMAD R12, R22.reuse, 0x59, RZ ;  /* 0x00000059160c7824 */ /* 0x040fe200078e02ff */
[----:B------:R-:W-:Y:S01]  /*4f5e0*/  LEA.HI.X.SX32 R5, R5, R3, 0x1, P0 ;  /* 0x0000000305057211 */ /* 0x000fe200000f0eff */
[----:B------:R-:W-:Y:S01]  /*4f5f0*/  IMAD R20, R22, 0xb4, RZ ;  /* 0x000000b416147824 */ /* 0x000fe200078e02ff */
[----:B------:R-:W-:Y:S02]  /*4f600*/  IADD3 R6, P0, R6, R2, RZ ;  /* 0x0000000206067210 */ /* 0x000fe40007f1e0ff */
[----:B--2---:R-:W-:Y:S01]  /*4f610*/  PRMT R7, R15, 0x7632, R7 ;  /* 0x000076320f077816 */ /* 0x004fe20000000007 */
[----:B------:R0:W-:Y:S04]  /*4f620*/  STG.E.U16 [R8.64], R15 ;  /* 0x0000000f08007986 */ /* 0x0001e8000c101506 */
[----:B------:R1:W-:Y:S01]  /*4f630*/  STG.E.U16 [R10.64], R7 ;  /* 0x000000070a007986 */ /* 0x0003e2000c101506 */
[----:B0-----:R-:W-:-:S02]  /*4f640*/  MOV R15, c[0x0][0x1c8] ;  /* 0x00007200000f7a02 */ /* 0x001fc40000000f00 */
[----:B-1----:R-:W-:-:S03]  /*4f650*/  LEA.HI.X.SX32 R7, R12, R3, 0x1, P0 ;  /* 0x000000030c077211 */ /* 0x002fc600000f0eff */
[----:B------:R-:W-:Y:S01]  /*4f660*/  IMAD R15, R15, 0x5a, RZ ;  /* 0x0000005a0f0f7824 */ /* 0x000fe200078e02ff */
[----:B---3--:R-:W-:Y:S01]  /*4f670*/  PRMT R11, R17, 0x7632, R11 ;  /* 0x00007632110b7816 */ /* 0x008fe2000000000b */
[----:B------:R-:W-:Y:S01]  /*4f680*/  IMAD R10, R22, 0xb6, RZ ;  /* 0x000000b6160a7824 */ /* 0x000fe200078e02ff */
[-C--:B------:R-:W-:Y:S01]  /*4f690*/  IADD3 R8, P0, R20, R2.reuse, RZ ;  /* 0x0000000214087210 */ /* 0x080fe20007f1e0ff */
[----:B------:R-:W-:Y:S01]  /*4f6a0*/  STG.E.U16 [R4.64], R17 ;  /* 0x0000001104007986 */ /* 0x000fe2000c101506 */
[C---:B------:R-:W-:Y:S02]  /*4f6b0*/  IMAD R12, R22.reuse, 0x5b, RZ ;  /* 0x0000005b160c7824 */ /* 0x040fe400078e02ff */
[----:B------:R-:W-:Y:S01]  /*4f6c0*/  LEA.HI.X.SX32 R9, R15, R3, 0x1, P0 ;  /* 0x000000030f097211 */ /* 0x000fe200000f0eff */
[----:B------:R0:W-:Y:S01]  /*4f6d0*/  STG.E.U16 [R6.64], R11 ;  /* 0x0000000b06007986 */ /* 0x0001e2000c101506 */
[----:B------:R-:W-:Y:S01]  /*4f6e0*/  IMAD R20, R22, 0xb8, RZ ;  /* 0x000000b816147824 */ /* 0x000fe200078e02ff */
[----:B------:R-:W-:-:S02]  /*4f6f0*/  IADD3 R10, P0, R10, R2, RZ ;  /* 0x000000020a0a7210 */ /* 0x000fc40007f1e0ff */
[----:B------:R-:W2:Y:S01]  /*4f700*/  LDL.LU R15, [R1+0xe8] ;  /* 0x0000e800010f7983 */ /* 0x000ea20000300800 */
[----:B0-----:R-:W-:Y:S02]  /*4f710*/  MOV R6, c[0x0][0x1c8] ;  /* 0x0000720000067a02 */ /* 0x001fe40000000f00 */
[-C--:B------:R-:W-:Y:S02]  /*4f720*/  LEA.HI.X.SX32 R11, R12, R3.reuse, 0x1, P0 ;  /* 0x000000030c0b7211 */ /* 0x080fe400000f0eff */
[----:B------:R-:W-:Y:S01]  /*4f730*/  IADD3 R4, P0, R20, R2, RZ ;  /* 0x0000000214047210 */ /* 0x000fe20007f1e0ff */
[----:B------:R-:W-:Y:S01]  /*4f740*/  IMAD R5, R6, 0x5c, RZ ;  /* 0x0000005c06057824 */ /* 0x000fe200078e02ff */
[----:B----4-:R-:W-:Y:S01]  /*4f750*/  PRMT R7, R23, 0x7632, R7 ;  /* 0x0000763217077816 */ /* 0x010fe20000000007 */
[C---:B------:R-:W-:Y:S01]  /*4f760*/  IMAD R6, R22.reuse, 0xba, RZ ;  /* 0x000000ba16067824 */ /* 0x040fe200078e02ff */
[----:B------:R-:W-:Y:S01]  /*4f770*/  STG.E.U16 [R8.64], R23 ;  /* 0x0000001708007986 */ /* 0x000fe2000c101506 */
[----:B------:R-:W-:Y:S01]  /*4f780*/  IMAD R12, R22, 0x5d, RZ ;  /* 0x0000005d160c7824 */ /* 0x000fe200078e02ff */
[----:B------:R-:W-:-:S02]  /*4f790*/  LEA.HI.X.SX32 R5, R5, R3, 0x1, P0 ;  /* 0x0000000305057211 */ /* 0x000fc400000f0eff */
[----:B------:R-:W-:Y:S01]  /*4f7a0*/  IADD3 R6, P0, R6, R2, RZ ;  /* 0x0000000206067210 */ /* 0x000fe20007f1e0ff */
[----:B------:R0:W-:Y:S04]  /*4f7b0*/  STG.E.U16 [R10.64], R7 ;  /* 0x000000070a007986 */ /* 0x0001e8000c101506 */
[----:B------:R-:W3:Y:S01]  /*4f7c0*/  LDL.LU R20, [R1+0x3c] ;  /* 0x00003c0001147983 */ /* 0x000ee20000300800 */
[----:B0-----:R-:W-:-:S03]  /*4f7d0*/  LEA.HI.X.SX32 R7, R12, R3, 0x1, P0 ;  /* 0x000000030c077211 */ /* 0x001fc600000f0eff */
[----:B------:R-:W4:Y:S01]  /*4f7e0*/  LDL.LU R12, [R1+0xf8] ;  /* 0x0000f800010c7983 */ /* 0x000f220000300800 */
[----:B------:R-:W-:Y:S01]  /*4f7f0*/  MOV R23, c[0x0][0x1c8] ;  /* 0x0000720000177a02 */ /* 0x000fe20000000f00 */
[----:B------:R-:W-:-:S04]  /*4f800*/  IMAD R9, R22, 0xbc, RZ ;  /* 0x000000bc16097824 */ /* 0x000fc800078e02ff */
[----:B------:R-:W-:Y:S01]  /*4f810*/  IMAD R23, R23, 0x5e, RZ ;  /* 0x0000005e17177824 */ /* 0x000fe200078e02ff */
[----:B------:R-:W-:-:S04]  /*4f820*/  IADD3 R8, P0, R9, R2, RZ ;  /* 0x0000000209087210 */ /* 0x000fc80007f1e0ff */
[----:B------:R-:W-:Y:S01]  /*4f830*/  LEA.HI.X.SX32 R9, R23, R3, 0x1, P0 ;  /* 0x0000000317097211 */ /* 0x000fe200000f0eff */
[----:B------:R-:W-:Y:S02]  /*4f840*/  IMAD R23, R22, 0xc0, RZ ;  /* 0x000000c016177824 */ /* 0x000fe400078e02ff */
[----:B------:R-:W-:-:S04]  /*4f850*/  IMAD.MOV.U32 R17, RZ, RZ, c[0x0][0x1c8] ;  /* 0x00007200ff117624 */ /* 0x000fc800078e00ff */
[----:B------:R-:W-:Y:S01]  /*4f860*/  IMAD R17, R17, 0x62, RZ ;  /* 0x0000006211117824 */ /* 0x000fe200078e02ff */
[----:B--2---:R-:W-:Y:S01]  /*4f870*/  PRMT R10, R15, 0x7632, R10 ;  /* 0x000076320f0a7816 */ /* 0x004fe2000000000a */
[----:B------:R0:W-:Y:S04]  /*4f880*/  STG.E.U16 [R4.64], R15 ;  /* 0x0000000f04007986 */ /* 0x0001e8000c101506 */
[----:B------:R1:W-:Y:S01]  /*4f890*/  STG.E.U16 [R6.64], R10 ;  /* 0x0000000a06007986 */ /* 0x0003e2000c101506 */
[C---:B0-----:R-:W-:Y:S02]  /*4f8a0*/  IMAD R15, R22.reuse, 0xbe, RZ ;  /* 0x000000be160f7824 */ /* 0x041fe400078e02ff */
[----:B------:R-:W-:-:S03]  /*4f8b0*/  IMAD R5, R22, 0x5f, RZ ;  /* 0x0000005f16057824 */ /* 0x000fc600078e02ff */
[-C--:B------:R-:W-:Y:S01]  /*4f8c0*/  IADD3 R4, P0, R15, R2.reuse, RZ ;  /* 0x000000020f047210 */ /* 0x080fe20007f1e0ff */
[----:B------:R-:W-:Y:S02]  /*4f8d0*/  IMAD.MOV.U32 R15, RZ, RZ, c[0x0][0x1c8] ;  /* 0x00007200ff0f7624 */ /* 0x000fe400078e00ff */
[C---:B-1----:R-:W-:Y:S01]  /*4f8e0*/  IMAD R6, R22.reuse, 0xc2, RZ ;  /* 0x000000c216067824 */ /* 0x042fe200078e02ff */
[----:B------:R-:W-:Y:S01]  /*4f8f0*/  LEA.HI.X.SX32 R5, R5, R3, 0x1, P0 ;  /* 0x0000000305057211 */ /* 0x000fe200000f0eff */
[----:B------:R-:W-:Y:S01]  /*4f900*/  IMAD R10, R22, 0x61, RZ ;  /* 0x00000061160a7824 */ /* 0x000fe200078e02ff */
[----:B----4-:R0:W-:Y:S01]  /*4f910*/  STG.E.U16 [R8.64], R12 ;  /* 0x0000000c08007986 */ /* 0x0101e2000c101506 */
[----:B------:R-:W-:Y:S01]  /*4f920*/  PRMT R7, R12, 0x7632, R7 ;  /* 0x000076320c077816 */ /* 0x000fe20000000007 */
[----:B0-----:R-:W-:Y:S01]  /*4f930*/  IMAD R12, R15, 0x60, RZ ;  /* 0x000000600f0c7824 */ /* 0x001fe200078e02ff */
[----:B------:R-:W-:Y:S01]  /*4f940*/  IADD3 R8, P0, R23, R2, RZ ;  /* 0x0000000217087210 */ /* 0x000fe20007f1e0ff */
[----:B------:R-:W-:-:S02]  /*4f950*/  IMAD R23, R22, 0xc4, RZ ;  /* 0x000000c416177824 */ /* 0x000fc400078e02ff */
[----:B------:R0:W-:Y:S01]  /*4f960*/  STG.E.U16 [R4.64], R7 ;  /* 0x0000000704007986 */ /* 0x0001e2000c101506 */
[-C--:B------:R-:W-:Y:S02]  /*4f970*/  LEA.HI.X.SX32 R9, R12, R3.reuse, 0x1, P0 ;  /* 0x000000030c097211 */ /* 0x080fe400000f0eff */
[-C--:B------:R-:W-:Y:S01]  /*4f980*/  IADD3 R6, P0, R6, R2.reuse, RZ ;  /* 0x0000000206067210 */ /* 0x080fe20007f1e0ff */
[----:B------:R-:W2:Y:S03]  /*4f990*/  LDL.LU R15, [R1+0x1c] ;  /* 0x00001c00010f7983 */ /* 0x000ea60000300800 */
[-C--:B0-----:R-:W-:Y:S02]  /*4f9a0*/  LEA.HI.X.SX32 R7, R10, R3.reuse, 0x1, P0 ;  /* 0x000000030a077211 */ /* 0x081fe400000f0eff */
[----:B------:R-:W-:Y:S02]  /*4f9b0*/  IADD3 R4, P0, R23, R2, RZ ;  /* 0x0000000217047210 */ /* 0x000fe40007f1e0ff */
[----:B------:R-:W4:Y:S02]  /*4f9c0*/  LDL.LU R23, [R1+0xc] ;  /* 0x00000c0001177983 */ /* 0x000f240000300800 */
[----:B------:R-:W-:-:S02]  /*4f9d0*/  LEA.HI.X.SX32 R5, R17, R3, 0x1, P0 ;  /* 0x0000000311057211 */ /* 0x000fc400000f0eff */
[----:B------:R-:W5:Y:S01]  /*4f9e0*/  LDL.LU R17, [R1+0x2c] ;  /* 0x00002c0001117983 */ /* 0x000f620000300800 */
[----:B---3--:R-:W-:Y:S01]  /*4f9f0*/  PRMT R10, R20, 0x7632, R10 ;  /* 0x00007632140a7816 */ /* 0x008fe2000000000a */
[C---:B------:R-:W-:Y:S02]  /*4fa00*/  IMAD R12, R22.reuse, 0xc6, RZ ;  /* 0x000000c6160c7824 */ /* 0x040fe400078e02ff */
[----:B------:R0:W-:Y:S04]  /*4fa10*/  STG.E.U16 [R8.64], R20 ;  /* 0x0000001408007986 */ /* 0x0001e8000c101506 */
[----:B------:R1:W-:Y:S01]  /*4fa20*/  STG.E.U16 [R6.64], R10 ;  /* 0x0000000a06007986 */ /* 0x0003e2000c101506 */
[----:B0-----:R-:W-:Y:S01]  /*4fa30*/  IMAD R9, R22, 0x63, RZ ;  /* 0x0000006316097824 */ /* 0x001fe200078e02ff */
[----:B------:R-:W-:-:S02]  /*4fa40*/  IADD3 R8, P0, R12, R2, RZ ;  /* 0x000000020c087210 */ /* 0x000fc40007f1e0ff */
[----:B------:R-:W-:Y:S01]  /*4fa50*/  MOV R20, c[0x0][0x1c8] ;  /* 0x0000720000147a02 */ /* 0x000fe20000000f00 */
[----:B-1----:R-:W-:Y:S01]  /*4fa60*/  IMAD R7, R22, 0xc8, RZ ;  /* 0x000000c816077824 */ /* 0x002fe200078e02ff */
[----:B------:R-:W-:-:S04]  /*4fa70*/  LEA.HI.X.SX32 R9, R9, R3, 0x1, P0 ;  /* 0x0000000309097211 */ /* 0x000fc800000f0eff */
[----:B------:R-:W-:Y:S01]  /*4fa80*/  IADD3 R6, P0, R7, R2, RZ ;  /* 0x0000000207067210 */ /* 0x000fe20007f1e0ff */
[----:B------:R-:W-:Y:S02]  /*4fa90*/  IMAD R7, R20, 0x64, RZ ;  /* 0x0000006414077824 */ /* 0x000fe400078e02ff */
[----:B------:R-:W3:Y:S03]  /*4faa0*/  LDL.LU R20, [R1+0x4c] ;  /* 0x00004c0001147983 */ /* 0x000ee60000300800 */
[----:B------:R-:W-:Y:S01]  /*4fab0*/  LEA.HI.X.SX32 R7, R7, R3, 0x1, P0 ;  /* 0x0000000307077211 */ /* 0x000fe200000f0eff */
[----:B------:R-:W-:Y:S01]  /*4fac0*/  IMAD R12, R22, 0xca, RZ ;  /* 0x000000ca160c7824 */ /* 0x000fe200078e02ff */
[----:B-----5:R-:W-:Y:S01]  /*4fad0*/  PRMT R10, R17, 0x7632, R10 ;  /* 0x00007632110a7816 */ /* 0x020fe2000000000a */
[----:B------:R-:W-:Y:S04]  /*4fae0*/  STG.E.U16 [R4.64], R17 ;  /* 0x0000001104007986 */ /* 0x000fe8000c101506 */
[----:B------:R0:W-:Y:S04]  /*4faf0*/  STG.E.U16 [R8.64], R10 ;  /* 0x0000000a08007986 */ /* 0x0001e8000c101506 */
[----:B--2---:R1:W-:Y:S01]  /*4fb00*/  STG.E.U16 [R6.64], R15 ;  /* 0x0000000f06007986 */ /* 0x0043e2000c101506 */
[----:B0-----:R-:W-:-:S03]  /*4fb10*/  PRMT R10, R15, 0x7632, R10 ;  /* 0x000076320f0a7816 */ /* 0x001fc6000000000a */
[----:B-1----:R-:W2:Y:S01]  /*4fb20*/  LDL.LU R15, [R1+0x5c] ;  /* 0x00005c00010f7983 */ /* 0x002ea20000300800 */
[----:B------:R-:W-:Y:S01]  /*4fb30*/  IMAD R5, R22, 0x65, RZ ;  /* 0x0000006516057824 */ /* 0x000fe200078e02ff */
[----:B------:R-:W-:Y:S01]  /*4fb40*/  IADD3 R4, P0, R12, R2, RZ ;  /* 0x000000020c047210 */ /* 0x000fe20007f1e0ff */
[----:B------:R-:W-:-:S03]  /*4fb50*/  IMAD R17, R22, 0xcc, RZ ;  /* 0x000000cc16117824 */ /* 0x000fc600078e02ff */
[----:B------:R-:W-:Y:S02]  /*4fb60*/  LEA.HI.X.SX32 R5, R5, R3, 0x1, P0 ;  /* 0x0000000305057211 */ /* 0x000fe400000f0eff */
[----:B------:R-:W-:-:S04]  /*4fb70*/  IADD3 R8, P0, R17, R2, RZ ;  /* 0x0000000211087210 */ /* 0x000fc80007f1e0ff */
[----:B------:R-:W-:Y:S01]  /*4fb80*/  LEA.HI.X.SX32 R9, R24, R3, 0x1, P0 ;  /* 0x0000000318097211 */ /* 0x000fe200000f0eff */
[----:B------:R0:W-:Y:S04]  /*4fb90*/  STG.E.U16 [R4.64], R10 ;  /* 0x0000000a04007986 */ /* 0x0001e8000c101506 */
[----:B----4-:R1:W-:Y:S01]  /*4fba0*/  STG.E.U16 [R8.64], R23 ;  /* 0x0000001708007986 */ /* 0x0103e2000c101506 */
[----:B0-----:R-:W-:Y:S01]  /*4fbb0*/  PRMT R10, R23, 0x7632, R10 ;  /* 0x00007632170a7816 */ /* 0x001fe2000000000a */
[----:B-1----:R-:W-:Y:S02]  /*4fbc0*/  IMAD R23, R14, 0x68, RZ ;  /* 0x000000680e177824 */ /* 0x002fe400078e02ff */
[----:B------:R-:W4:Y:S01]  /*4fbd0*/  LDL.LU R14, [R1+0x6c] ;  /* 0x00006c00010e7983 */ /* 0x000f220000300800 */
[----:B------:R-:W-:-:S02]  /*4fbe0*/  IMAD R12, R22, 0xce, RZ ;  /* 0x000000ce160c7824 */ /* 0x000fc400078e02ff */
[C---:B------:R-:W-:Y:S02]  /*4fbf0*/  IMAD R7, R22.reuse, 0x67, RZ ;  /* 0x0000006716077824 */ /* 0x040fe400078e02ff */
[----:B------:R-:W-:Y:S01]  /*4fc00*/  IMAD R17, R22, 0xd0, RZ ;  /* 0x000000d016117824 */ /* 0x000fe200078e02ff */
[----:B------:R-:W-:Y:S01]  /*4fc10*/  IADD3 R6, P0, R12, R2, RZ ;  /* 0x000000020c067210 */ /* 0x000fe20007f1e0ff */
[----:B------:R-:W-:-:S03]  /*4fc20*/  IMAD R12, R22, 0xd2, RZ ;  /* 0x000000d2160c7824 */ /* 0x000fc600078e02ff */
[-C--:B------:R-:W-:Y:S02]  /*4fc30*/  LEA.HI.X.SX32 R7, R7, R3.reuse, 0x1, P0 ;  /* 0x0000000307077211 */ /* 0x080fe400000f0eff */
[-C--:B------:R-:W-:Y:S01]  /*4fc40*/  IADD3 R4, P0, R17, R2.reuse, RZ ;  /* 0x0000000211047210 */ /* 0x080fe20007f1e0ff */
[C---:B------:R-:W-:Y:S02]  /*4fc50*/  IMAD R9, R22.reuse, 0x69, RZ ;  /* 0x0000006916097824 */ /* 0x040fe400078e02ff */
[----:B------:R-:W-:Y:S01]  /*4fc60*/  IMAD R17, R22, 0xd4, RZ ;  /* 0x000000d416117824 */ /* 0x000fe200078e02ff */
[----:B------:R-:W-:Y:S02]  /*4fc70*/  LEA.HI.X.SX32 R5, R23, R3, 0x1, P0 ;  /* 0x0000000317057211 */ /* 0x000fe400000f0eff */
[----:B------:R-:W-:Y:S01]  /*4fc80*/  IADD3 R8, P0, R12, R2, RZ ;  /* 0x000000020c087210 */ /* 0x000fe20007f1e0ff */
[----:B------:R0:W-:Y:S01]  /*4fc90*/  STG.E.U16 [R6.64], R10 ;  /* 0x0000000a06007986 */ /* 0x0001e2000c101506 */
[----:B------:R-:W-:-:S02]  /*4fca0*/  IMAD R12, R22, 0xd6, RZ ;  /* 0x000000d6160c7824 */ /* 0x000fc400078e02ff */
[-C--:B------:R-:W-:Y:S01]  /*4fcb0*/  LEA.HI.X.SX32 R9, R9, R3.reuse, 0x1, P0 ;  /* 0x0000000309097211 */ /* 0x080fe200000f0eff */
[----:B---3--:R1:W-:Y:S01]  /*4fcc0*/  STG.E.U16 [R4.64], R20 ;  /* 0x0000001404007986 */ /* 0x0083e2000c101506 */
[----:B------:R-:W-:Y:S01]  /*4fcd0*/  IMAD R23, R22, 0xd8, RZ ;  /* 0x000000d816177824 */ /* 0x000fe200078e02ff */
[-C--:B0-----:R-:W-:Y:S02]  /*4fce0*/  IADD3 R6, P0, R17, R2.reuse, RZ ;  /* 0x0000000211067210 */ /* 0x081fe40007f1e0ff */
[----:B------:R-:W-:Y:S01]  /*4fcf0*/  PRMT R10, R20, 0x7632, R10 ;  /* 0x00007632140a7816 */ /* 0x000fe2000000000a */
[----:B------:R-:W3:Y:S01]  /*4fd00*/  LDL.LU R17, [R1+0x7c] ;  /* 0x00007c0001117983 */ /* 0x000ee20000300800 */
[----:B-1----:R-:W-:Y:S01]  /*4fd10*/  IMAD R5, R22, 0x6b, RZ ;  /* 0x0000006b16057824 */ /* 0x002fe200078e02ff */
[----:B------:R-:W-:Y:S02]  /*4fd20*/  LEA.HI.X.SX32 R7, R16, R3, 0x1, P0 ;  /* 0x0000000310077211 */ /* 0x000fe400000f0eff */
[----:B------:R-:W-:-:S02]  /*4fd30*/  IADD3 R4, P0, R12, R2, RZ ;  /* 0x000000020c047210 */ /* 0x000fc40007f1e0ff */
[----:B------:R-:W-:Y:S01]  /*4fd40*/  MOV R20, c[0x0][0x1c8] ;  /* 0x0000720000147a02 */ /* 0x000fe20000000f00 */
[----:B------:R0:W-:Y:S01]  /*4fd50*/  STG.E.U16 [R8.64], R10 ;  /* 0x0000000a08007986 */ /* 0x0001e2000c101506 */
[-C--:B------:R-:W-:Y:S01]  /*4fd60*/  LEA.HI.X.SX32 R5, R5, R3.reuse, 0x1, P0 ;  /* 0x0000000305057211 */ /* 0x080fe200000f0eff */
[----:B------:R-:W-:Y:S01]  /*4fd70*/  IMAD R12, R22, 0xda, RZ ;  /* 0x000000da160c7824 */ /* 0x000fe200078e02ff */
[----:B0-----:R-:W-:Y:S01]  /*4fd80*/  IADD3 R8, P0, R23, R2, RZ ;  /* 0x0000000217087210 */ /* 0x001fe20007f1e0ff */
[----:B------:R-:W-:Y:S02]  /*4fd90*/  IMAD R23, R20, 0x6c, RZ ;  /* 0x0000006c14177824 */ /* 0x000fe400078e02ff */
[----:B------:R-:W5:Y:S03]  /*4fda0*/  LDL.LU R20, [R1+0x8c] ;  /* 0x00008c0001147983 */ /* 0x000f660000300800 */
[----:B------:R-:W-:Y:S01]  /*4fdb0*/  LEA.HI.X.SX32 R9, R23, R3, 0x1, P0 ;  /* 0x0000000317097211 */ /* 0x000fe200000f0eff */
[----:B--2---:R0:W-:Y:S01]  /*4fdc0*/  STG.E.U16 [R6.64], R15 ;  /* 0x0000000f06007986 */ /* 0x0041e2000c101506 */
[----:B------:R-:W-:-:S05]  /*4fdd0*/  PRMT R10, R15, 0x7632, R10 ;  /* 0x000076320f0a7816 */ /* 0x000fca000000000a */
[----:B------:R1:W-:Y:S01]  /*4fde0*/  STG.E.U16 [R4.64], R10 ;  /* 0x0000000a04007986 */ /* 0x0003e2000c101506 */
[----:B0-----:R-:W-:Y:S01]  /*4fdf0*/  IMAD R7, R22, 0x6d, RZ ;  /* 0x0000006d16077824 */ /* 0x001fe200078e02ff */
[----:B------:R-:W-:Y:S01]  /*4fe00*/  IADD3 R6, P0, R12, R2, RZ ;  /* 0x000000020c067210 */ /* 0x000fe20007f1e0ff */
[----:B------:R-:W-:-:S03]  /*4fe10*/  IMAD R15, R22, 0xdc, RZ ;  /* 0x000000dc160f7824 */ /* 0x000fc600078e02ff */
[-C--:B------:R-:W-:Y:S02]  /*4fe20*/  LEA.HI.X.SX32 R7, R7, R3.reuse, 0x1, P0 ;  /* 0x0000000307077211 */ /* 0x080fe400000f0eff */
[----:B-1----:R-:W-:Y:S02]  /*4fe30*/  IADD3 R4, P0, R15, R2, RZ ;  /* 0x000000020f047210 */ /* 0x002fe40007f1e0ff */
[----:B------:R-:W2:Y:S01]  /*4fe40*/  LDL.LU R15, [R1+0x9c] ;  /* 0x00009c00010f7983 */ /* 0x000ea20000300800 */
[----:B------:R-:W-:Y:S01]  /*4fe50*/  IMAD R12, R22, 0xde, RZ ;  /* 0x000000de160c7824 */ /* 0x000fe200078e02ff */
[----:B------:R-:W-:Y:S02]  /*4fe60*/  LEA.HI.X.SX32 R5, R25, R3, 0x1, P0 ;  /* 0x0000000319057211 */ /* 0x000fe400000f0eff */
[----:B----4-:R0:W-:Y:S01]  /*4fe70*/  STG.E.U16 [R8.64], R14 ;  /* 0x0000000e08007986 */ /* 0x0101e2000c101506 */
[----:B------:R-:W-:-:S05]  /*4fe80*/  PRMT R10, R14, 0x7632, R10 ;  /* 0x000076320e0a7816 */ /* 0x000fca000000000a */
[----:B------:R1:W-:Y:S01]  /*4fe90*/  STG.E.U16 [R6.64], R10 ;  /* 0x0000000a06007986 */ /* 0x0003e2000c101506 */
[----:B0-----:R-:W-:Y:S01]  /*4fea0*/  IMAD R9, R22, 0x6f, RZ ;  /* 0x0000006f16097824 */ /* 0x001fe200078e02ff */
[----:B------:R-:W-:Y:S01]  /*4feb0*/  IADD3 R8, P0, R12, R2, RZ ;  /* 0x000000020c087210 */ /* 0x000fe20007f1e0ff */
[----:B------:R-:W-:-:S03]  /*4fec0*/  IMAD R14, R22, 0xe0, RZ ;  /* 0x000000e0160e7824 */ /* 0x000fc600078e02ff */
[----:B------:R-:W-:Y:S02]  /*4fed0*/  LEA.HI.X.SX32 R9, R9, R3, 0x1, P0 ;  /* 0x0000000309097211 */ /* 0x000fe400000f0eff */
[----:B-1----:R-:W-:Y:S02]  /*4fee0*/  IADD3 R6, P0, R14, R2, RZ ;  /* 0x000000020e067210 */ /* 0x002fe40007f1e0ff */
[----:B------:R-:W4:Y:S01]  /*4fef0*/  LDL.LU R14, [R1+0xac] ;  /* 0x0000ac00010e7983 */ /* 0x000f220000300800 */
[----:B------:R-:W-:Y:S02]  /*4ff00*/  IMAD.MOV.U32 R23, RZ, RZ, c[0x0][0x1c8] ;  /* 0x00007200ff177624 */ /* 0x000fe400078e00ff */
[C---:B------:R-:W-:Y:S02]  /*4ff10*/  IMAD R12, R22.reuse, 0xe2, RZ ;  /* 0x000000e2160c7824 */ /* 0x040fe400078e02ff */
[----:B------:R-:W-:Y:S02]  /*4ff20*/  IMAD R23, R23, 0x70, RZ ;  /* 0x0000007017177824 */ /* 0x000fe400078e02ff */
[----:B------:R-:W-:-:S03]  /*4ff30*/  IMAD R16, R22, 0xe4, RZ ;  /* 0x000000e416107824 */ /* 0x000fc600078e02ff */
[----:B------:R-:W-:Y:S01]  /*4ff40*/  LEA.HI.X.SX32 R7, R23, R3, 0x1, P0 ;  /* 0x0000000317077211 */ /* 0x000fe200000f0eff */
[----:B---3--:R0:W-:Y:S01]  /*4ff50*/  STG.E.U16 [R4.64], R17 ;  /* 0x0000001104007986 */ /* 0x0081e2000c101506 */
[----:B------:R-:W-:-:S05]  /*4ff60*/  PRMT R10, R17, 0x7632, R10 ;  /* 0x00007632110a7816 */ /* 0x000fca000000000a */
[----:B------:R1:W-:Y:S01]  /*4ff70*/  STG.E.U16 [R8.64], R10 ;  /* 0x0000000a08007986 */ /* 0x0003e2000c101506 */
[----:B0-----:R-:W-:Y:S01]  /*4ff80*/  IMAD R5, R22, 0x71, RZ ;  /* 0x0000007116057824 */ /* 0x001fe200078e02ff */
[----:B------:R-:W-:-:S04]  /*4ff90*/  IADD3 R4, P0, R12, R2, RZ ;  /* 0x000000020c047210 */ /* 0x000fc80007f1e0ff */
[-C--:B------:R-:W-:Y:S02]  /*4ffa0*/  LEA.HI.X.SX32 R5, R5, R3.reuse, 0x1, P0 ;  /* 0x0000000305057211 */ /* 0x080fe400000f0eff */
[----:B-1----:R-:W-:Y:S02]  /*4ffb0*/  IADD3 R8, P0, R16, R2, RZ ;  /* 0x0000000210087210 */ /* 0x002fe40007f1e0ff */
[----:B-----5:R-:W-:Y:S01]  /*4ffc0*/  PRMT R10, R20, 0x7632, R10 ;  /* 0x00007632140a7816 */ /* 0x020fe2000000000a */
[----:B------:R0:W-:Y:S01]  /*4ffd0*/  STG.E.U16 [R6.64], R20 ;  /* 0x0000001406007986 */ /* 0x0001e2000c101506 */
[----:B------:R-:W-:-:S03]  /*4ffe0*/  LEA.HI.X.SX32 R9, R13, R3, 0x1, P0 ;  /* 0x000000030d097211 */ /* 0x000fc600000f0eff */
[----:B------:R1:W-:Y:S01]  /*4fff0*/  STG.E.U16 [R4.64], R10 ;  /* 0x0000000a04007986 */ /* 0x0003e2000c101506 */
[----:B0-----:R-:W-:Y:S01]  /*50000*/  MOV R20, c[0x0][0x1c8] ;  /* 0x0000720000147a02 */ /* 0x001fe20000000f00 */
[C---:B------:R-:W-:Y:S02]  /*50010*/  IMAD R12, R22.reuse, 0xe6, RZ ;  /* 0x000000e6160c7824 */ /* 0x040fe400078e02ff */
[C---:B------:R-:W-:Y:S02]  /*50020*/  IMAD R7, R22.reuse, 0x73, RZ ;  /* 0x0000007316077824 */ /* 0x040fe400078e02ff */
[----:B------:R-:W-:Y:S01]  /*50030*/  IMAD R16, R22, 0xe8, RZ ;  /* 0x000000e816107824 */ /* 0x000fe200078e02ff */
[----:B------:R-:W-:Y:S01]  /*50040*/  IADD3 R6, P0, R12, R2, RZ ;  /* 0x000000020c067210 */ /* 0x000fe20007f1e0ff */
[----:B------:R-:W-:-:S03]  /*50050*/  IMAD R12, R22, 0xea, RZ ;  /* 0x000000ea160c7824 */ /* 0x000fc600078e02ff */
[----:B------:R-:W-:Y:S02]  /*50060*/  LEA.HI.X.SX32 R7, R7, R3, 0x1, P0 ;  /* 0x0000000307077211 */ /* 0x000fe400000f0eff */
[----:B-1----:R-:W-:Y:S01]  /*50070*/  IADD3 R4, P0, R16, R2, RZ ;  /* 0x0000000210047210 */ /* 0x002fe20007f1e0ff */
[----:B------:R-:W-:Y:S01]  /*50080*/  IMAD R13, R22, 0xec, RZ ;  /* 0x000000ec160d7824 */ /* 0x000fe200078e02ff */
[----:B--2---:R-:W-:Y:S01]  /*50090*/  PRMT R10, R15, 0x7632, R10 ;  /* 0x000076320f0a7816 */ /* 0x004fe2000000000a */
[----:B------:R0:W-:Y:S02]  /*500a0*/  STG.E.U16 [R8.64], R15 ;  /* 0x0000000f08007986 */ /* 0x0001e4000c101506 */
[----:B0-----:R-:W-:Y:S02]  /*500b0*/  IMAD R15, R20, 0x74, RZ ;  /* 0x00000074140f7824 */ /* 0x001fe400078e02ff */
[----:B------:R-:W2:Y:S01]  /*500c0*/  LDL.LU R20, [R1+0xcc] ;  /* 0x0000cc0001147983 */ /* 0x000ea20000300800 */
[----:B------:R-:W-:-:S02]  /*500d0*/  IMAD R9, R22, 0x75, RZ ;  /* 0x0000007516097824 */ /* 0x000fc400078e02ff */
[----:B------:R-:W-:Y:S01]  /*500e0*/  LEA.HI.X.SX32 R5, R15, R3, 0x1, P0 ;  /* 0x000000030f057211 */ /* 0x000fe200000f0eff */
[----:B------:R0:W-:Y:S01]  /*500f0*/  STG.E.U16 [R6.64], R10 ;  /* 0x0000000a06007986 */ /* 0x0001e2000c101506 */
[----:B------:R-:W-:-:S03]  /*50100*/  IADD3 R8, P0, R12, R2, RZ ;  /* 0x000000020c087210 */ /* 0x000fc60007f1e0ff */
[----:B------:R-:W3:Y:S01]  /*50110*/  LDL.LU R23, [R1+0xdc] ;  /* 0x0000dc0001177983 */ /* 0x000ee20000300800 */
[-C--:B------:R-:W-:Y:S02]  /*50120*/  LEA.HI.X.SX32 R9, R9, R3.reuse, 0x1, P0 ;  /* 0x0000000309097211 */ /* 0x080fe400000f0eff */
[----:B0-----:R-:W-:Y:S02]  /*50130*/  IADD3 R6, P0, R13, R2, RZ ;  /* 0x000000020d067210 */ /* 0x001fe40007f1e0ff */
[----:B----4-:R-:W-:Y:S02]  /*50140*/  PRMT R10, R14, 0x7632, R10 ;  /* 0x000076320e0a7816 */ /* 0x010fe4000000000a */
[----:B------:R-:W-:Y:S01]  /*50150*/  LEA.HI.X.SX32 R7, R18, R3, 0x1, P0 ;  /* 0x0000000312077211 */ /* 0x000fe200000f0eff */
[----:B------:R-:W-:Y:S04]  /*50160*/  STG.E.U16 [R4.64], R14 ;  /* 0x0000000e04007986 */ /* 0x000fe8000c101506 */
[----:B------:R0:W-:Y:S04]  /*50170*/  STG.E.U16 [R8.64], R10 ;  /* 0x0000000a08007986 */ /* 0x0001e8000c101506 */
[----:B------:R1:W-:Y:S01]  /*50180*/  STG.E.U16 [R6.64], R0 ;  /* 0x0000000006007986 */ /* 0x0003e2000c101506 */
[----:B0-----:R-:W-:-:S03]  /*50190*/  PRMT R10, R0, 0x7632, R10 ;  /* 0x00007632000a7816 */ /* 0x001fc6000000000a */
[----:B-1----:R-:W4:Y:S01]  /*501a0*/  LDL.LU R0, [R1+0x1470] ;  /* 0x0014700001007983 */ /* 0x002f220000300800 */
[C---:B------:R-:W-:Y:S02]  /*501b0*/  IMAD R12, R22.reuse, 0xee, RZ ;  /* 0x000000ee160c7824 */ /* 0x040fe400078e02ff */
[C---:B------:R-:W-:Y:S02]  /*501c0*/  IMAD R5, R22.reuse, 0x77, RZ ;  /* 0x0000007716057824 */ /* 0x040fe400078e02ff */
[----:B------:R-:W-:Y:S01]  /*501d0*/  IMAD R13, R22, 0xf0, RZ ;  /* 0x000000f0160d7824 */ /* 0x000fe200078e02ff */
[----:B------:R-:W-:-:S04]  /*501e0*/  IADD3 R4, P0, R12, R2, RZ ;  /* 0x000000020c047210 */ /* 0x000fc80007f1e0ff */
[----:B------:R-:W-:Y:S02]  /*501f0*/  LEA.HI.X.SX32 R5, R5, R3, 0x1, P0 ;  /* 0x0000000305057211 */ /* 0x000fe400000f0eff */
[----:B------:R-:W-:-:S04]  /*50200*/  IADD3 R8, P0, R13, R2, RZ ;  /* 0x000000020d087210 */ /* 0x000fc80007f1e0ff */
[----:B------:R-:W-:Y:S01]  /*50210*/  LEA.HI.X.SX32 R9, R26, R3, 0x1, P0 ;  /* 0x000000031a097211 */ /* 0x000fe200000f0eff */
[----:B------:R0:W-:Y:S01]  /*50220*/  STG.E.U16 [R4.64], R10 ;  /* 0x0000000a04007986 */ /* 0x0001e2000c101506 */
[C---:B------:R-:W-:Y:S02]  /*50230*/  IMAD R12, R22.reuse, 0xf2, RZ ;  /* 0x000000f2160c7824 */ /* 0x040fe400078e02ff */
[C---:B------:R-:W-:Y:S02]  /*50240*/  IMAD R7, R22.reuse, 0x79, RZ ;  /* 0x0000007916077824 */ /* 0x040fe400078e02ff */
[----:B------:R-:W-:Y:S01]  /*50250*/  IMAD R13, R22, 0xf4, RZ ;  /* 0x000000f4160d7824 */ /* 0x000fe200078e02ff */
[----:B------:R-:W-:Y:S01]  /*50260*/  IADD3 R6, P0, R12, R2, RZ ;  /* 0x000000020c067210 */ /* 0x000fe20007f1e0ff */
[----:B------:R-:W-:-:S03]  /*50270*/  IMAD R21, R21, 0x7a, RZ ;  /* 0x0000007a15157824 */ /* 0x000fc600078e02ff */
[----:B------:R-:W-:Y:S02]  /*50280*/  LEA.HI.X.SX32 R7, R7, R3, 0x1, P0 ;  /* 0x0000000307077211 */ /* 0x000fe400000f0eff */
[----:B0-----:R-:W-:Y:S01]  /*50290*/  IADD3 R4, P0, R13, R2, RZ ;  /* 0x000000020d047210 */ /* 0x001fe20007f1e0ff */
[----:B------:R-:W-:-:S03]  /*502a0*/  IMAD R12, R22, 0xf6, RZ ;  /* 0x000000f6160c7824 */ /* 0x000fc600078e02ff */
[----:B------:R-:W-:Y:S01]  /*502b0*/  LEA.HI.X.SX32 R5, R21, R3, 0x1, P0 ;  /* 0x0000000315057211 */ /* 0x000fe200000f0eff */
[----:B------:R-:W-:Y:S01]  /*502c0*/  STL [R1+0x146c], R27 ;  /* 0x00146c1b01007387 */ /* 0x000fe20000100800 */
[----:B------:R-:W-:-:S03]  /*502d0*/  IMAD R15, R22, 0xf8, RZ ;  /* 0x000000f8160f7824 */ /* 0x000fc600078e02ff */
[----:B------:R-:W5:Y:S04]  /*502e0*/  LDL.LU R14, [R1+0xec] ;  /* 0x0000ec00010e7983 */ /* 0x000f680000300800 */
[----:B------:R-:W4:Y:S01]  /*502f0*/  LDL.LU R17, [R1+0xfc] ;  /* 0x0000fc0001117983 */ /* 0x000f220000300800 */
[----:B--2---:R-:W-:-:S03]  /*50300*/  PRMT R10, R20, 0x7632, R10 ;  /* 0x00007632140a7816 */ /* 0x004fc6000000000a */
[----:B------:R0:W-:Y:S04]  /*50310*/  STG.E.U16 [R8.64], R20 ;  /* 0x0000001408007986 */ /* 0x0001e8000c101506 */
[----:B0-----:R-:W0:Y:S01]  /*50320*/  S2R R20, SR_TID.X ;  /* 0x0000000000147919 */ /* 0x001e220000002100 */
[----:B------:R-:W-:Y:S02]  /*50330*/  IADD3 R8, P0, R12, R2, RZ ;  /* 0x000000020c087210 */ /* 0x000fe40007f1e0ff */
[C---:B0-----:R-:W-:Y:S02]  /*50340*/  SHF.L.U32 R21, R20.reuse, 0xc, RZ ;  /* 0x0000000c14157819 */ /* 0x041fe400000006ff */
[----:B------:R-:W-:Y:S02]  /*50350*/  LOP3.LUT R12, R20, 0x7f, RZ, 0xc0, !PT ;  /* 0x0000007f140c7812 */ /* 0x000fe400078ec0ff */
[----:B------:R-:W-:-:S05]  /*50360*/  LOP3.LUT R21, R21, 0x6000, RZ, 0xc0, !PT ;  /* 0x0000600015157812 */ /* 0x000fca00078ec0ff */
[----:B------:R-:W-:-:S05]  /*50370*/  IMAD R21, R12, 0x10, R21 ;  /* 0x000000100c157824 */ /* 0x000fca00078e0215 */
[----:B------:R-:W0:Y:S01]  /*50380*/  LDS.128 R24, [R21] ;  /* 0x0000000015187984 */ /* 0x000e220000000c00 */
[----:B------:R-:W-:-:S03]  /*50390*/  IMAD R9, R22, 0x7b, RZ ;  /* 0x0000007b16097824 */ /* 0x000fc600078e02ff */
[----:B------:R1:W-:Y:S02]  /*503a0*/  STG.E.U16 [R6.64], R10 ;  /* 0x0000000a06007986 */ /* 0x0003e4000c101506 */
[----:B------:R-:W-:Y:S02]  /*503b0*/  LEA.HI.X.SX32 R9, R9, R3, 0x1, P0 ;  /* 0x0000000309097211 */ /* 0x000fe400000f0eff */
[----:B---3--:R2:W-:Y:S01]  /*503c0*/  STG.E.U16 [R4.64], R23 ;  /* 0x0000001704007986 */ /* 0x0085e2000c101506 */
[----:B-1----:R-:W-:Y:S02]  /*503d0*/  IADD3 R6, P0, R15, R2, RZ ;  /* 0x000000020f067210 */ /* 0x002fe40007f1e0ff */
[----:B------:R-:W-:Y:S02]  /*503e0*/  MOV R15, c[0x0][0x1c8] ;  /* 0x00007200000f7a02 */ /* 0x000fe40000000f00 */
[----:B------:R-:W-:-:S03]  /*503f0*/  PRMT R10, R23, 0x7632, R10 ;  /* 0x00007632170a7816 */ /* 0x000fc6000000000a */
[----:B--2---:R-:W-:Y:S01]  /*50400*/  IMAD R23, R15, 0x7c, RZ ;  /* 0x0000007c0f177824 */ /* 0x004fe200078e02ff */
[----:B0-----:R-:W-:Y:S01]  /*50410*/  STL [R1+0x94], R25 ;  /* 0x0000941901007387 */ /* 0x001fe20000100800 */
[----:B------:R-:W-:-:S03]  /*50420*/  MOV R15, R24 ;  /* 0x00000018000f7202 */ /* 0x000fc60000000f00 */
[----:B------:R-:W-:Y:S04]  /*50430*/  STL.64 [R1+0x98], R26 ;  /* 0x0000981a01007387 */ /* 0x000fe80000100a00 */
[----:B----4-:R-:W0:Y:S04]  /*50440*/  LDS.128 R24, [R0] ;  /* 0x0000000000187984 */ /* 0x010e280000000c00 */
[----:B0-----:R-:W-:Y:S04]  /*50450*/  STL [R1+0x54], R25 ;  /* 0x0000541901007387 */ /* 0x001fe80000100800 */
[----:B------:R0:W-:Y:S04]  /*50460*/  STL.64 [R1+0x58], R26 ;  /* 0x0000581a01007387 */ /* 0x0001e80000100a00 */
[----:B0-----:R-:W2:Y:S01]  /*50470*/  LDL.LU R27, [R1+0x146c] ;  /* 0x00146c00011b7983 */ /* 0x001ea20000300800 */
[----:B------:R-:W-:Y:S01]  /*50480*/  LEA.HI.X.SX32 R7, R23, R3, 0x1, P0 ;  /* 0x0000000317077211 */ /* 0x000fe200000f0eff */
[----:B------:R-:W-:Y:S01]  /*50490*/  IMAD R13, R22, 0xfa, RZ ;  /* 0x000000fa160d7824 */ /* 0x000fe200078e02ff */
[----:B------:R-:W-:Y:S01]  /*504a0*/  SHF.L.U32 R23, R20, 0xc, RZ ;  /* 0x0000000c14177819 */ /* 0x000fe200000006ff */
[----:B------:R-:W-:-:S03]  /*504b0*/  IMAD R5, R22, 0x7d, RZ ;  /* 0x0000007d16057824 */ /* 0x000fc600078e02ff */
[----:B------:R-:W-:Y:S02]  /*504c0*/  LOP3.LUT R23, R23, 0x6000, RZ, 0xc0, !PT ;  /* 0x0000600017177812 */ /* 0x000fe400078ec0ff */
[----:B------:R-:W-:Y:S01]  /*504d0*/  IADD3 R4, P0, R13, R2, RZ ;  /* 0x000000020d047210 */ /* 0x000fe20007f1e0ff */
[----:B------:R-:W-:Y:S01]  /*504e0*/  IMAD R13, R22, 0xfc, RZ ;  /* 0x000000fc160d7824 */ /* 0x000fe200078e02ff */
[----:B------:R-:W-:Y:S01]  /*504f0*/  LEA R23, R12, R23, 0x4 ;  /* 0x000000170c177211 */ /* 0x000fe200078e20ff */
[----:B------:R0:W-:Y:S01]  /*50500*/  STG.E.U16 [R8.64], R10 ;  /* 0x0000000a08007986 */ /* 0x0001e2000c101506 */
[----:B------:R-:W-:Y:S02]  /*50510*/  LEA.HI.X.SX32 R5, R5, R3, 0x1, P0 ;  /* 0x0000000305057211 */ /* 0x000fe400000f0eff */
[----:B------:R-:W-:Y:S01]  /*50520*/  LOP3.LUT R23, R23, 0x40, RZ, 0x3c, !PT ;  /* 0x0000004017177812 */ /* 0x000fe200078e3cff */
[----:B-----5:R-:W-:Y:S01]  /*50530*/  STG.E.U16 [R6.64], R14 ;  /* 0x0000000e06007986 */ /* 0x020fe2000c101506 */
[----:B------:R-:W-:Y:S01]  /*50540*/  IMAD.MOV.U32 R16, RZ, RZ, R24 ;  /* 0x000000ffff107224 */ /* 0x000fe200078e0018 */
[----:B0-----:R-:W-:-:S02]  /*50550*/  PRMT R9, R14, 0x7632, R9 ;  /* 0x000076320e097816 */ /* 0x001fc40000000009 */
[----:B------:R-:W-:-:S03]  /*50560*/  IADD3 R8, P0, R13, R2, RZ ;  /* 0x000000020d087210 */ /* 0x000fc60007f1e0ff */
[----:B------:R0:W-:Y:S01]  /*50570*/  STG.E.U16 [R4.64], R9 ;  /* 0x0000000904007986 */ /* 0x0001e2000c101506 */
[----:B------:R-:W-:-:S04]  /*50580*/  SHF.L.U32 R20, R20, 0xc, RZ ;  /* 0x0000000c14147819 */ /* 0x000fc800000006ff */
[----:B------:R-:W-:-:S05]  /*50590*/  LOP3.LUT R20, R20, 0x6000, RZ, 0xc0, !PT ;  /* 0x0000600014147812 */ /* 0x000fca00078ec0ff */
[----:B------:R-:W-:-:S05]  /*505a0*/  IMAD R20, R12, 0x10, R20 ;  /* 0x000000100c147824 */ /* 0x000fca00078e0214 */
[----:B------:R-:W-:Y:S01]  /*505b0*/  LOP3.LUT R20, R20, 0x60, RZ, 0x3c, !PT ;  /* 0x0000006014147812 */ /* 0x000fe200078e3cff */
[C---:B------:R-:W-:Y:S02]  /*505c0*/  IMAD R10, R22.reuse, 0xfe, RZ ;  /* 0x000000fe160a7824 */ /* 0x040fe400078e02ff */
[C---:B0-----:R-:W-:Y:S02]  /*505d0*/  IMAD R5, R22.reuse, 0x7f, RZ ;  /* 0x0000007f16057824 */ /* 0x041fe400078e02ff */
[----:B------:R-:W-:Y:S01]  /*505e0*/  IMAD.SHL.U32 R7, R22, 0x80, RZ ;  /* 0x0000008016077824 */ /* 0x000fe200078e00ff */
[----:B------:R-:W-:Y:S02]  /*505f0*/  PRMT R11, R17, 0x7632, R11 ;  /* 0x00007632110b7816 */ /* 0x000fe4000000000b */
[----:B--2---:R-:W-:Y:S02]  /*50600*/  LEA.HI.X.SX32 R9, R27, R3, 0x1, P0 ;  /* 0x000000031b097211 */ /* 0x004fe400000f0eff */
[----:B------:R-:W0:Y:S01]  /*50610*/  LDS.128 R24, [R23] ;  /* 0x0000000017187984 */ /* 0x000e220000000c00 */
[----:B------:R-:W-:Y:S01]  /*50620*/  IADD3 R4, P0, R10, R2, RZ ;  /* 0x000000020a047210 */ /* 0x000fe20007f1e0ff */
[----:B------:R-:W-:-:S03]  /*50630*/  IMAD R10, R22, 0x102, RZ ;  /* 0x00000102160a7824 */ /* 0x000fc600078e02ff */
[-C--:B------:R-:W-:Y:S02]  /*50640*/  LEA.HI.X.SX32 R5, R5, R3.reuse, 0x1, P0 ;  /* 0x0000000305057211 */ /* 0x080fe400000f0eff */
[-C--:B------:R-:W-:Y:S01]  /*50650*/  LEA R6, P0, R22, R2.reuse, 0x8 ;  /* 0x0000000216067211 */ /* 0x080fe200078040ff */
[----:B------:R1:W-:Y:S03]  /*50660*/  STG.E.U16 [R8.64], R17 ;  /* 0x0000001108007986 */ /* 0x0003e6000c101506 */
[----:B------:R-:W-:Y:S02]  /*50670*/  LEA.HI.X.SX32 R7, R7, R3, 0x1, P0 ;  /* 0x0000000307077211 */ /* 0x000fe400000f0eff */
[----:B------:R-:W-:Y:S01]  /*50680*/  IADD3 R10, P0, R10, R2, RZ ;  /* 0x000000020a0a7210 */ /* 0x000fe20007f1e0ff */
[----:B0-----:R-:W-:Y:S01]  /*50690*/  STL [R1+0x24], R25 ;  /* 0x0000241901007387 */ /* 0x001fe20000100800 */
[----:B------:R-:W-:-:S03]  /*506a0*/  MOV R14, R24 ;  /* 0x00000018000e7202 */ /* 0x000fc60000000f00 */
[----:B------:R-:W-:Y:S04]  /*506b0*/  STL.64 [R1+0x28], R26 ;  /* 0x0000281a01007387 */ /* 0x000fe80000100a00 */
[----:B------:R-:W0:Y:S01]  /*506c0*/  LDS.128 R24, [R20] ;  /* 0x0000000014187984 */ /* 0x000e220000000c00 */
[C---:B-1----:R-:W-:Y:S02]  /*506d0*/  IMAD R9, R22.reuse, 0x81, RZ ;  /* 0x0000008116097824 */ /* 0x042fe400078e02ff */
[----:B------:R-:W-:Y:S01]  /*506e0*/  IMAD R8, R22, 0x104, RZ ;  /* 0x0000010416087824 */ /* 0x000fe200078e02ff */
[----:B------:R1:W-:Y:S04]  /*506f0*/  STG.E.U16 [R4.64], R11 ;  /* 0x0000000b04007986 */ /* 0x0003e8000c101506 */
[----:B------:R-:W-:Y:S01]  /*50700*/  STG.E.U16 [R6.64], R15 ;  /* 0x0000000f06007986 */ /* 0x000fe2000c101506 */
[----:B-1----:R-:W-:-:S02]  /*50710*/  LEA.HI.X.SX32 R11, R9, R3, 0x1, P0 ;  /* 0x00000003090b7211 */ /* 0x002fc400000f0eff */
[----:B------:R-:W-:Y:S02]  /*50720*/  IADD3 R8, P0, R8, R2, RZ ;  /* 0x0000000208087210 */ /* 0x000fe40007f1e0ff */
[----:B------:R-:W-:Y:S02]  /*50730*/  PRMT R5, R15, 0x7632, R5 ;  /* 0x000076320f057816 */ /* 0x000fe40000000005 */
[----:B------:R-:W-:-:S03]  /*50740*/  LEA.HI.X.SX32 R9, R19, R3, 0x1, P0 ;  /* 0x0000000313097211 */ /* 0x000fc600000f0eff */
[----:B------:R-:W-:Y:S04]  /*50750*/  STG.E.U16 [R10.64], R5 ;  /* 0x000000050a007986 */ /* 0x000fe8000c101506 */
[----:B------:R1:W-:Y:S04]  /*50760*/  STG.E.U16 [R8.64], R16 ;  /* 0x0000001008007986 */ /* 0x0003e8000c101506 */
[----:B0-----:R-:W-:Y:S01]  /*50770*/  STL [R1+0x1310], R27 ;  /* 0x0013101b01007387 */ /* 0x001fe20000100800 */
[----:B-1----:R-:W-:-:S03]  /*50780*/  PRMT R8, R16, 0x7632, R8 ;  /* 0x0000763210087816 */ /* 0x002fc60000000008 */
[----:B------:R-:W-:Y:S04]  /*50790*/  STL [R1+0x1468], R26 ;  /* 0x0014681a01007387 */ /* 0x000fe80000100800 */
[----:B------:R-:W0:Y:S04]  /*507a0*/  LDS.128 R16, [R21+0x800] ;  /* 0x0008000015107984 */ /* 0x000e280000000c00 */
[----:B------:R-:W-:Y:S04]  /*507b0*/  STL.64 [R1+0x1460], R24 ;  /* 0x0014601801007387 */ /* 0x000fe80000100a00 */
[----:B------:R-:W1:Y:S04]  /*507c0*/  LDS.128 R24, [R0+0x800] ;  /* 0x0008000000187984 */ /* 0x000e680000000c00 */
[----:B0-----:R-:W-:Y:S04]  /*507d0*/  STL [R1+0x84], R17 ;  /* 0x0000841101007387 */ /* 0x001fe80000100800 */
[----:B------:R-:W-:Y:S04]  /*507e0*/  STL.64 [R1+0x88], R18 ;  /* 0x0000881201007387 */ /* 0x000fe80000100a00 */
[----:B-1----:R-:W-:Y:S04]  /*507f0*/  STL [R1+0x44], R25 ;  /* 0x0000441901007387 */ /* 0x002fe80000100800 */
[----:B------:R0:W-:Y:S02]  /*50800*/  STL.64 [R1+0x48], R26 ;  /* 0x0000481a01007387 */ /* 0x0001e40000100a00 */
[----:B0-----:R-:W-:-:S02]  /*50810*/  MOV R27, R24 ;  /* 0x00000018001b7202 */ /* 0x001fc40000000f00 */
[----:B------:R-:W2:Y:S04]  /*50820*/  LDL.LU R26, [R1+0x1468] ;  /* 0x00146800011a7983 */ /* 0x000ea80000300800 */
[----:B------:R-:W3:Y:S01]  /*50830*/  LDL.LU.64 R24, [R1+0x1460] ;  /* 0x0014600001187983 */ /* 0x000ee20000300a00 */
[C---:B------:R-:W-:Y:S01]  /*50840*/  IMAD R4, R22.reuse, 0x106, RZ ;  /* 0x0000010616047824 */ /* 0x040fe200078e02ff */
[----:B------:R-:W-:Y:S01]  /*50850*/  MOV R15, c[0x0][0x1c8] ;  /* 0x00007200000f7a02 */ /* 0x000fe20000000f00 */
[C---:B------:R-:W-:Y:S02]  /*50860*/  IMAD R13, R22.reuse, 0x83, RZ ;  /* 0x00000083160d7824 */ /* 0x040fe400078e02ff */
[----:B------:R-:W-:Y:S01]  /*50870*/  IMAD R12, R22, 0x108, RZ ;  /* 0x00000108160c7824 */ /* 0x000fe200078e02ff */
[----:B------:R-:W-:Y:S01]  /*50880*/  IADD3 R4, P0, R4, R2, RZ ;  /* 0x0000000204047210 */ /* 0x000fe20007f1e0ff */
[----:B------:R-:W-:-:S03]  /*50890*/  IMAD R15, R15, 0x84, RZ ;  /* 0x000000840f0f7824 */ /* 0x000fc600078e02ff */
[-C--:B------:R-:W-:Y:S01]  /*508a0*/  LEA.HI.X.SX32 R5, R13, R3.reuse, 0x1, P0 ;  /* 0x000000030d057211 */ /* 0x080fe200000f0eff */
[----:B------:R-:W-:Y:S01]  /*508b0*/  IMAD R10, R22, 0x10a, RZ ;  /* 0x0000010a160a7824 */ /* 0x000fe200078e02ff */
[----:B------:R-:W-:Y:S01]  /*508c0*/  IADD3 R6, P0, R12, R2, RZ ;  /* 0x000000020c067210 */ /* 0x000fe20007f1e0ff */
[----:B------:R-:W-:Y:S02]  /*508d0*/  IMAD R9, R22, 0x10c, RZ ;  /* 0x0000010c16097824 */ /* 0x000fe400078e02ff */
[----:B------:R0:W-:Y:S01]  /*508e0*/  STG.E.U16 [R4.64], R8 ;  /* 0x0000000804007986 */ /* 0x0001e2000c101506 */
[----:B------:R-:W-:Y:S01]  /*508f0*/  LEA.HI.X.SX32 R7, R15, R3, 0x1, P0 ;  /* 0x000000030f077211 */ /* 0x000fe200000f0eff */
[----:B------:R-:W-:-:S04]  /*50900*/  IMAD.MOV.U32 R15, RZ, RZ, c[0x0][0x1c8] ;  /* 0x00007200ff0f7624 */ /* 0x000fc800078e00ff */
[----:B------:R1:W-:Y:S01]  /*50910*/  STG.E.U16 [R6.64], R14 ;  /* 0x0000000e06007986 */ /* 0x0003e2000c101506 */
[----:B------:R-:W-:Y:S02]  /*50920*/  IMAD R15, R15, 0x86, RZ ;  /* 0x000000860f0f7824 */ /* 0x000fe400078e02ff */
[----:B0-----:R-:W-:Y:S01]  /*50930*/  IMAD R5, R22, 0x85, RZ ;  /* 0x0000008516057824 */ /* 0x001fe200078e02ff */
[-C--:B------:R-:W-:Y:S02]  /*50940*/  IADD3 R4, P0, R10, R2.reuse, RZ ;  /* 0x000000020a047210 */ /* 0x080fe40007f1e0ff */
[----:B------:R-:W-:Y:S02]  /*50950*/  PRMT R8, R14, 0x7632, R8 ;  /* 0x000076320e087816 */ /* 0x000fe40000000008 */
[----:B------:R-:W-:Y:S01]  /*50960*/  LEA.HI.X.SX32 R5, R5, R3, 0x1, P0 ;  /* 0x0000000305057211 */ /* 0x000fe200000f0eff */
[C---:B-1----:R-:W-:Y:S01]  /*50970*/  IMAD R14, R22.reuse, 0x10e, RZ ;  /* 0x0000010e160e7824 */ /* 0x042fe200078e02ff */
[----:B------:R-:W-:Y:S01]  /*50980*/  IADD3 R6, P0, R9, R2, RZ ;  /* 0x0000000209067210 */ /* 0x000fe20007f1e0ff */
[----:B------:R-:W-:-:S03]  /*50990*/  IMAD R9, R22, 0x87, RZ ;  /* 0x0000008716097824 */ /* 0x000fc600078e02ff */
[-C--:B------:R-:W-:Y:S02]  /*509a0*/  LEA.HI.X.SX32 R7, R15, R3.reuse, 0x1, P0 ;  /* 0x000000030f077211 */ /* 0x080fe400000f0eff */
[----:B------:R-:W-:Y:S01]  /*509b0*/  IADD3 R14, P0, R14, R2, RZ ;  /* 0x000000020e0e7210 */ /* 0x000fe20007f1e0ff */
[----:B------:R-:W-:Y:S03]  /*509c0*/  STG.E.U16 [R4.64], R8 ;  /* 0x0000000804007986 */ /* 0x000fe6000c101506 */
[----:B------:R-:W-:Y:S02]  /*509d0*/  LEA.HI.X.SX32 R15, R9, R3, 0x1, P0 ;  /* 0x00000003090f7211 */ /* 0x000fe400000f0eff */
[----:B------:R-:W0:Y:S04]  /*509e0*/  LDS.128 R8, [R23+0x800] ;  /* 0x0008000017087984 */ /* 0x000e280000000c00 */
[----:B0-----:R-:W-:Y:S01]  /*509f0*/  STL [R1+0x14], R9 ;  /* 0x0000140901007387 */ /* 0x001fe20000100800 */
[----:B------:R-:W-:-:S03]  /*50a00*/  IMAD.MOV.U32 R19, RZ, RZ, R8 ;  /* 0x000000ffff137224 */ /* 0x000fc600078e0008 */
[----:B------:R-:W-:Y:S04]  /*50a10*/  STL.64 [R1+0x18], R10 ;  /* 0x0000180a01007387 */ /* 0x000fe80000100a00 */
[----:B------:R-:W0:Y:S01]  /*50a20*/  LDS.128 R8, [R20+0x800] ;  /* 0x0008000014087984 */ /* 0x000e220000000c00 */
[----:B------:R-:W-:Y:S01]  /*50a30*/  MOV R17, c[0x0][0x1c8] ;  /* 0x0000720000117a02 */ /* 0x000fe20000000f00 */
[C---:B------:R-:W-:Y:S02]  /*50a40*/  IMAD R12, R22.reuse, 0x110, RZ ;  /* 0x00000110160c7824 */ /* 0x040fe400078e02ff */
[----:B------:R-:W-:Y:S02]  /*50a50*/  IMAD R4, R22, 0x112, RZ ;  /* 0x0000011216047824 */ /* 0x000fe400078e02ff */
[----:B------:R-:W-:Y:S01]  /*50a60*/  IMAD R17, R17, 0x88, RZ ;  /* 0x0000008811117824 */ /* 0x000fe200078e02ff */
[----:B------:R-:W-:Y:S01]  /*50a70*/  IADD3 R12, P0, R12, R2, RZ ;  /* 0x000000020c0c7210 */ /* 0x000fe20007f1e0ff */
[C---:B------:R-:W-:Y:S01]  /*50a80*/  IMAD R5, R22.reuse, 0x89, RZ ;  /* 0x0000008916057824 */ /* 0x040fe200078e02ff */
[----:B------:R-:W-:Y:S01]  /*50a90*/  MOV R18, R16 ;  /* 0x0000001000127202 */ /* 0x000fe20000000f00 */
[----:B------:R-:W-:Y:S01]  /*50aa0*/  IMAD R16, R22, 0x114, RZ ;  /* 0x0000011416107824 */ /* 0x000fe200078e02ff */
[----:B------:R-:W-:-:S02]  /*50ab0*/  LEA.HI.X.SX32 R13, R17, R3, 0x1, P0 ;  /* 0x00000003110d7211 */ /* 0x000fc400000f0eff */
[----:B------:R-:W-:Y:S01]  /*50ac0*/  IADD3 R4, P0, R4, R2, RZ ;  /* 0x0000000204047210 */ /* 0x000fe20007f1e0ff */
[----:B0-----:R-:W-:Y:S04]  /*50ad0*/  STL [R1+0x1338], R11 ;  /* 0x0013380b01007387 */ /* 0x001fe80000100800 */
[----:B------:R-:W-:Y:S04]  /*50ae0*/  STL [R1+0x1458], R10 ;  /* 0x0014580a01007387 */ /* 0x000fe80000100800 */
[----:B------:R-:W-:Y:S04]  /*50af0*/  STL.64 [R1+0x1450], R8 ;  /* 0x0014500801007387 */ /* 0x000fe80000100a00 */
[----:B------:R-:W0:Y:S01]  /*50b00*/  LDS.128 R8, [R21+0x1000] ;  /* 0x0010000015087984 */ /* 0x000e220000000c00 */
[----:B------:R-:W-:-:S02]  /*50b10*/  LEA.HI.X.SX32 R5, R5, R3, 0x1, P0 ;  /* 0x0000000305057211 */ /* 0x000fc400000f0eff */
[----:B------:R-:W-:-:S04]  /*50b20*/  IADD3 R16, P0, R16, R2, RZ ;  /* 0x0000000210107210 */ /* 0x000fc80007f1e0ff */
[----:B------:R-:W-:Y:S01]  /*50b30*/  LEA.HI.X.SX32 R17, R28, R3, 0x1, P0 ;  /* 0x000000031c117211 */ /* 0x000fe200000f0eff */
[----:B0-----:R-:W-:Y:S04]  /*50b40*/  STL [R1+0x74], R9 ;  /* 0x0000740901007387 */ /* 0x001fe80000100800 */
[----:B------:R-:W-:Y:S04]  /*50b50*/  STL.64 [R1+0x78], R10 ;  /* 0x0000780a01007387 */ /* 0x000fe80000100a00 */
[----:B---3--:R0:W-:Y:S02]  /*50b60*/  STG.E.U16 [R6.64], R24 ;  /* 0x0000001806007986 */ /* 0x0081e4000c101506 */
[----:B0-----:R-:W-:Y:S01]  /*50b70*/  PRMT R24, R24, 0x7632, R24 ;  /* 0x0000763218187816 */ /* 0x001fe20000000018 */
[----:B------:R-:W-:-:S04]  /*50b80*/  IMAD R7, R22, 0x116, RZ ;  /* 0x0000011616077824 */ /* 0x000fc800078e02ff */
[----:B------:R0:W-:Y:S04]  /*50b90*/  STG.E.U16 [R14.64], R24 ;  /* 0x000000180e007986 */ /* 0x0001e8000c101506 */
[----:B------:R1:W-:Y:S01]  /*50ba0*/  STG.E.U16 [R12.64], R18 ;  /* 0x000000120c007986 */ /* 0x0003e2000c101506 */
[----:B0-----:R-:W-:Y:S02]  /*50bb0*/  MOV R24, c[0x0][0x1c8] ;  /* 0x0000720000187a02 */ /* 0x001fe40000000f00 */
[----:B------:R-:W-:Y:S02]  /*50bc0*/  IADD3 R14, P0, R7, R2, RZ ;  /* 0x00000002070e7210 */ /* 0x000fe40007f1e0ff */
[----:B------:R-:W-:Y:S01]  /*50bd0*/  PRMT R7, R18, 0x7632, R7 ;  /* 0x0000763212077816 */ /* 0x000fe20000000007 */
[C---:B------:R-:W-:Y:S01]  /*50be0*/  IMAD R15, R24.reuse, 0x8b, RZ ;  /* 0x0000008b180f7824 */ /* 0x040fe200078e02ff */
[----:B-1----:R-:W-:Y:S01]  /*50bf0*/  MOV R18, c[0x0][0x1c8] ;  /* 0x0000720000127a02 */ /* 0x002fe20000000f00 */
[----:B------:R-:W-:-:S03]  /*50c00*/  IMAD R6, R24, 0x118, RZ ;  /* 0x0000011818067824 */ /* 0x000fc600078e02ff */
[-C--:B------:R-:W-:Y:S01]  /*50c10*/  LEA.HI.X.SX32 R15, R15, R3.reuse, 0x1, P0 ;  /* 0x000000030f0f7211 */ /* 0x080fe200000f0eff */
[----:B------:R-:W-:Y:S01]  /*50c20*/  IMAD R18, R18, 0x8c, RZ ;  /* 0x0000008c12127824 */ /* 0x000fe200078e02ff */
[----:B------:R-:W-:Y:S01]  /*50c30*/  IADD3 R6, P0, R6, R2, RZ ;  /* 0x0000000206067210 */ /* 0x000fe20007f1e0ff */
[----:B------:R0:W-:Y:S03]  /*50c40*/  STG.E.U16 [R4.64], R7 ;  /* 0x0000000704007986 */ /* 0x0001e6000c101506 */
[----:B0-----:R-:W-:Y:S01]  /*50c50*/  LEA.HI.X.SX32 R7, R18, R3, 0x1, P0 ;  /* 0x0000000312077211 */ /* 0x001fe200000f0eff */
[----:B------:R-:W-:Y:S02]  /*50c60*/  IMAD.MOV.U32 R18, RZ, RZ, R8 ;  /* 0x000000ffff127224 */ /* 0x000fe400078e0008 */
[----:B------:R-:W0:Y:S04]  /*50c70*/  LDS.128 R8, [R0+0x1000] ;  /* 0x0010000000087984 */ /* 0x000e280000000c00 */
[----:B0-----:R-:W-:Y:S01]  /*50c80*/  STL [R1+0x34], R9 ;  /* 0x0000340901007387 */ /* 0x001fe20000100800 */
[----:B------:R-:W-:-:S03]  /*50c90*/  MOV R0, R8 ;  /* 0x0000000800007202 */ /* 0x000fc60000000f00 */
[----:B------:R0:W-:Y:S04]  /*50ca0*/  STL.64 [R1+0x38], R10 ;  /* 0x0000380a01007387 */ /* 0x0001e80000100a00 */
[----:B0-----:R-:W3:Y:S04]  /*50cb0*/  LDL.LU R10, [R1+0x1458] ;  /* 0x00145800010a7983 */ /* 0x001ee80000300800 */
[----:B------:R-:W4:Y:S01]  /*50cc0*/  LDL.LU.64 R8, [R1+0x1450] ;  /* 0x0014500001087983 */ /* 0x000f220000300a00 */
[C---:B------:R-:W-:Y:S01]  /*50cd0*/  IMAD R12, R24.reuse, 0x11a, RZ ;  /* 0x0000011a180c7824 */ /* 0x040fe200078e02ff */
[----:B------:R-:W-:Y:S01]  /*50ce0*/  PRMT R4, R27, 0x7632, R4 ;  /* 0x000076321b047816 */ /* 0x000fe20000000004 */
[C---:B------:R-:W-:Y:S01]  /*50cf0*/  IMAD R13, R24.reuse, 0x8d, RZ ;  /* 0x0000008d180d7824 */ /* 0x040fe200078e02ff */
[----:B------:R0:W-:Y:S01]  /*50d00*/  STG.E.U16 [R16.64], R27 ;  /* 0x0000001b10007986 */ /* 0x0001e2000c101506 */
[----:B------:R-:W-:Y:S01]  /*50d10*/  IMAD R5, R24, 0x11c, RZ ;  /* 0x0000011c18057824 */ /* 0x000fe200078e02ff */
[----:B------:R-:W-:-:S02]  /*50d20*/  IADD3 R12, P0, R12, R2, RZ ;  /* 0x000000020c0c7210 */ /* 0x000fc40007f1e0ff */
[----:B------:R1:W-:Y:S02]  /*50d30*/  STG.E.U16 [R14.64], R4 ;  /* 0x000000040e007986 */ /* 0x0003e4000c101506 */
[----:B------:R-:W-:Y:S02]  /*50d40*/  LEA.HI.X.SX32 R13, R13, R3, 0x1, P0 ;  /* 0x000000030d0d7211 */ /* 0x000fe400000f0eff */
[----:B0-----:R-:W-:Y:S01]  /*50d50*/  MOV R27, c[0x0][0x1c8] ;  /* 0x00007200001b7a02 */ /* 0x001fe20000000f00 */
[----:B------:R0:W-:Y:S01]  /*50d60*/  STG.E.U16 [R6.64], R19 ;  /* 0x0000001306007986 */ /* 0x0001e2000c101506 */
[----:B-1----:R-:W-:-:S03]  /*50d70*/  IADD3 R4, P0, R5, R2, RZ ;  /* 0x0000000205047210 */ /* 0x002fc60007f1e0ff */
[----:B------:R-:W-:-:S05]  /*50d80*/  IMAD R27, R27, 0x8e, RZ ;  /* 0x0000008e1b1b7824 */ /* 0x000fca00078e02ff */
[----:B------:R-:W-:Y:S02]  /*50d90*/  LEA.HI.X.SX32 R5, R27, R3, 0x1, P0 ;  /* 0x000000031b057211 */ /* 0x000fe400000f0eff */
[----:B0-----:R-:W-:-:S05]  /*50da0*/  PRMT R6, R19, 0x7632, R6 ;  /* 0x0000763213067816 */ /* 0x001fca0000000006 */
[----:B------:R-:W-:Y:S04]  /*50db0*/  STG.E.U16 [R12.64], R6 ;  /* 0x000000060c007986 */ /* 0x000fe8000c101506 */
[----:B----4-:R0:W-:Y:S04]  /*50dc0*/  STG.E.U16 [R4.64], R8 ;  /* 0x0000000804007986 */ /* 0x0101e8000c101506 */
[----:B---3--:R-:W-:Y:S01]  /*50dd0*/  STL [R1+0x1448], R10 ;  /* 0x0014480a01007387 */ /* 0x008fe20000100800 */
[----:B0-----:R-:W-:-:S05]  /*50de0*/  PRMT R8, R8, 0x7632, R8 ;  /* 0x0000763208087816 */ /* 0x001fca0000000008 */
[----:B------:R-:W-:Y:S04]  /*50df0*/  STL.64 [R1+0x1440], R8 ;  /* 0x0014400801007387 */ /* 0x000fe80000100a00 */
[----:B------:R-:W0:Y:S04]  /*50e00*/  LDS.128 R8, [R23+0x1000] ;  /* 0x0010000017087984 */ /* 0x000e280000000c00 */
[----:B0-----:R-:W-:Y:S01]  /*50e10*/  STL [R1+0x4], R9 ;  /* 0x0000040901007387 */ /* 0x001fe20000100800 */
[----:B------:R-:W-:-:S03]  /*50e20*/  IMAD.MOV.U32 R28, RZ, RZ, R8 ;  /* 0x000000ffff1c7224 */ /* 0x000fc600078e0008 */
[----:B------:R0:W-:Y:S02]  /*50e30*/  STL [R1+0xc], R11 ;  /* 0x00000c0b01007387 */ /* 0x0001e40000100800 */
[----:B0-----:R-:W-:Y:S02]  /*50e40*/  MOV R11, R10 ;  /* 0x0000000a000b7202 */ /* 0x001fe40000000f00 */
[----:B------:R-:W3:Y:S04]  /*50e50*/  LDL.LU R10, [R1+0x1448] ;  /* 0x00144800010a7983 */ /* 0x000ee80000300800 */
[----:B------:R-:W4:Y:S01]  /*50e60*/  LDL.LU.64 R8, [R1+0x1440] ;  /* 0x0014400001087983 */ /* 0x000f220000300a00 */
[C---:B------:R-:W-:Y:S02]  /*50e70*/  IMAD R7, R24.reuse, 0x11e, RZ ;  /* 0x0000011e18077824 */ /* 0x040fe400078e02ff */
[----:B------:R-:W-:-:S03]  /*50e80*/  IMAD R12, R24, 0x8f, RZ ;  /* 0x0000008f180c7824 */ /* 0x000fc600078e02ff */
[----:B------:R-:W-:-:S04]  /*50e90*/  IADD3 R6, P0, R7, R2, RZ ;  /* 0x0000000207067210 */ /* 0x000fc80007f1e0ff */
[----:B------:R-:W-:Y:S01]  /*50ea0*/  LEA.HI.X.SX32 R7, R12, R3, 0x1, P0 ;  /* 0x000000030c077211 */ /* 0x000fe200000f0eff */
[----:B---3--:R-:W-:Y:S04]  /*50eb0*/  STL.64 [R1+0x1368], R10 ;  /* 0x0013680a01007387 */ /* 0x008fe80000100a00 */
[----:B----4-:R-:W-:Y:S04]  /*50ec0*/  STG.E.U16 [R6.64], R8 ;  /* 0x0000000806007986 */ /* 0x010fe8000c101506 */
[----:B------:R-:W0:Y:S04]  /*50ed0*/  LDS.128 R4, [R20+0x1000] ;  /* 0x0010000014047984 */ /* 0x000e280000000c00 */
[----:B------:R-:W-:Y:S04]  /*50ee0*/  STL.64 [R1+0x1438], R8 ;  /* 0x0014380801007387 */ /* 0x000fe80000100a00 */
[----:B------:R-:W1:Y:S04]  /*50ef0*/  LDS.128 R8, [R21+0x1800] ;  /* 0x0018000015087984 */ /* 0x000e680000000c00 */
[----:B0-----:R-:W-:Y:S04]  /*50f00*/  STL [R1+0x12c0], R7 ;  /* 0x0012c00701007387 */ /* 0x001fe80000100800 */
[----:B------:R0:W-:Y:S04]  /*50f10*/  STL [R1+0x13ac], R6 ;  /* 0x0013ac0601007387 */ /* 0x0001e80000100800 */
[----:B-1----:R1:W-:Y:S04]  /*50f20*/  STL.64 [R1+0x60], R8 ;  /* 0x0000600801007387 */ /* 0x0023e80000100a00 */
[----:B------:R3:W-:Y:S01]  /*50f30*/  STL [R1+0x6c], R11 ;  /* 0x00006c0b01007387 */ /* 0x0007e20000100800 */
[----:B0-----:R-:W-:-:S03]  /*50f40*/  MOV R6, R8 ;  /* 0x0000000800067202 */ /* 0x001fc60000000f00 */
[----:B-1----:R-:W4:Y:S01]  /*50f50*/  LDL.LU.64 R8, [R1+0x1438] ;  /* 0x0014380001087983 */ /* 0x002f220000300a00 */
[----:B------:R-:W-:Y:S02]  /*50f60*/  IMAD R16, R24, 0x120, RZ ;  /* 0x0000012018107824 */ /* 0x000fe400078e02ff */
[----:B------:R-:W-:Y:S02]  /*50f70*/  IMAD R22, R22, 0x90, RZ ;  /* 0x0000009016167824 */ /* 0x000fe400078e02ff */
[----:B------:R-:W-:Y:S01]  /*50f80*/  IMAD R14, R24, 0x122, RZ ;  /* 0x00000122180e7824 */ /* 0x000fe200078e02ff */
[----:B------:R-:W-:Y:S01]  /*50f90*/  IADD3 R16, P0, R16, R2, RZ ;  /* 0x0000000210107210 */ /* 0x000fe20007f1e0ff */
[C---:B------:R-:W-:Y:S02]  /*50fa0*/  IMAD R13, R24.reuse, 0x91, RZ ;  /* 0x00000091180d7824 */ /* 0x040fe400078e02ff */
[----:B------:R-:W-:Y:S01]  /*50fb0*/  IMAD R12, R24, 0x124, RZ ;  /* 0x00000124180c7824 */ /* 0x000fe200078e02ff */
[----:B------:R-:W-:-:S02]  /*50fc0*/  LEA.HI.X.SX32 R17, R22, R3, 0x1, P0 ;  /* 0x0000000316117211 */ /* 0x000fc400000f0eff */
[-C--:B------:R-:W-:Y:S01]  /*50fd0*/  IADD3 R14, P0, R14, R2.reuse, RZ ;  /* 0x000000020e0e7210 */ /* 0x080fe20007f1e0ff */
[----:B------:R-:W-:Y:S02]  /*50fe0*/  IMAD.MOV.U32 R27, RZ, RZ, R10 ;  /* 0x000000ffff1b7224 */ /* 0x000fe400078e000a */
[----:B------:R-:W-:Y:S01]  /*50ff0*/  IMAD R22, R24, 0x126, RZ ;  /* 0x0000012618167824 */ /* 0x000fe200078e02ff */
[-C--:B------:R-:W-:Y:S02]  /*51000*/  LEA.HI.X.SX32 R15, R13, R3.reuse, 0x1, P0 ;  /* 0x000000030d0f7211 */ /* 0x080fe400000f0eff */
[----:B------:R-:W-:Y:S01]  /*51010*/  IADD3 R12, P0, R12, R2, RZ ;  /* 0x000000020c0c7210 */ /* 0x000fe20007f1e0ff */
[C---:B------:R-:W-:Y:S01]  /*51020*/  IMAD R19, R24.reuse, 0x93, RZ ;  /* 0x0000009318137824 */ /* 0x040fe200078e02ff */
[----:B--2---:R0:W-:Y:S01]  /*51030*/  STL.64 [R1+0x1370], R26 ;  /* 0x0013701a01007387 */ /* 0x0041e20000100a00 */
[----:B---3--:R-:W-:Y:S01]  /*51040*/  MOV R11, c[0x0][0x1c8] ;  /* 0x00007200000b7a02 */ /* 0x008fe20000000f00 */
[----:B------:R-:W-:Y:S01]  /*51050*/  IMAD R20, R24, 0x128, RZ ;  /* 0x0000012818147824 */ /* 0x000fe200078e02ff */
[----:B------:R-:W-:-:S02]  /*51060*/  LEA.HI.X.SX32 R13, R29, R3, 0x1, P0 ;  /* 0x000000031d0d7211 */ /* 0x000fc400000f0eff */
[-C--:B------:R-:W-:Y:S01]  /*51070*/  IADD3 R22, P0, R22, R2.reuse, RZ ;  /* 0x0000000216167210 */ /* 0x080fe20007f1e0ff */
[----:B------:R1:W-:Y:S01]  /*51080*/  STG.E.U16 [R16.64], R18 ;  /* 0x0000001210007986 */ /* 0x0003e2000c101506 */
[----:B------:R-:W-:Y:S01]  /*51090*/  IMAD R11, R11, 0x94, RZ ;  /* 0x000000940b0b7824 */ /* 0x000fe200078e02ff */
[----:B0-----:R-:W-:Y:S02]  /*510a0*/  MOV R27, c[0x0][0x1c8] ;  /* 0x00007200001b7a02 */ /* 0x001fe40000000f00 */
[----:B------:R-:W-:Y:S02]  /*510b0*/  LEA.HI.X.SX32 R23, R19, R3, 0x1, P0 ;  /* 0x0000000313177211 */ /* 0x000fe400000f0eff */
[----:B------:R-:W-:Y:S01]  /*510c0*/  IADD3 R20, P0, R20, R2, RZ ;  /* 0x0000000214147210 */ /* 0x000fe20007f1e0ff */
[----:B-1----:R-:W-:-:S03]  /*510d0*/  IMAD R16, R27, 0x12c, RZ ;  /* 0x0000012c1b107824 */ /* 0x002fc600078e02ff */
[----:B------:R-:W-:Y:S01]  /*510e0*/  LEA.HI.X.SX32 R21, R11, R3, 0x1, P0 ;  /* 0x000000030b157211 */ /* 0x000fe200000f0eff */
[----:B------:R-:W-:-:S04]  /*510f0*/  IMAD.MOV.U32 R11, RZ, RZ, c[0x0][0x1c8] ;  /* 0x00007200ff0b7624 */ /* 0x000fc800078e00ff */
[----:B------:R-:W-:Y:S02]  /*51100*/  IMAD R11, R11, 0x96, RZ ;  /* 0x000000960b0b7824 */ /* 0x000fe400078e02ff */
[----:B------:R-:W-:Y:S01]  /*51110*/  IMAD R24, R24, 0x98, RZ ;  /* 0x0000009818187824 */ /* 0x000fe200078e02ff */
[----:B----4-:R-:W-:Y:S01]  /*51120*/  PRMT R8, R18, 0x7632, R8 ;  /* 0x0000763212087816 */ /* 0x010fe20000000008 */
[----:B------:R-:W-:-:S04]  /*51130*/  IMAD R18, R27, 0x12a, RZ ;  /* 0x0000012a1b127824 */ /* 0x000fc800078e02ff */
[----:B------:R0:W-:Y:S01]  /*51140*/  STG.E.U16 [R14.64], R8 ;  /* 0x000000080e007986 */ /* 0x0001e2000c101506 */
[----:B------:R-:W-:-:S03]  /*51150*/  IADD3 R18, P0, R18, R2, RZ ;  /* 0x0000000212127210 */ /* 0x000fc60007f1e0ff */
[----:B------:R1:W-:Y:S01]  /*51160*/  STG.E.U16 [R12.64], R0 ;  /* 0x000000000c007986 */ /* 0x0003e2000c101506 */
[C---:B0-----:R-:W-:Y:S01]  /*51170*/  IMAD R15, R27.reuse, 0x95, RZ ;  /* 0x000000951b0f7824 */ /* 0x041fe200078e02ff */
[----:B------:R-:W-:Y:S01]  /*51180*/  PRMT R8, R0, 0x7632, R8 ;  /* 0x0000763200087816 */ /* 0x000fe20000000008 */
[C---:B------:R-:W-:Y:S02]  /*51190*/  IMAD R14, R27.reuse, 0x12e, RZ ;  /* 0x0000012e1b0e7824 */ /* 0x040fe400078e02ff */
[----:B-1----:R-:W-:Y:S01]  /*511a0*/  IMAD R13, R27, 0x97, RZ ;  /* 0x000000971b0d7824 */ /* 0x002fe200078e02ff */
[-C--:B------:R-:W-:Y:S01]  /*511b0*/  LEA.HI.X.SX32 R19, R15, R3.reuse, 0x1, P0 ;  /* 0x000000030f137211 */ /* 0x080fe200000f0eff */
[----:B------:R-:W-:Y:S01]  /*511c0*/  IMAD R12, R27, 0x130, RZ ;  /* 0x000001301b0c7824 */ /* 0x000fe200078e02ff */
[-C--:B------:R-:W-:Y:S01]  /*511d0*/  IADD3 R16, P0, R16, R2.reuse, RZ ;  /* 0x0000000210107210 */ /* 0x080fe20007f1e0ff */
[----:B------:R0:W-:Y:S03]  /*511e0*/  STG.E.U16 [R22.64], R8 ;  /* 0x0000000816007986 */ /* 0x0001e6000c101506 */
[----:B------:R-:W-:Y:S01]  /*511f0*/  LEA.HI.X.SX32 R17, R11, R3, 0x1, P0 ;  /* 0x000000030b117211 */ /* 0x000fe200000f0eff */
[----:B------:R-:W2:Y:S01]  /*51200*/  LDL.LU R0, [R1+0x1430] ;  /* 0x0014300001007983 */ /* 0x000ea20000300800 */
[----:B------:R-:W-:-:S03]  /*51210*/  IADD3 R14, P0, R14, R2, RZ ;  /* 0x000000020e0e7210 */ /* 0x000fc60007f1e0ff */
[----:B------:R-:W-:Y:S01]  /*51220*/  STG.E.U16 [R20.64], R28 ;  /* 0x0000001c14007986 */ /* 0x000fe2000c101506 */
[----:B0-----:R-:W-:Y:S02]  /*51230*/  PRMT R8, R28, 0x7632, R8 ;  /* 0x000076321c087816 */ /* 0x001fe40000000008 */
[----:B------:R-:W-:-:S03]  /*51240*/  LEA.HI.X.SX32 R15, R13, R3, 0x1, P0 ;  /* 0x000000030d0f7211 */ /* 0x000fc600000f0eff */
[----:B------:R0:W-:Y:S01]  /*51250*/  STG.E.U16 [R18.64], R8 ;  /* 0x0000000812007986 */ /* 0x0001e2000c101506 */
[----:B------:R-:W-:-:S04]  /*51260*/  IADD3 R12, P0, R12, R2, RZ ;  /* 0x000000020c0c7210 */ /* 0x000fc80007f1e0ff */
[----:B------:R-:W-:Y:S01]  /*51270*/  LEA.HI.X.SX32 R13, R24, R3, 0x1, P0 ;  /* 0x00000003180d7211 */ /* 0x000fe200000f0eff */
[C---:B0-----:R-:W-:Y:S02]  /*51280*/  IMAD R19, R27.reuse, 0x9d, RZ ;  /* 0x0000009d1b137824 */ /* 0x041fe400078e02ff */
[----:B------:R-:W-:-:S05]  /*51290*/  IMAD R18, R27, 0x13e, RZ ;  /* 0x0000013e1b127824 */ /* 0x000fca00078e02ff */
[----:B------:R-:W-:Y:S04]  /*512a0*/  STL.64 [R1+0x1428], R18 ;  /* 0x0014281201007387 */ /* 0x000fe80000100a00 */
[----:B------:R-:W3:Y:S01]  /*512b0*/  LDL.LU R24, [R1+0x6cc] ;  /* 0x0006cc0001187983 */ /* 0x000ee20000300800 */
[----:B------:R-:W-:Y:S01]  /*512c0*/  PRMT R8, R4, 0x7632, R8 ;  /* 0x0000763204087816 */ /* 0x000fe20000000008 */
[C---:B------:R-:W-:Y:S02]  /*512d0*/  IMAD R11, R27.reuse, 0xc7, RZ ;  /* 0x000000c71b0b7824 */ /* 0x040fe400078e02ff */
[----:B------:R0:W-:Y:S01]  /*512e0*/  STG.E.U16 [R16.64], R4 ;  /* 0x0000000410007986 */ /* 0x0001e2000c101506 */
[----:B------:R-:W-:-:S03]  /*512f0*/  IMAD R10, R27, 0x192, RZ ;  /* 0x000001921b0a7824 */ /* 0x000fc600078e02ff */
[----:B------:R1:W-:Y:S04]  /*51300*/  STG.E.U16 [R14.64], R8 ;  /* 0x000000080e007986 */ /* 0x0003e8000c101506 */
[----:B------:R4:W-:Y:S01]  /*51310*/  STG.E.U16 [R12.64], R6 ;  /* 0x000000060c007986 */ /* 0x0009e2000c101506 */
[----:B0-----:R-:W-:-:S03]  /*51320*/  IMAD R4, R27, 0x132, RZ ;  /* 0x000001321b047824 */ /* 0x001fc600078e02ff */
[----:B------:R-:W-:Y:S01]  /*51330*/  STL.64 [R1+0x1418], R10 ;  /* 0x0014180a01007387 */ /* 0x000fe20000100a00 */
[C---:B-1----:R-:W-:Y:S01]  /*51340*/  IMAD R8, R27.reuse, 0x134, RZ ;  /* 0x000001341b087824 */ /* 0x042fe200078e02ff */
[----:B------:R-:W-:Y:S01]  /*51350*/  IADD3 R18, P0, R4, R2, RZ ;  /* 0x0000000204127210 */ /* 0x000fe20007f1e0ff */
[----:B----4-:R-:W-:-:S05]  /*51360*/  IMAD R13, R27, 0x99, RZ ;  /* 0x000000991b0d7824 */ /* 0x010fca00078e02ff */
[----:B------:R-:W-:Y:S02]  /*51370*/  LEA.HI.X.SX32 R19, R13, R3, 0x1, P0 ;  /* 0x000000030d137211 */ /* 0x000fe400000f0eff */
[----:B---3--:R-:W-:-:S05]  /*51380*/  FSEL R24, R24, -INF , P1 ;  /* 0xff80000018187808 */ /* 0x008fca0000800000 */
[----:B------:R0:W-:Y:S04]  /*51390*/  STL [R1+0x125c], R24 ;  /* 0x00125c1801007387 */ /* 0x0001e80000100800 */
[----:B------:R-:W-:Y:S01]  /*513a0*/  STL [R1+0x13e8], R25 ;  /* 0x0013e81901007387 */ /* 0x000fe20000100800 */
[----:B0-----:R-:W-:Y:S02]  /*513b0*/  IADD3 R24, P1, R8, R2, RZ ;  /* 0x0000000208187210 */ /* 0x001fe40007f3e0ff */
[----:B------:R-:W-:-:S05]  /*513c0*/  MOV R8, c[0x0][0x1c8] ;  /* 0x0000720000087a02 */ /* 0x000fca0000000f00 */
[----:B------:R-:W-:Y:S04]  /*513d0*/  STL.64 [R1+0x1420], R8 ;  /* 0x0014200801007387 */ /* 0x000fe80000100a00 */
[----:B------:R0:W-:Y:S04]  /*513e0*/  STL.64 [R1+0x308], R18 ;  /* 0x0003081201007387 */ /* 0x0001e80000100a00 */
[----:B0-----:R-:W3:Y:S01]  /*513f0*/  LDL.LU.64 R18, [R1+0x1428] ;  /* 0x0014280001127983 */ /* 0x001ee20000300a00 */
[----:B------:R-:W-:-:S04]  /*51400*/  IMAD.MOV.U32 R10, RZ, RZ, c[0x0][0x1c8] ;  /* 0x00007200ff0a7624 */ /* 0x000fc800078e00ff */
[----:B------:R-:W-:Y:S02]  /*51410*/  IMAD R4, R10, 0x9a, RZ ;  /* 0x0000009a0a047824 */ /* 0x000fe400078e02ff */
[----:B------:R-:W-:-:S03]  /*51420*/  IMAD R14, R27, 0x138, RZ ;  /* 0x000001381b0e7824 */ /* 0x000fc600078e02ff */
[-C--:B------:R-:W-:Y:S01]  /*51430*/  LEA.HI.X.SX32 R25, R4, R3.reuse, 0x1, P1 ;  /* 0x0000000304197211 */ /* 0x080fe200008f0eff */
[C---:B------:R-:W-:Y:S02]  /*51440*/  IMAD R12, R27.reuse, 0x136, RZ ;  /* 0x000001361b0c7824 */ /* 0x040fe400078e02ff */
[----:B------:R-:W-:Y:S02]  /*51450*/  IMAD R10, R10, 0x9c, RZ ;  /* 0x0000009c0a0a7824 */ /* 0x000fe400078e02ff */
[----:B------:R0:W-:Y:S01]  /*51460*/  STL.64 [R1+0x300], R24 ;  /* 0x0003001801007387 */ /* 0x0001e20000100a00 */
[C---:B------:R-:W-:Y:S01]  /*51470*/  IMAD R16, R27.reuse, 0x9b, RZ ;  /* 0x0000009b1b107824 */ /* 0x040fe200078e02ff */
[----:B------:R-:W-:Y:S01]  /*51480*/  IADD3 R8, P0, R12, R2, RZ ;  /* 0x000000020c087210 */ /* 0x000fe20007f1e0ff */
[C---:B------:R-:W-:Y:S02]  /*51490*/  IMAD R15, R27.reuse, 0x13a, RZ ;  /* 0x0000013a1b0f7824 */ /* 0x040fe400078e02ff */
[----:B------:R-:W-:Y:S01]  /*514a0*/  IMAD R17, R27, 0x13c, RZ ;  /* 0x0000013c1b117824 */ /* 0x000fe200078e02ff */
[----:B------:R-:W-:-:S02]  /*514b0*/  LEA.HI.X.SX32 R9, R16, R3, 0x1, P0 ;  /* 0x0000000310097211 */ /* 0x000fc400000f0eff */
[----:B0-----:R-:W-:-:S04]  /*514c0*/  IADD3 R24, P1, R14, R2, RZ ;  /* 0x000000020e187210 */ /* 0x001fc80007f3e0ff */
[----:B------:R-:W-:Y:S02]  /*514d0*/  LEA.HI.X.SX32 R25, R10, R3, 0x1, P1 ;  /* 0x000000030a197211 */ /* 0x000fe400008f0eff */
[----:B------:R-:W-:Y:S02]  /*514e0*/  MOV R10, c[0x0][0x1c8] ;  /* 0x00007200000a7a02 */ /* 0x000fe40000000f00 */
[----:B------:R-:W-:Y:S01]  /*514f0*/  IADD3 R14, P0, R15, R2, RZ ;  /* 0x000000020f0e7210 */ /* 0x000fe20007f1e0ff */
[----:B------:R-:W-:Y:S02]  /*51500*/  STL.64 [R1+0x13f0], R24 ;  /* 0x0013f01801007387 */ /* 0x000fe40000100a00 */
[----:B------:R-:W-:Y:S02]  /*51510*/  IMAD R4, R10, 0x9e, RZ ;  /* 0x0000009e0a047824 */ /* 0x000fe400078e02ff */
[----:B------:R0:W-:Y:S01]  /*51520*/  STL.64 [R1+0x2f8], R8 ;  /* 0x0002f80801007387 */ /* 0x0001e20000100a00 */
[----:B------:R-:W-:-:S02]  /*51530*/  IMAD R20, R27, 0x140, RZ ;  /* 0x000001401b147824 */ /* 0x000fc400078e02ff */
[----:B------:R-:W-:Y:S01]  /*51540*/  IMAD R22, R27, 0x9f, RZ ;  /* 0x0000009f1b167824 */ /* 0x000fe200078e02ff */
[----:B0-----:R-:W-:-:S04]  /*51550*/  IADD3 R8, P1, R17, R2, RZ ;  /* 0x0000000211087210 */ /* 0x001fc80007f3e0ff */
[----:B------:R-:W-:Y:S01]  /*51560*/  LEA.HI.X.SX32 R9, R4, R3, 0x1, P1 ;  /* 0x0000000304097211 */ /* 0x000fe200008f0eff */
[----:B------:R-:W-:Y:S02]  /*51570*/  IMAD R4, R10, 0xa0, RZ ;  /* 0x000000a00a047824 */ /* 0x000fe400078e02ff */
[C---:B------:R-:W-:Y:S02]  /*51580*/  IMAD R21, R27.reuse, 0x142, RZ ;  /* 0x000001421b157824 */ /* 0x040fe400078e02ff */
[C---:B------:R-:W-:Y:S02]  /*51590*/  IMAD R23, R27.reuse, 0x144, RZ ;  /* 0x000001441b177824 */ /* 0x040fe400078e02ff */
[C---:B------:R-:W-:Y:S02]  /*515a0*/  IMAD R29, R27.reuse, 0xa1, RZ ;  /* 0x000000a11b1d7824 */ /* 0x040fe400078e02ff */
[C---:B------:R-:W-:Y:S02]  /*515b0*/  IMAD R28, R27.reuse, 0x146, RZ ;  /* 0x000001461b1c7824 */ /* 0x040fe400078e02ff */
[----:B------:R-:W-:-:S02]  /*515c0*/  IMAD R16, R27, 0xa3, RZ ;  /* 0x000000a31b107824 */ /* 0x000fc400078e02ff */
[C---:B------:R-:W-:Y:S02]  /*515d0*/  IMAD R12, R27.reuse, 0x14a, RZ ;  /* 0x0000014a1b0c7824 */ /* 0x040fe400078e02ff */
[C---:B------:R-:W-:Y:S02]  /*515e0*/  IMAD R7, R27.reuse, 0xb1, RZ ;  /* 0x000000b11b077824 */ /* 0x040fe400078e02ff */
[----:B------:R-:W-:Y:S01]  /*515f0*/  IMAD R6, R27, 0x166, RZ ;  /* 0x000001661b067824 */ /* 0x000fe200078e02ff */
[----:B---3--:R-:W-:-:S05]  /*51600*/  LEA.HI.X.SX32 R15, R19, R3, 0x1, P0 ;  /* 0x00000003130f7211 */ /* 0x008fca00000f0eff */
[----:B------:R0:W-:Y:S04]  /*51610*/  STL.64 [R1+0x2e8], R14 ;  /* 0x0002e80e01007387 */ /* 0x0001e80000100a00 */
[----:B------:R1:W-:Y:S01]  /*51620*/  STL.64 [R1+0x2e0], R8 ;  /* 0x0002e00801007387 */ /* 0x0003e20000100a00 */
[-C--:B0-----:R-:W-:Y:S02]  /*51630*/  IADD3 R14, P0, R18, R2.reuse, RZ ;  /* 0x00000002120e7210 */ /* 0x081fe40007f1e0ff */
[----:B-1----:R-:W-:Y:S02]  /*51640*/  IADD3 R8, P1, R20, R2, RZ ;  /* 0x0000000214087210 */ /* 0x002fe40007f3e0ff */
[-C--:B------:R-:W-:Y:S02]  /*51650*/  LEA.HI.X.SX32 R15, R22, R3.reuse, 0x1, P0 ;  /* 0x00000003160f7211 */ /* 0x080fe400000f0eff */
[----:B------:R-:W-:Y:S01]  /*51660*/  LEA.HI.X.SX32 R9, R4, R3, 0x1, P1 ;  /* 0x0000000304097211 */ /* 0x000fe200008f0eff */
[----:B------:R-:W-:-:S02]  /*51670*/  IMAD R4, R10, 0xa2, RZ ;  /* 0x000000a20a047824 */ /* 0x000fc400078e02ff */
[----:B------:R0:W-:Y:S04]  /*51680*/  STL.64 [R1+0x2d8], R14 ;  /* 0x0002d80e01007387 */ /* 0x0001e80000100a00 */
[----:B------:R1:W-:Y:S01]  /*51690*/  STL.64 [R1+0x2d0], R8 ;  /* 0x0002d00801007387 */ /* 0x0003e20000100a00 */
[----:B------:R-:W-:Y:S01]  /*516a0*/  IMAD R10, R27, 0x148, RZ ;  /* 0x000001481b0a7824 */ /* 0x000fe200078e02ff */
[-C--:B0-----:R-:W-:Y:S02]  /*516b0*/  IADD3 R14, P0, R21, R2.reuse, RZ ;  /* 0x00000002150e7210 */ /* 0x081fe40007f1e0ff */
[----:B-1----:R-:W-:Y:S02]  /*516c0*/  IADD3 R8, P1, R23, R2, RZ ;  /* 0x0000000217087210 */ /* 0x002fe40007f3e0ff */
[----:B------:R-:W-:-:S02]  /*516d0*/  LEA.HI.X.SX32 R15, R29, R3, 0x1, P0 ;  /* 0x000000031d0f7211 */ /* 0x000fc400000f0eff */
[----:B------:R-:W-:-:S03]  /*516e0*/  LEA.HI.X.SX32 R9, R4, R3, 0x1, P1 ;  /* 0x0000000304097211 */ /* 0x000fc600008f0eff */
[----:B------:R-:W-:Y:S04]  /*516f0*/  STL.64 [R1+0x2c8], R14 ;  /* 0x0002c80e01007387 */ /* 0x000fe80000100a00 */
[----:B------:R0:W-:Y:S02]  /*51700*/  STL.64 [R1+0x2c0], R8 ;  /* 0x0002c00801007387 */ /* 0x0001e40000100a00 */
[-C--:B0-----:R-:W-:Y:S02]  /*51710*/  IADD3 R8, P1, R10, R2.reuse, RZ ;  /* 0x000000020a087210 */ /* 0x081fe40007f3e0ff */
[----:B------:R-:W-:Y:S02]  /*51720*/  MOV R10, c[0x0][0x1c8] ;  /* 0x00007200000a7a02 */ /* 0x000fe40000000f00 */
[----:B------:R-:W-:-:S03]  /*51730*/  IADD3 R14, P0, R28, R2, RZ ;  /* 0x000000021c0e7210 */ /* 0x000fc60007f1e0ff */
[----:B------:R-:W-:Y:S01]  /*51740*/  IMAD R4, R10, 0xa4, RZ ;  /* 0x000000a40a047824 */ /* 0x000fe200078e02ff */
[----:B------:R-:W-:Y:S01]  /*51750*/  LEA.HI.X.SX32 R15, R16, R3, 0x1, P0 ;  /* 0x00000003100f7211 */ /* 0x000fe200000f0eff */
[----:B------:R-:W-:-:S03]  /*51760*/  IMAD R10, R27, 0x14c, RZ ;  /* 0x0000014c1b0a7824 */ /* 0x000fc600078e02ff */
[----:B------:R-:W-:Y:S01]  /*51770*/  LEA.HI.X.SX32 R9, R4, R3, 0x1, P1 ;  /* 0x0000000304097211 */ /* 0x000fe200008f0eff */
[----:B------:R-:W-:Y:S04]  /*51780*/  STL.64 [R1+0x2b8], R14 ;  /* 0x0002b80e01007387 */ /* 0x000fe80000100a00 */
[----:B------:R0:W-:Y:S01]  /*51790*/  STL.64 [R1+0x2b0], R8 ;  /* 0x0002b00801007387 */ /* 0x0001e20000100a00 */
[----:B------:R-:W-:Y:S01]  /*517a0*/  IMAD R16, R27, 0xa5, RZ ;  /* 0x000000a51b107824 */ /* 0x000fe200078e02ff */
[-C--:B0-----:R-:W-:Y:S02]  /*517b0*/  IADD3 R8, P1, R10, R2.reuse, RZ ;  /* 0x000000020a087210 */ /* 0x081fe40007f3e0ff */
[----:B------:R-:W-:Y:S02]  /*517c0*/  MOV R10, c[0x0][0x1c8] ;  /* 0x00007200000a7a02 */ /* 0x000fe40000000f00 */
[----:B------:R-:W-:-:S03]  /*517d0*/  IADD3 R14, P0, R12, R2, RZ ;  /* 0x000000020c0e7210 */ /* 0x000fc60007f1e0ff */
[----:B------:R-:W-:Y:S01]  /*517e0*/  IMAD R4, R10, 0xa6, RZ ;  /* 0x000000a60a047824 */ /* 0x000fe200078e02ff */
[----:B------:R-:W-:Y:S01]  /*517f0*/  LEA.HI.X.SX32 R15, R16, R3, 0x1, P0 ;  /* 0x00000003100f7211 */ /* 0x000fe200000f0eff */
[----:B------:R-:W-:-:S03]  /*51800*/  IMAD R10, R27, 0x150, RZ ;  /* 0x000001501b0a7824 */ /* 0x000fc600078e02ff */
[----:B------:R-:W-:Y:S01]  /*51810*/  LEA.HI.X.SX32 R9, R4, R3, 0x1, P1 ;  /* 0x0000000304097211 */ /* 0x000fe200008f0eff */
[----:B------:R-:W-:Y:S01]  /*51820*/  STL.64 [R1+0x2a8], R14 ;  /* 0x0002a80e01007387 */ /* 0x000fe20000100a00 */
[----:B------:R-:W-:-:S03]  /*51830*/  IMAD R12, R27, 0x14e, RZ ;  /* 0x0000014e1b0c7824 */ /* 0x000fc600078e02ff */
[----:B------:R0:W-:Y:S01]  /*51840*/  STL.64 [R1+0x2a0], R8 ;  /* 0x0002a00801007387 */ /* 0x0001e20000100a00 */
[----:B------:R-:W-:Y:S01]  /*51850*/  IMAD R16, R27, 0xa7, RZ ;  /* 0x000000a71b107824 */ /* 0x000fe200078e02ff */
[-C--:B0-----:R-:W-:Y:S01]  /*51860*/  IADD3 R8, P1, R10, R2.reuse, RZ ;  /* 0x000000020a087210 */ /* 0x081fe20007f3e0ff */
[----:B------:R-:W-:Y:S01]  /*51870*/  IMAD.MOV.U32 R10, RZ, RZ, c[0x0][0x1c8] ;  /* 0x00007200ff0a7624 */ /* 0x000fe200078e00ff */
        /* <DEDUP_REMOVED lines=24> */
[-C--:B------:R-:W-:Y:S01]  /*51a00*/  LEA.HI.X.SX32 R15, R16, R3.reuse, 0x1, P0 ;  /* 0x00000003100f7211 */ /* 0x080fe200000f0eff */
[C---:B------:R-:W-:Y:S02]  /*51a10*/  IMAD R12, R27.reuse, 0x15a, RZ ;  /* 0x0000015a1b0c7824 */ /* 0x040fe400078e02ff */
[C---:B------:R-:W-:Y:S01]  /*51a20*/  IMAD R10, R27.reuse, 0x15c, RZ ;  /* 0x0000015c1b0a7824 */ /* 0x040fe200078e02ff */
[----:B------:R-:W-:Y:S01]  /*51a30*/  LEA.HI.X.SX32 R9, R4, R3, 0x1, P1 ;  /* 0x0000000304097211 */ /* 0x000fe200008f0eff */
[----:B------:R0:W-:Y:S01]  /*51a40*/  STL.64 [R1+0x278], R14 ;  /* 0x0002780e01007387 */ /* 0x0001e20000100a00 */
[----:B------:R-:W-:-:S03]  /*51a50*/  IMAD R16, R27, 0xad, RZ ;  /* 0x000000ad1b107824 */ /* 0x000fc600078e02ff */
[----:B------:R1:W-:Y:S01]  /*51a60*/  STL.64 [R1+0x270], R8 ;  /* 0x0002700801007387 */ /* 0x0003e20000100a00 */
[-C--:B0-----:R-:W-:Y:S02]  /*51a70*/  IADD3 R14, P0, R12, R2.reuse, RZ ;  /* 0x000000020c0e7210 */ /* 0x081fe40007f1e0ff */
[----:B-1----:R-:W-:Y:S01]  /*51a80*/  IADD3 R8, P1, R10, R2, RZ ;  /* 0x000000020a087210 */ /* 0x002fe20007f3e0ff */
[----:B------:R-:W-:Y:S01]  /*51a90*/  IMAD.MOV.U32 R10, RZ, RZ, c[0x0][0x1c8] ;  /* 0x00007200ff0a7624 */ /* 0x000fe200078e00ff */
[----:B------:R-:W-:Y:S01]  /*51aa0*/  LEA.HI.X.SX32 R15, R16, R3, 0x1, P0 ;  /* 0x00000003100f7211 */ /* 0x000fe200000f0eff */
[C---:B------:R-:W-:Y:S02]  /*51ab0*/  IMAD R12, R27.reuse, 0x15e, RZ ;  /* 0x0000015e1b0c7824 */ /* 0x040fe400078e02ff */
[----:B------:R-:W-:Y:S02]  /*51ac0*/  IMAD R4, R10, 0xae, RZ ;  /* 0x000000ae0a047824 */ /* 0x000fe400078e02ff */
[----:B------:R0:W-:Y:S01]  /*51ad0*/  STL.64 [R1+0x268], R14 ;  /* 0x0002680e01007387 */ /* 0x0001e20000100a00 */
[----:B------:R-:W-:-:S02]  /*51ae0*/  IMAD R10, R27, 0x160, RZ ;  /* 0x000001601b0a7824 */ /* 0x000fc400078e02ff */
[-C--:B------:R-:W-:Y:S02]  /*51af0*/  LEA.HI.X.SX32 R9, R4, R3.reuse, 0x1, P1 ;  /* 0x0000000304097211 */ /* 0x080fe400008f0eff */
[----:B------:R-:W-:Y:S02]  /*51b00*/  MOV R4, c[0x0][0x1c8] ;  /* 0x0000720000047a02 */ /* 0x000fe40000000f00 */
[-C--:B0-----:R-:W-:Y:S01]  /*51b10*/  IADD3 R14, P0, R12, R2.reuse, RZ ;  /* 0x000000020c0e7210 */ /* 0x081fe20007f1e0ff */
[C---:B------:R-:W-:Y:S01]  /*51b20*/  IMAD R12, R27.reuse, 0xaf, RZ ;  /* 0x000000af1b0c7824 */ /* 0x040fe200078e02ff */
[----:B------:R0:W-:Y:S04]  /*51b30*/  STL.64 [R1+0x260], R8 ;  /* 0x0002600801007387 */ /* 0x0001e80000100a00 */
[----:B------:R-:W-:Y:S01]  /*51b40*/  LEA.HI.X.SX32 R15, R12, R3, 0x1, P0 ;  /* 0x000000030c0f7211 */ /* 0x000fe200000f0eff */
[----:B------:R-:W-:Y:S01]  /*51b50*/  IMAD R12, R4, 0xb0, RZ ;  /* 0x000000b0040c7824 */ /* 0x000fe200078e02ff */
[----:B0-----:R-:W-:Y:S01]  /*51b60*/  IADD3 R8, P1, R10, R2, RZ ;  /* 0x000000020a087210 */ /* 0x001fe20007f3e0ff */
[----:B------:R-:W-:-:S02]  /*51b70*/  IMAD R10, R27, 0x162, RZ ;  /* 0x000001621b0a7824 */ /* 0x000fc400078e02ff */
[----:B------:R0:W-:Y:S01]  /*51b80*/  STL.64 [R1+0x258], R14 ;  /* 0x0002580e01007387 */ /* 0x0001e20000100a00 */
[----:B------:R-:W-:Y:S01]  /*51b90*/  IMAD R4, R27, 0x164, RZ ;  /* 0x000001641b047824 */ /* 0x000fe200078e02ff */
[----:B------:R-:W-:-:S05]  /*51ba0*/  LEA.HI.X.SX32 R9, R12, R3, 0x1, P1 ;  /* 0x000000030c097211 */ /* 0x000fca00008f0eff */
[----:B------:R1:W-:Y:S01]  /*51bb0*/  STL.64 [R1+0x250], R8 ;  /* 0x0002500801007387 */ /* 0x0003e20000100a00 */
[-C--:B0-----:R-:W-:Y:S02]  /*51bc0*/  IADD3 R14, P0, R10, R2.reuse, RZ ;  /* 0x000000020a0e7210 */ /* 0x081fe40007f1e0ff */
[----:B------:R-:W-:Y:S02]  /*51bd0*/  MOV R10, c[0x0][0x1c8] ;  /* 0x00007200000a7a02 */ /* 0x000fe40000000f00 */
[----:B-1----:R-:W-:-:S03]  /*51be0*/  IADD3 R8, P1, R4, R2, RZ ;  /* 0x0000000204087210 */ /* 0x002fc60007f3e0ff */
[----:B------:R-:W-:Y:S01]  /*51bf0*/  IMAD R4, R10, 0xb2, RZ ;  /* 0x000000b20a047824 */ /* 0x000fe200078e02ff */
[----:B------:R-:W-:Y:S01]  /*51c00*/  LEA.HI.X.SX32 R15, R7, R3, 0x1, P0 ;  /* 0x00000003070f7211 */ /* 0x000fe200000f0eff */
[----:B------:R-:W-:-:S03]  /*51c10*/  IMAD R10, R27, 0x168, RZ ;  /* 0x000001681b0a7824 */ /* 0x000fc600078e02ff */
[-C--:B------:R-:W-:Y:S01]  /*51c20*/  LEA.HI.X.SX32 R9, R4, R3.reuse, 0x1, P1 ;  /* 0x0000000304097211 */ /* 0x080fe200008f0eff */
[----:B------:R-:W-:Y:S01]  /*51c30*/  STL.64 [R1+0x248], R14 ;  /* 0x0002480e01007387 */ /* 0x000fe20000100a00 */
[----:B------:R-:W-:Y:S01]  /*51c40*/  IMAD R4, R27, 0xb3, RZ ;  /* 0x000000b31b047824 */ /* 0x000fe200078e02ff */
[-C--:B------:R-:W-:Y:S02]  /*51c50*/  IADD3 R6, P0, R6, R2.reuse, RZ ;  /* 0x0000000206067210 */ /* 0x080fe40007f1e0ff */
[----:B------:R0:W-:Y:S02]  /*51c60*/  STL.64 [R1+0x240], R8 ;  /* 0x0002400801007387 */ /* 0x0001e40000100a00 */
[----:B------:R-:W-:Y:S02]  /*51c70*/  LEA.HI.X.SX32 R7, R4, R3, 0x1, P0 ;  /* 0x0000000304077211 */ /* 0x000fe400000f0eff */
[----:B0-----:R-:W-:Y:S01]  /*51c80*/  IADD3 R8, P1, R10, R2, RZ ;  /* 0x000000020a087210 */ /* 0x001fe20007f3e0ff */
[----:B------:R-:W-:-:S04]  /*51c90*/  IMAD.MOV.U32 R10, RZ, RZ, c[0x0][0x1c8] ;  /* 0x00007200ff0a7624 */ /* 0x000fc800078e00ff */
[----:B------:R-:W-:Y:S02]  /*51ca0*/  IMAD R4, R10, 0xb4, RZ ;  /* 0x000000b40a047824 */ /* 0x000fe400078e02ff */
[----:B------:R-:W-:-:S03]  /*51cb0*/  IMAD R10, R27, 0x16c, RZ ;  /* 0x0000016c1b0a7824 */ /* 0x000fc600078e02ff */
[----:B------:R-:W-:Y:S01]  /*51cc0*/  LEA.HI.X.SX32 R9, R4, R3, 0x1, P1 ;  /* 0x0000000304097211 */ /* 0x000fe200008f0eff */
[C---:B------:R-:W-:Y:S01]  /*51cd0*/  IMAD R12, R27.reuse, 0x16a, RZ ;  /* 0x0000016a1b0c7824 */ /* 0x040fe200078e02ff */
[----:B------:R-:W-:Y:S01]  /*51ce0*/  STL.64 [R1+0x13b0], R6 ;  /* 0x0013b00601007387 */ /* 0x000fe20000100a00 */
[----:B------:R-:W-:-:S03]  /*51cf0*/  IMAD R16, R27, 0xb5, RZ ;  /* 0x000000b51b107824 */ /* 0x000fc600078e02ff */
[----:B------:R0:W-:Y:S01]  /*51d00*/  STL.64 [R1+0x230], R8 ;  /* 0x0002300801007387 */ /* 0x0001e20000100a00 */
[----:B------:R-:W-:-:S04]  /*51d10*/  IADD3 R14, P0, R12, R2, RZ ;  /* 0x000000020c0e7210 */ /* 0x000fc80007f1e0ff */
[----:B------:R-:W-:Y:S02]  /*51d20*/  LEA.HI.X.SX32 R15, R16, R3, 0x1, P0 ;  /* 0x00000003100f7211 */ /* 0x000fe400000f0eff */
[----:B0-----:R-:W-:Y:S02]  /*51d30*/  IADD3 R8, P1, R10, R2, RZ ;  /* 0x000000020a087210 */ /* 0x001fe40007f3e0ff */
[----:B------:R-:W-:-:S05]  /*51d40*/  MOV R10, c[0x0][0x1c8] ;  /* 0x00007200000a7a02 */ /* 0x000fca0000000f00 */
[----:B------:R-:W-:Y:S02]  /*51d50*/  IMAD R4, R10, 0xb6, RZ ;  /* 0x000000b60a047824 */ /* 0x000fe400078e02ff */
[C---:B------:R-:W-:Y:S01]  /*51d60*/  IMAD R10, R27.reuse, 0x170, RZ ;  /* 0x000001701b0a7824 */ /* 0x040fe200078e02ff */
[----:B------:R0:W-:Y:S02]  /*51d70*/  STL.64 [R1+0x228], R14 ;  /* 0x0002280e01007387 */ /* 0x0001e40000100a00 */
[----:B------:R-:W-:Y:S01]  /*51d80*/  LEA.HI.X.SX32 R9, R4, R3, 0x1, P1 ;  /* 0x0000000304097211 */ /* 0x000fe200008f0eff */
[C---:B------:R-:W-:Y:S01]  /*51d90*/  IMAD R12, R27.reuse, 0x16e, RZ ;  /* 0x0000016e1b0c7824 */ /* 0x040fe200078e02ff */
[-C--:B0-----:R-:W-:Y:S01]  /*51da0*/  IADD3 R14, P1, R10, R2.reuse, RZ ;  /* 0x000000020a0e7210 */ /* 0x081fe20007f3e0ff */
[----:B------:R-:W-:Y:S02]  /*51db0*/  IMAD.MOV.U32 R10, RZ, RZ, c[0x0][0x1c8] ;  /* 0x00007200ff0a7624 */ /* 0x000fe400078e00ff */
[----:B------:R0:W-:Y:S02]  /*51dc0*/  STL.64 [R1+0x220], R8 ;  /* 0x0002200801007387 */ /* 0x0001e40000100a00 */
[----:B------:R-:W-:Y:S01]  /*51dd0*/  IMAD R4, R10, 0xb8, RZ ;  /* 0x000000b80a047824 */ /* 0x000fe200078e02ff */
[----:B------:R-:W-:Y:S01]  /*51de0*/  IADD3 R28, P0, R12, R2, RZ ;  /* 0x000000020c1c7210 */ /* 0x000fe20007f1e0ff */
[----:B------:R-:W-:-:S03]  /*51df0*/  IMAD R10, R27, 0x174, RZ ;  /* 0x000001741b0a7824 */ /* 0x000fc600078e02ff */
[-C--:B------:R-:W-:Y:S02]  /*51e00*/  LEA.HI.X.SX32 R15, R4, R3.reuse, 0x1, P1 ;  /* 0x00000003040f7211 */ /* 0x080fe400008f0eff */
[----:B------:R-:W-:Y:S01]  /*51e10*/  MOV R4, c[0x0][0x1c8] ;  /* 0x0000720000047a02 */ /* 0x000fe20000000f00 */
[C---:B0-----:R-:W-:Y:S02]  /*51e20*/  IMAD R8, R27.reuse, 0xb7, RZ ;  /* 0x000000b71b087824 */ /* 0x041fe400078e02ff */
[C---:B------:R-:W-:Y:S01]  /*51e30*/  IMAD R9, R27.reuse, 0x172, RZ ;  /* 0x000001721b097824 */ /* 0x040fe200078e02ff */
[----:B------:R0:W-:Y:S01]  /*51e40*/  STL.64 [R1+0x210], R14 ;  /* 0x0002100e01007387 */ /* 0x0001e20000100a00 */
[----:B------:R-:W-:Y:S01]  /*51e50*/  IMAD R16, R27, 0xb9, RZ ;  /* 0x000000b91b107824 */ /* 0x000fe200078e02ff */
[----:B------:R-:W-:Y:S01]  /*51e60*/  LEA.HI.X.SX32 R29, R8, R3, 0x1, P0 ;  /* 0x00000003081d7211 */ /* 0x000fe200000f0eff */
[----:B------:R-:W-:Y:S01]  /*51e70*/  IMAD R12, R4, 0xba, RZ ;  /* 0x000000ba040c7824 */ /* 0x000fe200078e02ff */
[----:B------:R-:W-:-:S02]  /*51e80*/  IADD3 R8, P0, R9, R2, RZ ;  /* 0x0000000209087210 */ /* 0x000fc40007f1e0ff */
[----:B------:R-:W-:Y:S02]  /*51e90*/  MOV R7, c[0x0][0x1c8] ;  /* 0x0000720000077a02 */ /* 0x000fe40000000f00 */
[-C--:B------:R-:W-:Y:S02]  /*51ea0*/  LEA.HI.X.SX32 R9, R16, R3.reuse, 0x1, P0 ;  /* 0x0000000310097211 */ /* 0x080fe400000f0eff */
[-C--:B0-----:R-:W-:Y:S01]  /*51eb0*/  IADD3 R14, P1, R10, R2.reuse, RZ ;  /* 0x000000020a0e7210 */ /* 0x081fe20007f3e0ff */
[----:B------:R-:W-:Y:S01]  /*51ec0*/  IMAD R10, R27, 0x176, RZ ;  /* 0x000001761b0a7824 */ /* 0x000fe200078e02ff */
[----:B------:R0:W-:Y:S02]  /*51ed0*/  STL.64 [R1+0x218], R28 ;  /* 0x0002181c01007387 */ /* 0x0001e40000100a00 */
[----:B------:R-:W-:Y:S02]  /*51ee0*/  LEA.HI.X.SX32 R15, R12, R3, 0x1, P1 ;  /* 0x000000030c0f7211 */ /* 0x000fe400008f0eff */
[----:B------:R-:W-:Y:S01]  /*51ef0*/  IADD3 R10, P0, R10, R2, RZ ;  /* 0x000000020a0a7210 */ /* 0x000fe20007f1e0ff */
[----:B------:R1:W-:Y:S01]  /*51f00*/  STL.64 [R1+0x208], R8 ;  /* 0x0002080801007387 */ /* 0x0003e20000100a00 */
[----:B0-----:R-:W-:-:S02]  /*51f10*/  IMAD R28, R7, 0x1ce, RZ ;  /* 0x000001ce071c7824 */ /* 0x001fc400078e02ff */
[----:B------:R-:W-:Y:S01]  /*51f20*/  IMAD R29, R7, 0x1d0, RZ ;  /* 0x000001d0071d7824 */ /* 0x000fe200078e02ff */
[----:B-1----:R-:W3:Y:S04]  /*51f30*/  LDL.LU.64 R8, [R1+0x1420] ;  /* 0x0014200001087983 */ /* 0x002ee80000300a00 */
[----:B------:R-:W-:Y:S04]  /*51f40*/  STL.64 [R1+0x200], R14 ;  /* 0x0002000e01007387 */ /* 0x000fe80000100a00 */
[----:B------:R-:W-:Y:S04]  /*51f50*/  STL [R1+0x1f8], R10 ;  /* 0x0001f80a01007387 */ /* 0x000fe80000100800 */
[----:B------:R0:W-:Y:S02]  /*51f60*/  STL.64 [R1+0x1408], R28 ;  /* 0x0014081c01007387 */ /* 0x0001e40000100a00 */
[----:B0-----:R-:W-:Y:S01]  /*51f70*/  MOV R28, R10 ;  /* 0x0000000a001c7202 */ /* 0x001fe20000000f00 */
[----:B------:R-:W-:-:S02]  /*51f80*/  IMAD.MOV.U32 R29, RZ, RZ, R11 ;  /* 0x000000ffff1d7224 */ /* 0x000fc400078e000b */
[----:B------:R-:W4:Y:S01]  /*51f90*/  LDL.LU.64 R10, [R1+0x1418] ;  /* 0x00141800010a7983 */ /* 0x000f220000300a00 */
[----:B------:R-:W-:-:S05]  /*51fa0*/  IMAD R4, R27, 0x178, RZ ;  /* 0x000001781b047824 */ /* 0x000fca00078e02ff */
[----:B------:R-:W-:Y:S02]  /*51fb0*/  IADD3 R14, P1, R4, R2, RZ ;  /* 0x00000002040e7210 */ /* 0x000fe40007f3e0ff */
[----:B------:R-:W-:Y:S01]  /*51fc0*/  MOV R4, c[0x0][0x1c8] ;  /* 0x0000720000047a02 */ /* 0x000fe20000000f00 */
[----:B------:R-:W-:-:S04]  /*51fd0*/  IMAD R25, R27, 0xbb, RZ ;  /* 0x000000bb1b197824 */ /* 0x000fc800078e02ff */
[----:B------:R-:W-:Y:S01]  /*51fe0*/  IMAD R12, R4, 0xbc, RZ ;  /* 0x000000bc040c7824 */ /* 0x000fe200078e02ff */
[-C--:B------:R-:W-:Y:S01]  /*51ff0*/  LEA.HI.X.SX32 R29, R25, R3.reuse, 0x1, P0 ;  /* 0x00000003191d7211 */ /* 0x080fe200000f0eff */
[C---:B------:R-:W-:Y:S02]  /*52000*/  IMAD R16, R27.reuse, 0x17a, RZ ;  /* 0x0000017a1b107824 */ /* 0x040fe400078e02ff */
[C---:B------:R-:W-:Y:S01]  /*52010*/  IMAD R4, R27.reuse, 0x17c, RZ ;  /* 0x0000017c1b047824 */ /* 0x040fe200078e02ff */
[-C--:B------:R-:W-:Y:S01]  /*52020*/  LEA.HI.X.SX32 R15, R12, R3.reuse, 0x1, P1 ;  /* 0x000000030c0f7211 */ /* 0x080fe200008f0eff */
[----:B------:R0:W-:Y:S01]  /*52030*/  STL [R1+0x1fc], R29 ;  /* 0x0001fc1d01007387 */ /* 0x0001e20000100800 */
[C---:B------:R-:W-:Y:S01]  /*52040*/  IMAD R12, R27.reuse, 0xbd, RZ ;  /* 0x000000bd1b0c7824 */ /* 0x040fe200078e02ff */
[----:B------:R-:W-:Y:S02]  /*52050*/  IADD3 R28, P0, R16, R2, RZ ;  /* 0x00000002101c7210 */ /* 0x000fe40007f1e0ff */
[----:B------:R1:W-:Y:S01]  /*52060*/  STL.64 [R1+0x1f0], R14 ;  /* 0x0001f00e01007387 */ /* 0x0003e20000100a00 */
[----:B------:R-:W-:Y:S01]  /*52070*/  IMAD R26, R27, 0x180, RZ ;  /* 0x000001801b1a7824 */ /* 0x000fe200078e02ff */
[----:B0-----:R-:W-:-:S02]  /*52080*/  LEA.HI.X.SX32 R29, R12, R3, 0x1, P0 ;  /* 0x000000030c1d7211 */ /* 0x001fc400000f0eff */
[-C--:B-1----:R-:W-:Y:S01]  /*52090*/  IADD3 R14, P1, R4, R2.reuse, RZ ;  /* 0x00000002040e7210 */ /* 0x082fe20007f3e0ff */
[C---:B------:R-:W-:Y:S02]  /*520a0*/  IMAD R4, R27.reuse, 0x17e, RZ ;  /* 0x0000017e1b047824 */ /* 0x040fe400078e02ff */
[----:B------:R-:W-:Y:S01]  /*520b0*/  IMAD R27, R27, 0xbe, RZ ;  /* 0x000000be1b1b7824 */ /* 0x000fe200078e02ff */
[----:B------:R-:W-:Y:S01]  /*520c0*/  MOV R12, c[0x0][0x1c8] ;  /* 0x00007200000c7a02 */ /* 0x000fe20000000f00 */
[----:B------:R0:W-:Y:S03]  /*520d0*/  STL.64 [R1+0x1e8], R28 ;  /* 0x0001e81c01007387 */ /* 0x0001e60000100a00 */
[----:B------:R-:W-:Y:S01]  /*520e0*/  LEA.HI.X.SX32 R15, R27, R3, 0x1, P1 ;  /* 0x000000031b0f7211 */ /* 0x000fe200008f0eff */
[C---:B------:R-:W-:Y:S01]  /*520f0*/  IMAD R23, R7.reuse, 0x1cc, RZ ;  /* 0x000001cc07177824 */ /* 0x040fe200078e02ff */
[----:B------:R-:W-:Y:S01]  /*52100*/  IADD3 R26, P1, R26, R2, RZ ;  /* 0x000000021a1a7210 */ /* 0x000fe20007f3e0ff */
[----:B------:R-:W-:-:S02]  /*52110*/  IMAD R22, R7, 0x1d2, RZ ;  /* 0x000001d207167824 */ /* 0x000fc400078e02ff */
[----:B------:R1:W-:Y:S01]  /*52120*/  STL.64 [R1+0x1e0], R14 ;  /* 0x0001e00e01007387 */ /* 0x0003e20000100a00 */
[----:B0-----:R-:W-:Y:S01]  /*52130*/  IADD3 R28, P0, R4, R2, RZ ;  /* 0x00000002041c7210 */ /* 0x001fe20007f1e0ff */
[----:B------:R-:W-:Y:S02]  /*52140*/  IMAD R4, R12, 0xbf, RZ ;  /* 0x000000bf0c047824 */ /* 0x000fe400078e02ff */
[----:B------:R0:W-:Y:S03]  /*52150*/  STL.64 [R1+0x1410], R22 ;  /* 0x0014101601007387 */ /* 0x0001e60000100a00 */
[----:B------:R-:W-:Y:S01]  /*52160*/  LEA.HI.X.SX32 R29, R4, R3, 0x1, P0 ;  /* 0x00000003041d7211 */ /* 0x000fe200000f0eff */
[C---:B-1----:R-:W-:Y:S02]  /*52170*/  IMAD R14, R12.reuse, 0x182, RZ ;  /* 0x000001820c0e7824 */ /* 0x042fe400078e02ff */
[----:B------:R-:W-:-:S02]  /*52180*/  IMAD R12, R12, 0xc0, RZ ;  /* 0x000000c00c0c7824 */ /* 0x000fc400078e02ff */
[----:B------:R-:W-:Y:S01]  /*52190*/  IMAD.MOV.U32 R4, RZ, RZ, c[0x0][0x1c8] ;  /* 0x00007200ff047624 */ /* 0x000fe200078e00ff */
[----:B0-----:R-:W-:Y:S02]  /*521a0*/  IADD3 R22, P0, R14, R2, RZ ;  /* 0x000000020e167210 */ /* 0x001fe40007f1e0ff */
[----:B------:R-:W-:Y:S01]  /*521b0*/  LEA.HI.X.SX32 R27, R12, R3, 0x1, P1 ;  /* 0x000000030c1b7211 */ /* 0x000fe200008f0eff */
[C---:B------:R-:W-:Y:S01]  /*521c0*/  IMAD R12, R4.reuse, 0x184, RZ ;  /* 0x00000184040c7824 */ /* 0x040fe200078e02ff */
[----:B------:R-:W-:Y:S01]  /*521d0*/  MOV R14, c[0x0][0x1c8] ;  /* 0x00007200000e7a02 */ /* 0x000fe20000000f00 */
[----:B------:R-:W-:Y:S01]  /*521e0*/  IMAD R15, R4, 0xc1, RZ ;  /* 0x000000c1040f7824 */ /* 0x000fe200078e02ff */
[----:B------:R0:W-:Y:S01]  /*521f0*/  STL.64 [R1+0x1d8], R28 ;  /* 0x0001d81c01007387 */ /* 0x0001e20000100a00 */
[----:B------:R-:W-:-:S03]  /*52200*/  IMAD.MOV.U32 R16, RZ, RZ, c[0x0][0x1c8] ;  /* 0x00007200ff107624 */ /* 0x000fc600078e00ff */
[-C--:B------:R-:W-:Y:S01]  /*52210*/  LEA.HI.X.SX32 R23, R15, R3.reuse, 0x1, P0 ;  /* 0x000000030f177211 */ /* 0x080fe200000f0eff */
[----:B------:R-:W-:Y:S01]  /*52220*/  IMAD R15, R14, 0xc2, RZ ;  /* 0x000000c20e0f7824 */ /* 0x000fe200078e02ff */
[----:B------:R-:W-:Y:S01]  /*52230*/  STL.64 [R1+0x1378], R26 ;  /* 0x0013781a01007387 */ /* 0x000fe20000100a00 */
[-C--:B0-----:R-:W-:Y:S01]  /*52240*/  IADD3 R28, P1, R12, R2.reuse, RZ ;  /* 0x000000020c1c7210 */ /* 0x081fe20007f3e0ff */
[----:B------:R-:W-:Y:S02]  /*52250*/  IMAD R12, R14, 0x186, RZ ;  /* 0x000001860e0c7824 */ /* 0x000fe400078e02ff */
[----:B------:R0:W-:Y:S01]  /*52260*/  STL.64 [R1+0x1c8], R22 ;  /* 0x0001c81601007387 */ /* 0x0001e20000100a00 */
[----:B------:R-:W-:Y:S02]  /*52270*/  LEA.HI.X.SX32 R29, R15, R3, 0x1, P1 ;  /* 0x000000030f1d7211 */ /* 0x000fe400008f0eff */
[----:B0-----:R-:W-:Y:S01]  /*52280*/  IADD3 R22, P0, R12, R2, RZ ;  /* 0x000000020c167210 */ /* 0x001fe20007f1e0ff */
[----:B------:R-:W-:-:S02]  /*52290*/  IMAD R12, R16, 0x188, RZ ;  /* 0x00000188100c7824 */ /* 0x000fc400078e02ff */
[----:B------:R-:W-:Y:S01]  /*522a0*/  IMAD R16, R16, 0xc3, RZ ;  /* 0x000000c310107824 */ /* 0x000fe200078e02ff */
[----:B------:R0:W-:Y:S04]  /*522b0*/  STL.64 [R1+0x1c0], R28 ;  /* 0x0001c01c01007387 */ /* 0x0001e80000100a00 */
[----:B------:R-:W-:Y:S01]  /*522c0*/  LEA.HI.X.SX32 R23, R16, R3, 0x1, P0 ;  /* 0x0000000310177211 */ /* 0x000fe200000f0eff */
[----:B------:R-:W-:Y:S01]  /*522d0*/  IMAD R16, R14, 0xc4, RZ ;  /* 0x000000c40e107824 */ /* 0x000fe200078e02ff */
[----:B--2---:R-:W-:Y:S02]  /*522e0*/  LOP3.LUT P6, RZ, R0, 0x100000, RZ, 0xc0, !PT ;  /* 0x0010000000ff7812 */ /* 0x004fe400078cc0ff */
[----:B0-----:R-:W-:Y:S01]  /*522f0*/  IADD3 R28, P1, R12, R2, RZ ;  /* 0x000000020c1c7210 */ /* 0x001fe20007f3e0ff */
[----:B------:R-:W-:Y:S01]  /*52300*/  IMAD R12, R14, 0x18a, RZ ;  /* 0x0000018a0e0c7824 */ /* 0x000fe200078e02ff */
[C---:B------:R-:W-:Y:S01]  /*52310*/  LOP3.LUT P5, RZ, R0.reuse, 0x20000, RZ, 0xc0, !PT ;  /* 0x0002000000ff7812 */ /* 0x040fe200078ac0ff */
[----:B------:R0:W-:Y:S01]  /*52320*/  STL.64 [R1+0x1b8], R22 ;  /* 0x0001b81601007387 */ /* 0x0001e20000100a00 */
[----:B------:R-:W-:-:S02]  /*52330*/  LOP3.LUT P4, RZ, R0, 0x40000, RZ, 0xc0, !PT ;  /* 0x0004000000ff7812 */ /* 0x000fc4000788c0ff */
[C---:B------:R-:W-:Y:S02]  /*52340*/  LOP3.LUT P3, RZ, R0.reuse, 0x4000, RZ, 0xc0, !PT ;  /* 0x0000400000ff7812 */ /* 0x040fe4000786c0ff */
[----:B------:R-:W-:Y:S02]  /*52350*/  LOP3.LUT P2, RZ, R0, 0x8000, RZ, 0xc0, !PT ;  /* 0x0000800000ff7812 */ /* 0x000fe4000784c0ff */
[----:B------:R-:W-:Y:S01]  /*52360*/  MOV R0, c[0x0][0x1c8] ;  /* 0x0000720000007a02 */ /* 0x000fe20000000f00 */
[----:B------:R-:W-:Y:S01]  /*52370*/  IMAD R14, R14, 0x18c, RZ ;  /* 0x0000018c0e0e7824 */ /* 0x000fe200078e02ff */
[----:B0-----:R-:W-:Y:S02]  /*52380*/  IADD3 R22, P0, R12, R2, RZ ;  /* 0x000000020c167210 */ /* 0x001fe40007f1e0ff */
[----:B------:R-:W-:Y:S01]  /*52390*/  MOV R12, c[0x0][0x1c8] ;  /* 0x00007200000c7a02 */ /* 0x000fe20000000f00 */
[----:B------:R-:W-:Y:S01]  /*523a0*/  IMAD R18, R0, 0xc5, RZ ;  /* 0x000000c500127824 */ /* 0x000fe200078e02ff */
[----:B------:R-:W-:-:S02]  /*523b0*/  LEA.HI.X.SX32 R29, R16, R3, 0x1, P1 ;  /* 0x00000003101d7211 */ /* 0x000fc400008f0eff */
[----:B------:R-:W-:Y:S01]  /*523c0*/  IADD3 R14, P1, R14, R2, RZ ;  /* 0x000000020e0e7210 */ /* 0x000fe20007f3e0ff */
[----:B------:R-:W-:Y:S01]  /*523d0*/  IMAD R16, R12, 0xc6, RZ ;  /* 0x000000c60c107824 */ /* 0x000fe200078e02ff */
[----:B------:R-:W-:Y:S01]  /*523e0*/  LEA.HI.X.SX32 R23, R18, R3, 0x1, P0 ;  /* 0x0000000312177211 */ /* 0x000fe200000f0eff */
[----:B------:R-:W-:-:S03]  /*523f0*/  IMAD R25, R12, 0x18e, RZ ;  /* 0x0000018e0c197824 */ /* 0x000fc600078e02ff */
[----:B------:R-:W-:Y:S01]  /*52400*/  LEA.HI.X.SX32 R15, R16, R3, 0x1, P1 ;  /* 0x00000003100f7211 */ /* 0x000fe200008f0eff */
[----:B------:R0:W-:Y:S01]  /*52410*/  STL.64 [R1+0x1b0], R28 ;  /* 0x0001b01c01007387 */ /* 0x0001e20000100a00 */
[----:B------:R-:W-:Y:S01]  /*52420*/  MOV R16, c[0x0][0x1c8] ;  /* 0x0000720000107a02 */ /* 0x000fe20000000f00 */
[----:B------:R-:W-:Y:S02]  /*52430*/  IMAD R12, R12, 0x190, RZ ;  /* 0x000001900c0c7824 */ /* 0x000fe400078e02ff */
[----:B------:R1:W-:Y:S04]  /*52440*/  STL.64 [R1+0x1a8], R22 ;  /* 0x0001a81601007387 */ /* 0x0003e80000100a00 */
[----:B------:R2:W-:Y:S01]  /*52450*/  STL.64 [R1+0x1a0], R14 ;  /* 0x0001a00e01007387 */ /* 0x0005e20000100a00 */
[-C--:B0-----:R-:W-:Y:S01]  /*52460*/  IADD3 R28, P0, R25, R2.reuse, RZ ;  /* 0x00000002191c7210 */ /* 0x081fe20007f1e0ff */
[----:B------:R-:W-:Y:S01]  /*52470*/  IMAD R16, R16, 0xc8, RZ ;  /* 0x000000c810107824 */ /* 0x000fe200078e02ff */
[----:B-1----:R-:W-:Y:S01]  /*52480*/  IADD3 R22, P1, R12, R2, RZ ;  /* 0x000000020c167210 */ /* 0x002fe20007f3e0ff */
[----:B--2---:R-:W-:-:S04]  /*52490*/  IMAD.MOV.U32 R14, RZ, RZ, c[0x0][0x1c8] ;  /* 0x00007200ff0e7624 */ /* 0x004fc800078e00ff */
[----:B------:R-:W-:Y:S01]  /*524a0*/  IMAD R15, R14, 0x194, RZ ;  /* 0x000001940e0f7824 */ /* 0x000fe200078e02ff */
[-C--:B------:R-:W-:Y:S01]  /*524b0*/  LEA.HI.X.SX32 R23, R16, R3.reuse, 0x1, P1 ;  /* 0x0000000310177211 */ /* 0x080fe200008f0eff */
[----:B------:R-:W-:Y:S01]  /*524c0*/  IMAD R16, R14, 0xc9, RZ ;  /* 0x000000c90e107824 */ /* 0x000fe200078e02ff */
[----:B------:R-:W-:Y:S01]  /*524d0*/  MOV R13, c[0x0][0x1c8] ;  /* 0x00007200000d7a02 */ /* 0x000fe20000000f00 */
[----:B---3--:R-:W-:Y:S01]  /*524e0*/  IMAD R25, R8, 0xcb, RZ ;  /* 0x000000cb08197824 */ /* 0x008fe200078e02ff */
[----:B----4-:R-:W-:Y:S02]  /*524f0*/  LEA.HI.X.SX32 R29, R11, R3, 0x1, P0 ;  /* 0x000000030b1d7211 */ /* 0x010fe400000f0eff */
[----:B------:R-:W-:-:S03]  /*52500*/  IADD3 R10, P0, R10, R2, RZ ;  /* 0x000000020a0a7210 */ /* 0x000fc60007f1e0ff */
[----:B------:R0:W-:Y:S01]  /*52510*/  STL.64 [R1+0x198], R28 ;  /* 0x0001981c01007387 */ /* 0x0001e20000100a00 */
[----:B------:R-:W-:Y:S01]  /*52520*/  LEA.HI.X.SX32 R11, R16, R3, 0x1, P0 ;  /* 0x00000003100b7211 */ /* 0x000fe200000f0eff */
[C---:B------:R-:W-:Y:S02]  /*52530*/  IMAD R16, R14.reuse, 0xca, RZ ;  /* 0x000000ca0e107824 */ /* 0x040fe400078e02ff */
[----:B------:R1:W-:Y:S01]  /*52540*/  STL.64 [R1+0x190], R22 ;  /* 0x0001901601007387 */ /* 0x0003e20000100a00 */
[----:B0-----:R-:W-:Y:S01]  /*52550*/  IADD3 R28, P1, R15, R2, RZ ;  /* 0x000000020f1c7210 */ /* 0x001fe20007f3e0ff */
[C---:B------:R-:W-:Y:S02]  /*52560*/  IMAD R15, R14.reuse, 0x196, RZ ;  /* 0x000001960e0f7824 */ /* 0x040fe400078e02ff */
[----:B------:R-:W-:-:S03]  /*52570*/  IMAD R14, R14, 0x198, RZ ;  /* 0x000001980e0e7824 */ /* 0x000fc600078e02ff */
[----:B-1----:R-:W-:Y:S02]  /*52580*/  IADD3 R22, P0, R15, R2, RZ ;  /* 0x000000020f167210 */ /* 0x002fe40007f1e0ff */
[----:B------:R-:W-:Y:S01]  /*52590*/  MOV R15, c[0x0][0x1c8] ;  /* 0x00007200000f7a02 */ /* 0x000fe20000000f00 */
[----:B------:R0:W-:Y:S01]  /*525a0*/  STL.64 [R1+0x1380], R10 ;  /* 0x0013800a01007387 */ /* 0x0001e20000100a00 */
[-C--:B------:R-:W-:Y:S02]  /*525b0*/  LEA.HI.X.SX32 R23, R25, R3.reuse, 0x1, P0 ;  /* 0x0000000319177211 */ /* 0x080fe400000f0eff */
[----:B------:R-:W-:Y:S01]  /*525c0*/  LEA.HI.X.SX32 R29, R16, R3, 0x1, P1 ;  /* 0x00000003101d7211 */ /* 0x000fe200008f0eff */
[----:B------:R-:W-:Y:S01]  /*525d0*/  IMAD R25, R15, 0xcc, RZ ;  /* 0x000000cc0f197824 */ /* 0x000fe200078e02ff */
[----:B------:R-:W-:-:S03]  /*525e0*/  MOV R16, c[0x0][0x1c8] ;  /* 0x0000720000107a02 */ /* 0x000fc60000000f00 */
[----:B------:R-:W-:Y:S01]  /*525f0*/  STL.64 [R1+0x180], R28 ;  /* 0x0001801c01007387 */ /* 0x000fe20000100a00 */
[----:B0-----:R-:W-:Y:S01]  /*52600*/  IADD3 R10, P1, R14, R2, RZ ;  /* 0x000000020e0a7210 */ /* 0x001fe20007f3e0ff */
[----:B------:R-:W-:Y:S02]  /*52610*/  IMAD R14, R15, 0x19a, RZ ;  /* 0x0000019a0f0e7824 */ /* 0x000fe400078e02ff */
[----:B------:R0:W-:Y:S01]  /*52620*/  STL.64 [R1+0x178], R22 ;  /* 0x0001781601007387 */ /* 0x0001e20000100a00 */
[----:B------:R-:W-:Y:S01]  /*52630*/  LEA.HI.X.SX32 R11, R25, R3, 0x1, P1 ;  /* 0x00000003190b7211 */ /* 0x000fe200008f0eff */
[----:B------:R-:W-:-:S04]  /*52640*/  IMAD R25, R16, 0xcd, RZ ;  /* 0x000000cd10197824 */ /* 0x000fc800078e02ff */
[----:B------:R1:W-:Y:S01]  /*52650*/  STL.64 [R1+0x170], R10 ;  /* 0x0001700a01007387 */ /* 0x0003e20000100a00 */
[----:B0-----:R-:W-:Y:S01]  /*52660*/  IADD3 R22, P0, R14, R2, RZ ;  /* 0x000000020e167210 */ /* 0x001fe20007f1e0ff */
[----:B------:R-:W-:-:S03]  /*52670*/  IMAD R14, R16, 0x19c, RZ ;  /* 0x0000019c100e7824 */ /* 0x000fc600078e02ff */
[-C--:B------:R-:W-:Y:S01]  /*52680*/  LEA.HI.X.SX32 R23, R25, R3.reuse, 0x1, P0 ;  /* 0x0000000319177211 */ /* 0x080fe200000f0eff */
[C---:B------:R-:W-:Y:S01]  /*52690*/  IMAD R25, R15.reuse, 0xce, RZ ;  /* 0x000000ce0f197824 */ /* 0x040fe200078e02ff */
[----:B-1----:R-:W-:Y:S01]  /*526a0*/  IADD3 R10, P1, R14, R2, RZ ;  /* 0x000000020e0a7210 */ /* 0x002fe20007f3e0ff */
[C---:B------:R-:W-:Y:S02]  /*526b0*/  IMAD R16, R15.reuse, 0x19e, RZ ;  /* 0x0000019e0f107824 */ /* 0x040fe400078e02ff */
[----:B------:R0:W-:Y:S01]  /*526c0*/  STL.64 [R1+0x168], R22 ;  /* 0x0001681601007387 */ /* 0x0001e20000100a00 */
[----:B------:R-:W-:Y:S01]  /*526d0*/  IMAD R15, R15, 0x1a0, RZ ;  /* 0x000001a00f0f7824 */ /* 0x000fe200078e02ff */
[----:B------:R-:W-:-:S05]  /*526e0*/  LEA.HI.X.SX32 R11, R25, R3, 0x1, P1 ;  /* 0x00000003190b7211 */ /* 0x000fca00008f0eff */
[----:B------:R1:W-:Y:S01]  /*526f0*/  STL.64 [R1+0x160], R10 ;  /* 0x0001600a01007387 */ /* 0x0003e20000100a00 */
[----:B0-----:R-:W-:Y:S01]  /*52700*/  IADD3 R22, P0, R16, R2, RZ ;  /* 0x0000000210167210 */ /* 0x001fe20007f1e0ff */
[----:B------:R-:W-:-:S04]  /*52710*/  IMAD.MOV.U32 R16, RZ, RZ, c[0x0][0x1c8] ;  /* 0x00007200ff107624 */ /* 0x000fc800078e00ff */
[C---:B------:R-:W-:Y:S01]  /*52720*/  IMAD R18, R16.reuse, 0xcf, RZ ;  /* 0x000000cf10127824 */ /* 0x040fe200078e02ff */
[----:B-1----:R-:W-:Y:S01]  /*52730*/  IADD3 R10, P1, R15, R2, RZ ;  /* 0x000000020f0a7210 */ /* 0x002fe20007f3e0ff */
[----:B------:R-:W-:-:S03]  /*52740*/  IMAD R15, R16, 0xd0, RZ ;  /* 0x000000d0100f7824 */ /* 0x000fc600078e02ff */
[-C--:B------:R-:W-:Y:S01]  /*52750*/  LEA.HI.X.SX32 R23, R18, R3.reuse, 0x1, P0 ;  /* 0x0000000312177211 */ /* 0x080fe200000f0eff */
[C---:B------:R-:W-:Y:S01]  /*52760*/  IMAD R25, R16.reuse, 0x1a2, RZ ;  /* 0x000001a210197824 */ /* 0x040fe200078e02ff */
[----:B------:R-:W-:Y:S01]  /*52770*/  LEA.HI.X.SX32 R11, R15, R3, 0x1, P1 ;  /* 0x000000030f0b7211 */ /* 0x000fe200008f0eff */
[----:B------:R-:W-:Y:S02]  /*52780*/  IMAD R16, R16, 0x1a4, RZ ;  /* 0x000001a410107824 */ /* 0x000fe400078e02ff */
[----:B------:R0:W-:Y:S04]  /*52790*/  STL.64 [R1+0x158], R22 ;  /* 0x0001581601007387 */ /* 0x0001e80000100a00 */
[----:B------:R1:W-:Y:S01]  /*527a0*/  STL.64 [R1+0x150], R10 ;  /* 0x0001500a01007387 */ /* 0x0003e20000100a00 */
[----:B------:R-:W-:Y:S01]  /*527b0*/  IMAD R15, R13, 0x1a6, RZ ;  /* 0x000001a60d0f7824 */ /* 0x000fe200078e02ff */
[-C--:B0-----:R-:W-:Y:S01]  /*527c0*/  IADD3 R22, P0, R25, R2.reuse, RZ ;  /* 0x0000000219167210 */ /* 0x081fe20007f1e0ff */
[----:B------:R-:W-:Y:S01]  /*527d0*/  IMAD R25, R13, 0xd1, RZ ;  /* 0x000000d10d197824 */ /* 0x000fe200078e02ff */
[----:B-1----:R-:W-:-:S02]  /*527e0*/  IADD3 R10, P1, R16, R2, RZ ;  /* 0x00000002100a7210 */ /* 0x002fc40007f3e0ff */
[----:B------:R-:W-:Y:S02]  /*527f0*/  MOV R16, c[0x0][0x1c8] ;  /* 0x0000720000107a02 */ /* 0x000fe40000000f00 */
[----:B------:R-:W-:-:S03]  /*52800*/  LEA.HI.X.SX32 R23, R25, R3, 0x1, P0 ;  /* 0x0000000319177211 */ /* 0x000fc600000f0eff */
[C---:B------:R-:W-:Y:S02]  /*52810*/  IMAD R25, R16.reuse, 0xd2, RZ ;  /* 0x000000d210197824 */ /* 0x040fe400078e02ff */
[----:B------:R0:W-:Y:S01]  /*52820*/  STL.64 [R1+0x148], R22 ;  /* 0x0001481601007387 */ /* 0x0001e20000100a00 */
[C---:B------:R-:W-:Y:S02]  /*52830*/  IMAD R6, R16.reuse, 0xd3, RZ ;  /* 0x000000d310067824 */ /* 0x040fe400078e02ff */
[-C--:B------:R-:W-:Y:S02]  /*52840*/  LEA.HI.X.SX32 R11, R25, R3.reuse, 0x1, P1 ;  /* 0x00000003190b7211 */ /* 0x080fe400008f0eff */
[----:B------:R-:W-:Y:S02]  /*52850*/  MOV R18, c[0x0][0x1c8] ;  /* 0x0000720000127a02 */ /* 0x000fe40000000f00 */
[----:B0-----:R-:W-:Y:S01]  /*52860*/  IADD3 R22, P0, R15, R2, RZ ;  /* 0x000000020f167210 */ /* 0x001fe20007f1e0ff */
[----:B------:R-:W-:Y:S01]  /*52870*/  IMAD R15, R16, 0x1a8, RZ ;  /* 0x000001a8100f7824 */ /* 0x000fe200078e02ff */
[----:B------:R0:W-:Y:S01]  /*52880*/  STL.64 [R1+0x140], R10 ;  /* 0x0001400a01007387 */ /* 0x0001e20000100a00 */
[----:B------:R-:W-:Y:S01]  /*52890*/  IMAD.MOV.U32 R25, RZ, RZ, c[0x0][0x1c8] ;  /* 0x00007200ff197624 */ /* 0x000fe200078e00ff */
[----:B------:R-:W-:Y:S01]  /*528a0*/  LEA.HI.X.SX32 R23, R6, R3, 0x1, P0 ;  /* 0x0000000306177211 */ /* 0x000fe200000f0eff */
[----:B------:R-:W-:-:S04]  /*528b0*/  IMAD R6, R18, 0xd4, RZ ;  /* 0x000000d412067824 */ /* 0x000fc800078e02ff */
[----:B------:R1:W-:Y:S01]  /*528c0*/  STL.64 [R1+0x138], R22 ;  /* 0x0001381601007387 */ /* 0x0003e20000100a00 */
[-C--:B0-----:R-:W-:Y:S01]  /*528d0*/  IADD3 R10, P1, R15, R2.reuse, RZ ;  /* 0x000000020f0a7210 */ /* 0x081fe20007f3e0ff */
[----:B------:R-:W-:Y:S02]  /*528e0*/  IMAD R15, R18, 0x1aa, RZ ;  /* 0x000001aa120f7824 */ /* 0x000fe400078e02ff */
[C---:B------:R-:W-:Y:S01]  /*528f0*/  IMAD R18, R25.reuse, 0x1ac, RZ ;  /* 0x000001ac19127824 */ /* 0x040fe200078e02ff */
[-C--:B------:R-:W-:Y:S01]  /*52900*/  LEA.HI.X.SX32 R11, R6, R3.reuse, 0x1, P1 ;  /* 0x00000003060b7211 */ /* 0x080fe200008f0eff */
[----:B------:R-:W-:Y:S01]  /*52910*/  IMAD R25, R25, 0xd5, RZ ;  /* 0x000000d519197824 */ /* 0x000fe200078e02ff */
[----:B-1----:R-:W-:Y:S02]  /*52920*/  IADD3 R22, P0, R15, R2, RZ ;  /* 0x000000020f167210 */ /* 0x002fe40007f1e0ff */
[----:B------:R-:W-:Y:S01]  /*52930*/  MOV R15, c[0x0][0x1c8] ;  /* 0x00007200000f7a02 */ /* 0x000fe20000000f00 */
[----:B------:R0:W-:Y:S01]  /*52940*/  STL.64 [R1+0x130], R10 ;  /* 0x0001300a01007387 */ /* 0x0001e20000100a00 */
[----:B------:R-:W-:-:S02]  /*52950*/  LEA.HI.X.SX32 R23, R25, R3, 0x1, P0 ;  /* 0x0000000319177211 */ /* 0x000fc400000f0eff */
[----:B------:R-:W-:Y:S01]  /*52960*/  MOV R6, c[0x0][0x1c8] ;  /* 0x0000720000067a02 */ /* 0x000fe20000000f00 */
[C---:B------:R-:W-:Y:S02]  /*52970*/  IMAD R25, R15.reuse, 0xd6, RZ ;  /* 0x000000d60f197824 */ /* 0x040fe400078e02ff */
[----:B------:R1:W-:Y:S01]  /*52980*/  STL.64 [R1+0x128], R22 ;  /* 0x0001281601007387 */ /* 0x0003e20000100a00 */
[-C--:B0-----:R-:W-:Y:S01]  /*52990*/  IADD3 R10, P1, R18, R2.reuse, RZ ;  /* 0x00000002120a7210 */ /* 0x081fe20007f3e0ff */
[C---:B------:R-:W-:Y:S02]  /*529a0*/  IMAD R18, R15.reuse, 0x1ae, RZ ;  /* 0x000001ae0f127824 */ /* 0x040fe400078e02ff */
[----:B------:R-:W-:Y:S01]  /*529b0*/  IMAD R15, R15, 0x1b0, RZ ;  /* 0x000001b00f0f7824 */ /* 0x000fe200078e02ff */
[----:B------:R-:W-:Y:S01]  /*529c0*/  LEA.HI.X.SX32 R11, R25, R3, 0x1, P1 ;  /* 0x00000003190b7211 */ /* 0x000fe200008f0eff */
[----:B------:R-:W-:Y:S01]  /*529d0*/  IMAD R29, R6, 0xd7, RZ ;  /* 0x000000d7061d7824 */ /* 0x000fe200078e02ff */
[----:B-1----:R-:W-:Y:S01]  /*529e0*/  IADD3 R22, P0, R18, R2, RZ ;  /* 0x0000000212167210 */ /* 0x002fe20007f1e0ff */
[----:B------:R-:W-:-:S02]  /*529f0*/  IMAD R18, R6, 0x1b2, RZ ;  /* 0x000001b206127824 */ /* 0x000fc400078e02ff */
[----:B------:R0:W-:Y:S01]  /*52a00*/  STL.64 [R1+0x120], R10 ;  /* 0x0001200a01007387 */ /* 0x0001e20000100a00 */
[----:B------:R-:W-:Y:S01]  /*52a10*/  IMAD R6, R6, 0xd8, RZ ;  /* 0x000000d806067824 */ /* 0x000fe200078e02ff */
[----:B------:R-:W-:Y:S01]  /*52a20*/  LEA.HI.X.SX32 R23, R29, R3, 0x1, P0 ;  /* 0x000000031d177211 */ /* 0x000fe200000f0eff */
[----:B------:R-:W-:-:S04]  /*52a30*/  IMAD.MOV.U32 R25, RZ, RZ, c[0x0][0x1c8] ;  /* 0x00007200ff197624 */ /* 0x000fc800078e00ff */
[----:B------:R1:W-:Y:S01]  /*52a40*/  STL.64 [R1+0x118], R22 ;  /* 0x0001181601007387 */ /* 0x0003e20000100a00 */
[----:B0-----:R-:W-:-:S04]  /*52a50*/  IADD3 R10, P1, R15, R2, RZ ;  /* 0x000000020f0a7210 */ /* 0x001fc80007f3e0ff */
[-C--:B------:R-:W-:Y:S01]  /*52a60*/  LEA.HI.X.SX32 R11, R6, R3.reuse, 0x1, P1 ;  /* 0x00000003060b7211 */ /* 0x080fe200008f0eff */
[C---:B------:R-:W-:Y:S01]  /*52a70*/  IMAD R6, R25.reuse, 0xd9, RZ ;  /* 0x000000d919067824 */ /* 0x040fe200078e02ff */
[----:B-1----:R-:W-:Y:S01]  /*52a80*/  IADD3 R22, P0, R18, R2, RZ ;  /* 0x0000000212167210 */ /* 0x002fe20007f1e0ff */
[C---:B------:R-:W-:Y:S01]  /*52a90*/  IMAD R18, R25.reuse, 0x1b4, RZ ;  /* 0x000001b419127824 */ /* 0x040fe200078e02ff */
[----:B------:R-:W-:Y:S01]  /*52aa0*/  MOV R29, c[0x0][0x1c8] ;  /* 0x00007200001d7a02 */ /* 0x000fe20000000f00 */
[C---:B------:R-:W-:Y:S01]  /*52ab0*/  IMAD R28, R25.reuse, 0x1b6, RZ ;  /* 0x000001b6191c7824 */ /* 0x040fe200078e02ff */
[----:B------:R-:W-:Y:S01]  /*52ac0*/  LEA.HI.X.SX32 R23, R6, R3, 0x1, P0 ;  /* 0x0000000306177211 */ /* 0x000fe200000f0eff */
[----:B------:R0:W-:Y:S01]  /*52ad0*/  STL.64 [R1+0x110], R10 ;  /* 0x0001100a01007387 */ /* 0x0001e20000100a00 */
[----:B------:R-:W-:-:S03]  /*52ae0*/  IMAD R6, R25, 0xda, RZ ;  /* 0x000000da19067824 */ /* 0x000fc600078e02ff */
[----:B------:R1:W-:Y:S01]  /*52af0*/  STL.64 [R1+0x108], R22 ;  /* 0x0001081601007387 */ /* 0x0003e20000100a00 */
[----:B------:R-:W-:Y:S01]  /*52b00*/  IMAD R25, R25, 0x1b8, RZ ;  /* 0x000001b819197824 */ /* 0x000fe200078e02ff */
[-C--:B0-----:R-:W-:Y:S02]  /*52b10*/  IADD3 R10, P1, R18, R2.reuse, RZ ;  /* 0x00000002120a7210 */ /* 0x081fe40007f3e0ff */
[----:B-1----:R-:W-:Y:S01]  /*52b20*/  IADD3 R22, P0, R28, R2, RZ ;  /* 0x000000021c167210 */ /* 0x002fe20007f1e0ff */
[C---:B------:R-:W-:Y:S01]  /*52b30*/  IMAD R28, R29.reuse, 0xdb, RZ ;  /* 0x000000db1d1c7824 */ /* 0x040fe200078e02ff */
[-C--:B------:R-:W-:Y:S01]  /*52b40*/  LEA.HI.X.SX32 R11, R6, R3.reuse, 0x1, P1 ;  /* 0x00000003060b7211 */ /* 0x080fe200008f0eff */
[C---:B------:R-:W-:Y:S02]  /*52b50*/  IMAD R6, R29.reuse, 0x1ba, RZ ;  /* 0x000001ba1d067824 */ /* 0x040fe400078e02ff */
[----:B------:R-:W-:Y:S01]  /*52b60*/  IMAD R29, R29, 0xdc, RZ ;  /* 0x000000dc1d1d7824 */ /* 0x000fe200078e02ff */
[----:B------:R-:W-:Y:S01]  /*52b70*/  LEA.HI.X.SX32 R23, R28, R3, 0x1, P0 ;  /* 0x000000031c177211 */ /* 0x000fe200000f0eff */
[----:B------:R0:W-:Y:S01]  /*52b80*/  STL.64 [R1+0x100], R10 ;  /* 0x0001000a01007387 */ /* 0x0001e20000100a00 */
[----:B------:R-:W-:-:S03]  /*52b90*/  IMAD.MOV.U32 R24, RZ, RZ, c[0x0][0x1c8] ;  /* 0x00007200ff187624 */ /* 0x000fc600078e00ff */
[----:B------:R1:W-:Y:S01]  /*52ba0*/  STL.64 [R1+0xf8], R22 ;  /* 0x0000f81601007387 */ /* 0x0003e20000100a00 */
[----:B------:R-:W-:Y:S01]  /*52bb0*/  IMAD R17, R24, 0x1bc, RZ ;  /* 0x000001bc18117824 */ /* 0x000fe200078e02ff */
[----:B------:R-:W-:Y:S02]  /*52bc0*/  MOV R27, c[0x0][0x1c8] ;  /* 0x00007200001b7a02 */ /* 0x000fe40000000f00 */
[-C--:B0-----:R-:W-:Y:S02]  /*52bd0*/  IADD3 R10, P1, R25, R2.reuse, RZ ;  /* 0x00000002190a7210 */ /* 0x081fe40007f3e0ff */
[----:B-1----:R-:W-:Y:S02]  /*52be0*/  IADD3 R22, P0, R6, R2, RZ ;  /* 0x0000000206167210 */ /* 0x002fe40007f1e0ff */
[----:B------:R-:W-:Y:S02]  /*52bf0*/  LEA.HI.X.SX32 R11, R29, R3, 0x1, P1 ;  /* 0x000000031d0b7211 */ /* 0x000fe400008f0eff */
[----:B------:R-:W-:Y:S01]  /*52c00*/  MOV R6, c[0x0][0x1c8] ;  /* 0x0000720000067a02 */ /* 0x000fe20000000f00 */
[----:B------:R-:W-:-:S02]  /*52c10*/  IMAD R16, R27, 0x1e0, RZ ;  /* 0x000001e01b107824 */ /* 0x000fc400078e02ff */
[----:B------:R0:W-:Y:S02]  /*52c20*/  STL.64 [R1+0xf0], R10 ;  /* 0x0000f00a01007387 */ /* 0x0001e40000100a00 */
[----:B------:R-:W-:Y:S02]  /*52c30*/  IMAD R28, R6, 0xdd, RZ ;  /* 0x000000dd061c7824 */ /* 0x000fe400078e02ff */
[----:B------:R-:W-:Y:S02]  /*52c40*/  IMAD R29, R24, 0x1be, RZ ;  /* 0x000001be181d7824 */ /* 0x000fe400078e02ff */
[----:B------:R-:W-:Y:S01]  /*52c50*/  IMAD R6, R6, 0xde, RZ ;  /* 0x000000de06067824 */ /* 0x000fe200078e02ff */
[----:B------:R-:W-:Y:S02]  /*52c60*/  LEA.HI.X.SX32 R23, R28, R3, 0x1, P0 ;  /* 0x000000031c177211 */ /* 0x000fe400000f0eff */
[----:B0-----:R-:W-:Y:S01]  /*52c70*/  IADD3 R10, P1, R17, R2, RZ ;  /* 0x00000002110a7210 */ /* 0x001fe20007f3e0ff */
[----:B------:R-:W-:-:S02]  /*52c80*/  IMAD R17, R27, 0x1e6, RZ ;  /* 0x000001e61b117824 */ /* 0x000fc400078e02ff */
[----:B------:R-:W-:-:S03]  /*52c90*/  IMAD R28, R24, 0xdf, RZ ;  /* 0x000000df181c7824 */ /* 0x000fc600078e02ff */
[----:B------:R0:W-:Y:S01]  /*52ca0*/  STL.64 [R1+0x1400], R16 ;  /* 0x0014001001007387 */ /* 0x0001e20000100a00 */
[----:B------:R-:W-:Y:S01]  /*52cb0*/  LEA.HI.X.SX32 R11, R6, R3, 0x1, P1 ;  /* 0x00000003060b7211 */ /* 0x000fe200008f0eff */
[C---:B------:R-:W-:Y:S02]  /*52cc0*/  IMAD R20, R24.reuse, 0x1c0, RZ ;  /* 0x000001c018147824 */ /* 0x040fe400078e02ff */
[----:B------:R-:W-:Y:S01]  /*52cd0*/  IMAD.MOV.U32 R6, RZ, RZ, c[0x0][0x1c8] ;  /* 0x00007200ff067624 */ /* 0x000fe200078e00ff */
[----:B------:R1:W-:Y:S01]  /*52ce0*/  STL.64 [R1+0xe8], R22 ;  /* 0x0000e81601007387 */ /* 0x0003e20000100a00 */
[----:B0-----:R-:W-:Y:S01]  /*52cf0*/  IADD3 R16, P0, R29, R2, RZ ;  /* 0x000000021d107210 */ /* 0x001fe20007f1e0ff */
[----:B------:R-:W-:-:S03]  /*52d00*/  IMAD R29, R24, 0x1c2, RZ ;  /* 0x000001c2181d7824 */ /* 0x000fc600078e02ff */
[----:B------:R-:W-:Y:S01]  /*52d10*/  LEA.HI.X.SX32 R17, R28, R3, 0x1, P0 ;  /* 0x000000031c117211 */ /* 0x000fe200000f0eff */
[----:B-1----:R-:W2:Y:S01]  /*52d20*/  LDL.LU.64 R22, [R1+0x1410] ;  /* 0x0014100001167983 */ /* 0x002ea20000300a00 */
[----:B------:R-:W-:-:S03]  /*52d30*/  IMAD R6, R6, 0xe0, RZ ;  /* 0x000000e006067824 */ /* 0x000fc600078e02ff */
[----:B------:R0:W-:Y:S01]  /*52d40*/  STL.64 [R1+0xe0], R10 ;  /* 0x0000e00a01007387 */ /* 0x0001e20000100a00 */
[----:B------:R-:W-:-:S03]  /*52d50*/  IADD3 R28, P0, R29, R2, RZ ;  /* 0x000000021d1c7210 */ /* 0x000fc60007f1e0ff */
[----:B------:R1:W-:Y:S01]  /*52d60*/  STL.64 [R1+0xd8], R16 ;  /* 0x0000d81001007387 */ /* 0x0003e20000100a00 */
[----:B0-----:R-:W-:Y:S01]  /*52d70*/  IADD3 R10, P1, R20, R2, RZ ;  /* 0x00000002140a7210 */ /* 0x001fe20007f3e0ff */
[----:B-1----:R-:W-:-:S03]  /*52d80*/  IMAD R16, R24, 0xe1, RZ ;  /* 0x000000e118107824 */ /* 0x002fc600078e02ff */
[-C--:B------:R-:W-:Y:S02]  /*52d90*/  LEA.HI.X.SX32 R11, R6, R3.reuse, 0x1, P1 ;  /* 0x00000003060b7211 */ /* 0x080fe400008f0eff */
[----:B------:R-:W-:-:S03]  /*52da0*/  LEA.HI.X.SX32 R29, R16, R3, 0x1, P0 ;  /* 0x00000003101d7211 */ /* 0x000fc600000f0eff */
[----:B------:R-:W-:Y:S04]  /*52db0*/  STL.64 [R1+0xd0], R10 ;  /* 0x0000d00a01007387 */ /* 0x000fe80000100a00 */
[----:B------:R0:W-:Y:S04]  /*52dc0*/  STL.64 [R1+0xc8], R28 ;  /* 0x0000c81c01007387 */ /* 0x0001e80000100a00 */
[----:B0-----:R-:W3:Y:S01]  /*52dd0*/  LDL.LU.64 R28, [R1+0x1408] ;  /* 0x00140800011c7983 */ /* 0x001ee20000300a00 */
[----:B------:R-:W-:Y:S01]  /*52de0*/  MOV R6, c[0x0][0x1c8] ;  /* 0x0000720000067a02 */ /* 0x000fe20000000f00 */
[----:B------:R-:W-:-:S04]  /*52df0*/  IMAD R26, R24, 0x1c4, RZ ;  /* 0x000001c4181a7824 */ /* 0x000fc800078e02ff */
[----:B------:R-:W-:Y:S01]  /*52e00*/  IMAD R6, R6, 0xe2, RZ ;  /* 0x000000e206067824 */ /* 0x000fe200078e02ff */
[----:B------:R-:W-:Y:S01]  /*52e10*/  IADD3 R10, P1, R26, R2, RZ ;  /* 0x000000021a0a7210 */ /* 0x000fe20007f3e0ff */
[----:B------:R-:W-:-:S03]  /*52e20*/  IMAD R17, R24, 0x1c6, RZ ;  /* 0x000001c618117824 */ /* 0x000fc600078e02ff */
[-C--:B------:R-:W-:Y:S01]  /*52e30*/  LEA.HI.X.SX32 R11, R6, R3.reuse, 0x1, P1 ;  /* 0x00000003060b7211 */ /* 0x080fe200008f0eff */
[C---:B------:R-:W-:Y:S01]  /*52e40*/  IMAD R19, R24.reuse, 0x1c8, RZ ;  /* 0x000001c818137824 */ /* 0x040fe200078e02ff */
[----:B------:R-:W-:Y:S01]  /*52e50*/  IADD3 R16, P0, R17, R2, RZ ;  /* 0x0000000211107210 */ /* 0x000fe20007f1e0ff */
[C---:B------:R-:W-:Y:S02]  /*52e60*/  IMAD R17, R24.reuse, 0xe3, RZ ;  /* 0x000000e318117824 */ /* 0x040fe400078e02ff */
[----:B------:R0:W-:Y:S01]  /*52e70*/  STL.64 [R1+0xc0], R10 ;  /* 0x0000c00a01007387 */ /* 0x0001e20000100a00 */
[----:B------:R-:W-:Y:S02]  /*52e80*/  IMAD R18, R27, 0x1e4, RZ ;  /* 0x000001e41b127824 */ /* 0x000fe400078e02ff */
[----:B------:R-:W-:Y:S01]  /*52e90*/  LEA.HI.X.SX32 R17, R17, R3, 0x1, P0 ;  /* 0x0000000311117211 */ /* 0x000fe200000f0eff */
[----:B------:R-:W-:Y:S01]  /*52ea0*/  IMAD R6, R24, 0x1ca, RZ ;  /* 0x000001ca18067824 */ /* 0x000fe200078e02ff */
[----:B0-----:R-:W-:-:S02]  /*52eb0*/  MOV R11, c[0x0][0x1c8] ;  /* 0x00007200000b7a02 */ /* 0x001fc40000000f00 */
[----:B------:R-:W-:Y:S01]  /*52ec0*/  IADD3 R10, P1, R19, R2, RZ ;  /* 0x00000002130a7210 */ /* 0x000fe20007f3e0ff */
[----:B------:R-:W-:Y:S02]  /*52ed0*/  IMAD R19, R27, 0x1ea, RZ ;  /* 0x000001ea1b137824 */ /* 0x000fe400078e02ff */
[----:B------:R-:W-:-:S03]  /*52ee0*/  IMAD R11, R11, 0xe4, RZ ;  /* 0x000000e40b0b7824 */ /* 0x000fc600078e02ff */
[----:B------:R-:W-:Y:S02]  /*52ef0*/  STL.64 [R1+0x13f8], R18 ;  /* 0x0013f81201007387 */ /* 0x000fe40000100a00 */
[----:B------:R-:W-:Y:S02]  /*52f00*/  LEA.HI.X.SX32 R11, R11, R3, 0x1, P1 ;  /* 0x000000030b0b7211 */ /* 0x000fe400008f0eff */
[----:B------:R0:W-:Y:S04]  /*52f10*/  STL.64 [R1+0xb8], R16 ;  /* 0x0000b81001007387 */ /* 0x0001e80000100a00 */
[----:B------:R-:W-:Y:S01]  /*52f20*/  STL.64 [R1+0xb0], R10 ;  /* 0x0000b00a01007387 */ /* 0x000fe20000100a00 */
[----:B0-----:R-:W-:Y:S01]  /*52f30*/  IADD3 R16, P0, R6, R2, RZ ;  /* 0x0000000206107210 */ /* 0x001fe20007f1e0ff */
[----:B------:R-:W-:-:S02]  /*52f40*/  IMAD.MOV.U32 R6, RZ, RZ, c[0x0][0x1c8] ;  /* 0x00007200ff067624 */ /* 0x000fc400078e00ff */
[----:B------:R-:W-:Y:S02]  /*52f50*/  IMAD R18, R24, 0xe5, RZ ;  /* 0x000000e518127824 */ /* 0x000fe400078e02ff */
[----:B------:R-:W-:-:S03]  /*52f60*/  IMAD R6, R6, 0xe6, RZ ;  /* 0x000000e606067824 */ /* 0x000fc600078e02ff */
[----:B------:R-:W-:-:S05]  /*52f70*/  LEA.HI.X.SX32 R17, R18, R3, 0x1, P0 ;  /* 0x0000000312117211 */ /* 0x000fca00000f0eff */
[----:B------:R0:W-:Y:S01]  /*52f80*/  STL.64 [R1+0xa8], R16 ;  /* 0x0000a81001007387 */ /* 0x0001e20000100a00 */
[----:B------:R-:W-:Y:S02]  /*52f90*/  IMAD R4, R27, 0x1d4, RZ ;  /* 0x000001d41b047824 */ /* 0x000fe400078e02ff */
[----:B0-----:R-:W-:Y:S02]  /*52fa0*/  IMAD R17, R7, 0xe7, RZ ;  /* 0x000000e707117824 */ /* 0x001fe400078e02ff */
[C---:B------:R-:W-:Y:S02]  /*52fb0*/  IMAD R0, R27.reuse, 0x1d6, RZ ;  /* 0x000001d61b007824 */ /* 0x040fe400078e02ff */
[C---:B------:R-:W-:Y:S02]  /*52fc0*/  IMAD R12, R27.reuse, 0x1d8, RZ ;  /* 0x000001d81b0c7824 */ /* 0x040fe400078e02ff */
[----:B------:R-:W-:Y:S02]  /*52fd0*/  IMAD R8, R27, 0x1da, RZ ;  /* 0x000001da1b087824 */ /* 0x000fe400078e02ff */
[----:B------:R-:W-:-:S02]  /*52fe0*/  IMAD R24, R24, 0xec, RZ ;  /* 0x000000ec18187824 */ /* 0x000fc400078e02ff */
[C---:B------:R-:W-:Y:S02]  /*52ff0*/  IMAD R21, R27.reuse, 0xed, RZ ;  /* 0x000000ed1b157824 */ /* 0x040fe400078e02ff */
[C---:B------:R-:W-:Y:S02]  /*53000*/  IMAD R14, R27.reuse, 0x1dc, RZ ;  /* 0x000001dc1b0e7824 */ /* 0x040fe400078e02ff */
[----:B------:R-:W-:Y:S01]  /*53010*/  IMAD R13, R27, 0x1de, RZ ;  /* 0x000001de1b0d7824 */ /* 0x000fe200078e02ff */
[----:B--2---:R-:W-:-:S04]  /*53020*/  IADD3 R10, P1, R23, R2, RZ ;  /* 0x00000002170a7210 */ /* 0x004fc80007f3e0ff */
[----:B------:R-:W-:Y:S02]  /*53030*/  LEA.HI.X.SX32 R11, R6, R3, 0x1, P1 ;  /* 0x00000003060b7211 */ /* 0x000fe400008f0eff */
[----:B------:R-:W-:-:S03]  /*53040*/  MOV R6, c[0x0][0x1c8] ;  /* 0x0000720000067a02 */ /* 0x000fc60000000f00 */
[----:B------:R3:W-:Y:S02]  /*53050*/  STL.64 [R1+0xa0], R10 ;  /* 0x0000a00a01007387 */ /* 0x0007e40000100a00 */
[C---:B------:R-:W-:Y:S02]  /*53060*/  IMAD R18, R6.reuse, 0xe8, RZ ;  /* 0x000000e806127824 */ /* 0x040fe400078e02ff */
[----:B------:R-:W-:Y:S01]  /*53070*/  IMAD R6, R6, 0xea, RZ ;  /* 0x000000ea06067824 */ /* 0x000fe200078e02ff */
[-C--:B---3--:R-:W-:Y:S02]  /*53080*/  IADD3 R10, P1, R29, R2.reuse, RZ ;  /* 0x000000021d0a7210 */ /* 0x088fe40007f3e0ff */
[----:B------:R-:W-:Y:S02]  /*53090*/  IADD3 R28, P0, R28, R2, RZ ;  /* 0x000000021c1c7210 */ /* 0x000fe40007f1e0ff */
[-C--:B------:R-:W-:Y:S01]  /*530a0*/  LEA.HI.X.SX32 R11, R18, R3.reuse, 0x1, P1 ;  /* 0x00000003120b7211 */ /* 0x080fe200008f0eff */
[----:B------:R-:W-:Y:S01]  /*530b0*/  IMAD R18, R7, 0xe9, RZ ;  /* 0x000000e907127824 */ /* 0x000fe200078e02ff */
[----:B------:R-:W-:-:S02]  /*530c0*/  LEA.HI.X.SX32 R29, R17, R3, 0x1, P0 ;  /* 0x00000003111d7211 */ /* 0x000fc400000f0eff */
[----:B------:R-:W-:-:S04]  /*530d0*/  IADD3 R16, P0, R22, R2, RZ ;  /* 0x0000000216107210 */ /* 0x000fc80007f1e0ff */
[----:B------:R-:W-:Y:S01]  /*530e0*/  LEA.HI.X.SX32 R17, R18, R3, 0x1, P0 ;  /* 0x0000000312117211 */ /* 0x000fe200000f0eff */
[----:B------:R-:W-:Y:S01]  /*530f0*/  STL.64 [R1+0x12e8], R28 ;  /* 0x0012e81c01007387 */ /* 0x000fe20000100a00 */
[----:B------:R-:W-:-:S03]  /*53100*/  IMAD R18, R27, 0xeb, RZ ;  /* 0x000000eb1b127824 */ /* 0x000fc600078e02ff */
[----:B------:R0:W-:Y:S04]  /*53110*/  STL.64 [R1+0x318], R10 ;  /* 0x0003180a01007387 */ /* 0x0001e80000100a00 */
[----:B------:R1:W-:Y:S01]  /*53120*/  STL.64 [R1+0x330], R16 ;  /* 0x0003301001007387 */ /* 0x0003e20000100a00 */
[-C--:B0-----:R-:W-:Y:S02]  /*53130*/  IADD3 R10, P1, R4, R2.reuse, RZ ;  /* 0x00000002040a7210 */ /* 0x081fe40007f3e0ff */
[----:B-1----:R-:W-:Y:S02]  /*53140*/  IADD3 R16, P0, R0, R2, RZ ;  /* 0x0000000200107210 */ /* 0x002fe40007f1e0ff */
[-C--:B------:R-:W-:Y:S02]  /*53150*/  LEA.HI.X.SX32 R11, R6, R3.reuse, 0x1, P1 ;  /* 0x00000003060b7211 */ /* 0x080fe400008f0eff */
[----:B------:R-:W-:-:S03]  /*53160*/  LEA.HI.X.SX32 R17, R18, R3, 0x1, P0 ;  /* 0x0000000312117211 */ /* 0x000fc600000f0eff */
[----:B------:R0:W-:Y:S04]  /*53170*/  STL.64 [R1+0x328], R10 ;  /* 0x0003280a01007387 */ /* 0x0001e80000100a00 */
[----:B------:R1:W-:Y:S01]  /*53180*/  STL.64 [R1+0x320], R16 ;  /* 0x0003201001007387 */ /* 0x0003e20000100a00 */
[-C--:B0-----:R-:W-:Y:S02]  /*53190*/  IADD3 R10, P1, R12, R2.reuse, RZ ;  /* 0x000000020c0a7210 */ /* 0x081fe40007f3e0ff */
[----:B-1----:R-:W-:Y:S02]  /*531a0*/  IADD3 R16, P0, R8, R2, RZ ;  /* 0x0000000208107210 */ /* 0x002fe40007f1e0ff */
[-C--:B------:R-:W-:Y:S02]  /*531b0*/  LEA.HI.X.SX32 R11, R24, R3.reuse, 0x1, P1 ;  /* 0x00000003180b7211 */ /* 0x080fe400008f0eff */
[----:B------:R-:W-:-:S03]  /*531c0*/  LEA.HI.X.SX32 R17, R21, R3, 0x1, P0 ;  /* 0x0000000315117211 */ /* 0x000fc600000f0eff */
[----:B------:R-:W-:Y:S04]  /*531d0*/  STL.64 [R1+0x338], R10 ;  /* 0x0003380a01007387 */ /* 0x000fe80000100a00 */
[----:B------:R0:W-:Y:S04]  /*531e0*/  STL.64 [R1+0x358], R16 ;  /* 0x0003581001007387 */ /* 0x0001e80000100a00 */
[----:B0-----:R-:W2:Y:S01]  /*531f0*/  LDL.LU.64 R16, [R1+0x1400] ;  /* 0x0014000001107983 */ /* 0x001ea20000300a00 */
[-C--:B------:R-:W-:Y:S02]  /*53200*/  IADD3 R18, P1, R14, R2.reuse, RZ ;  /* 0x000000020e127210 */ /* 0x080fe40007f3e0ff */
[----:B------:R-:W-:-:S02]  /*53210*/  IADD3 R10, P0, R13, R2, RZ ;  /* 0x000000020d0a7210 */ /* 0x000fc40007f1e0ff */
[----:B------:R-:W-:Y:S01]  /*53220*/  MOV R12, R18 ;  /* 0x00000012000c7202 */ /* 0x000fe20000000f00 */
[----:B------:R0:W-:Y:S01]  /*53230*/  STL [R1+0x350], R18 ;  /* 0x0003501201007387 */ /* 0x0001e20000100800 */
[----:B------:R-:W-:-:S03]  /*53240*/  MOV R13, R19 ;  /* 0x00000013000d7202 */ /* 0x000fc60000000f00 */
[----:B0-----:R-:W3:Y:S01]  /*53250*/  LDL.LU.64 R18, [R1+0x13f8] ;  /* 0x0013f80001127983 */ /* 0x001ee20000300a00 */
[----:B------:R-:W-:-:S04]  /*53260*/  IMAD.MOV.U32 R11, RZ, RZ, c[0x0][0x1c8] ;  /* 0x00007200ff0b7624 */ /* 0x000fc800078e00ff */
[----:B------:R-:W-:Y:S02]  /*53270*/  IMAD R4, R11, 0xee, RZ ;  /* 0x000000ee0b047824 */ /* 0x000fe400078e02ff */
[----:B------:R-:W-:-:S03]  /*53280*/  IMAD.MOV.U32 R29, RZ, RZ, c[0x0][0x1c8] ;  /* 0x00007200ff1d7624 */ /* 0x000fc600078e00ff */
[-C--:B------:R-:W-:Y:S01]  /*53290*/  LEA.HI.X.SX32 R13, R4, R3.reuse, 0x1, P1 ;  /* 0x00000003040d7211 */ /* 0x080fe200008f0eff */
[----:B------:R-:W-:Y:S02]  /*532a0*/  IMAD R4, R27, 0xef, RZ ;  /* 0x000000ef1b047824 */ /* 0x000fe400078e02ff */
[----:B------:R-:W-:Y:S02]  /*532b0*/  IMAD R29, R29, 0xf0, RZ ;  /* 0x000000f01d1d7824 */ /* 0x000fe400078e02ff */
[C---:B------:R-:W-:Y:S01]  /*532c0*/  IMAD R15, R27.reuse, 0x1e2, RZ ;  /* 0x000001e21b0f7824 */ /* 0x040fe200078e02ff */
[----:B------:R-:W-:Y:S01]  /*532d0*/  LEA.HI.X.SX32 R11, R4, R3, 0x1, P0 ;  /* 0x00000003040b7211 */ /* 0x000fe200000f0eff */
[----:B------:R-:W-:Y:S04]  /*532e0*/  STL [R1+0x354], R13 ;  /* 0x0003540d01007387 */ /* 0x000fe80000100800 */
[----:B------:R0:W-:Y:S01]  /*532f0*/  STL.64 [R1+0x348], R10 ;  /* 0x0003480a01007387 */ /* 0x0001e20000100a00 */
[----:B------:R-:W-:Y:S01]  /*53300*/  IMAD R25, R27, 0xf3, RZ ;  /* 0x000000f31b197824 */ /* 0x000fe200078e02ff */
[----:B0-----:R-:W-:-:S02]  /*53310*/  IADD3 R10, P0, R15, R2, RZ ;  /* 0x000000020f0a7210 */ /* 0x001fc40007f1e0ff */
[----:B------:R-:W-:-:S05]  /*53320*/  MOV R4, c[0x0][0x1c8] ;  /* 0x0000720000047a02 */ /* 0x000fca0000000f00 */
[----:B------:R-:W-:Y:S02]  /*53330*/  IMAD R4, R4, 0xf2, RZ ;  /* 0x000000f204047824 */ /* 0x000fe400078e02ff */
[C---:B------:R-:W-:Y:S02]  /*53340*/  IMAD R20, R27.reuse, 0x1e8, RZ ;  /* 0x000001e81b147824 */ /* 0x040fe400078e02ff */
[C---:B------:R-:W-:Y:S02]  /*53350*/  IMAD R23, R27.reuse, 0x1ec, RZ ;  /* 0x000001ec1b177824 */ /* 0x040fe400078e02ff */
[----:B------:R-:W-:Y:S02]  /*53360*/  IMAD R26, R27, 0xf5, RZ ;  /* 0x000000f51b1a7824 */ /* 0x000fe400078e02ff */
[----:B------:R-:W-:Y:S01]  /*53370*/  IMAD R7, R7, 0xf6, RZ ;  /* 0x000000f607077824 */ /* 0x000fe200078e02ff */
[----:B------:R-:W-:-:S05]  /*53380*/  MOV R28, c[0x0][0x1c8] ;  /* 0x00007200001c7a02 */ /* 0x000fca0000000f00 */
[C---:B------:R-:W-:Y:S02]  /*53390*/  IMAD R22, R28.reuse, 0x1ee, RZ ;  /* 0x000001ee1c167824 */ /* 0x040fe400078e02ff */
[C---:B------:R-:W-:Y:S02]  /*533a0*/  IMAD R6, R28.reuse, 0x1f0, RZ ;  /* 0x000001f01c067824 */ /* 0x040fe400078e02ff */
[C---:B------:R-:W-:Y:S02]  /*533b0*/  IMAD R0, R28.reuse, 0x1f2, RZ ;  /* 0x000001f21c007824 */ /* 0x040fe400078e02ff */
[C---:B------:R-:W-:Y:S02]  /*533c0*/  IMAD R24, R28.reuse, 0xf9, RZ ;  /* 0x000000f91c187824 */ /* 0x040fe400078e02ff */
[----:B------:R-:W-:Y:S01]  /*533d0*/  IMAD R21, R28, 0x1f4, RZ ;  /* 0x000001f41c157824 */ /* 0x000fe200078e02ff */
[----:B--2---:R-:W-:-:S04]  /*533e0*/  IADD3 R12, P1, R16, R2, RZ ;  /* 0x00000002100c7210 */ /* 0x004fc80007f3e0ff */
[----:B------:R-:W-:Y:S01]  /*533f0*/  LEA.HI.X.SX32 R13, R29, R3, 0x1, P1 ;  /* 0x000000031d0d7211 */ /* 0x000fe200008f0eff */
[----:B------:R-:W-:-:S05]  /*53400*/  IMAD R29, R27, 0xf1, RZ ;  /* 0x000000f11b1d7824 */ /* 0x000fca00078e02ff */
[----:B------:R-:W-:Y:S01]  /*53410*/  LEA.HI.X.SX32 R11, R29, R3, 0x1, P0 ;  /* 0x000000031d0b7211 */ /* 0x000fe200000f0eff */
[----:B------:R-:W-:Y:S04]  /*53420*/  STL.64 [R1+0x360], R12 ;  /* 0x0003600c01007387 */ /* 0x000fe80000100a00 */
[----:B------:R0:W-:Y:S02]  /*53430*/  STL.64 [R1+0x380], R10 ;  /* 0x0003800a01007387 */ /* 0x0001e40000100a00 */
[----:B0-----:R-:W-:-:S04]  /*53440*/  IADD3 R10, P0, R17, R2, RZ ;  /* 0x00000002110a7210 */ /* 0x001fc80007f1e0ff */
[-C--:B------:R-:W-:Y:S02]  /*53450*/  LEA.HI.X.SX32 R11, R25, R3.reuse, 0x1, P0 ;  /* 0x00000003190b7211 */ /* 0x080fe400000f0eff */
[----:B------:R-:W0:Y:S01]  /*53460*/  S2R R25, SR_TID.X ;  /* 0x0000000000197919 */ /* 0x000e220000002100 */
[----:B---3--:R-:W-:Y:S02]  /*53470*/  IADD3 R12, P1, R18, R2, RZ ;  /* 0x00000002120c7210 */ /* 0x008fe40007f3e0ff */
[----:B------:R-:W-:Y:S02]  /*53480*/  MOV R29, c[0x0][0x1c8] ;  /* 0x00007200001d7a02 */ /* 0x000fe40000000f00 */
[----:B------:R-:W-:-:S03]  /*53490*/  LEA.HI.X.SX32 R13, R4, R3, 0x1, P1 ;  /* 0x00000003040d7211 */ /* 0x000fc600008f0eff */
[----:B------:R-:W-:Y:S02]  /*534a0*/  IMAD R29, R29, 0xf4, RZ ;  /* 0x000000f41d1d7824 */ /* 0x000fe400078e02ff */
[----:B------:R1:W-:Y:S02]  /*534b0*/  STL.64 [R1+0x378], R12 ;  /* 0x0003780c01007387 */ /* 0x0003e40000100a00 */
[----:B-1----:R-:W-:-:S04]  /*534c0*/  IADD3 R12, P1, R20, R2, RZ ;  /* 0x00000002140c7210 */ /* 0x002fc80007f3e0ff */
[----:B------:R-:W-:Y:S02]  /*534d0*/  LEA.HI.X.SX32 R13, R29, R3, 0x1, P1 ;  /* 0x000000031d0d7211 */ /* 0x000fe400008f0eff */
[C---:B0-----:R-:W-:Y:S01]  /*534e0*/  LOP3.LUT R29, R25.reuse, 0x7f, RZ, 0xc0, !PT ;  /* 0x0000007f191d7812 */ /* 0x041fe200078ec0ff */
[----:B------:R-:W-:Y:S01]  /*534f0*/  IMAD.SHL.U32 R25, R25, 0x1000, RZ ;  /* 0x0000100019197824 */ /* 0x000fe200078e00ff */
[----:B------:R0:W-:Y:S04]  /*53500*/  STL.64 [R1+0x370], R10 ;  /* 0x0003700a01007387 */ /* 0x0001e80000100a00 */
[----:B------:R-:W-:Y:S01]  /*53510*/  LOP3.LUT R25, R25, 0x6000, RZ, 0xc0, !PT ;  /* 0x0000600019197812 */ /* 0x000fe200078ec0ff */
[----:B------:R1:W-:Y:S03]  /*53520*/  STL.64 [R1+0x388], R12 ;  /* 0x0003880c01007387 */ /* 0x0003e60000100a00 */
[----:B------:R-:W-:-:S02]  /*53530*/  LEA R25, R29, R25, 0x4 ;  /* 0x000000191d197211 */ /* 0x000fc400078e20ff */
[-C--:B0-----:R-:W-:Y:S02]  /*53540*/  IADD3 R10, P0, R19, R2.reuse, RZ ;  /* 0x00000002130a7210 */ /* 0x081fe40007f1e0ff */
[----:B-1----:R-:W-:Y:S02]  /*53550*/  IADD3 R12, P1, R23, R2, RZ ;  /* 0x00000002170c7210 */ /* 0x002fe40007f3e0ff */
[-C--:B------:R-:W-:Y:S02]  /*53560*/  LEA.HI.X.SX32 R11, R26, R3.reuse, 0x1, P0 ;  /* 0x000000031a0b7211 */ /* 0x080fe400000f0eff */
[----:B------:R-:W-:Y:S02]  /*53570*/  LEA.HI.X.SX32 R13, R7, R3, 0x1, P1 ;  /* 0x00000003070d7211 */ /* 0x000fe400008f0eff */
[----:B------:R-:W-:Y:S01]  /*53580*/  LOP3.LUT R25, R25, 0x20, RZ, 0x3c, !PT ;  /* 0x0000002019197812 */ /* 0x000fe200078e3cff */
[----:B------:R-:W-:Y:S04]  /*53590*/  STL.64 [R1+0x3a8], R10 ;  /* 0x0003a80a01007387 */ /* 0x000fe80000100a00 */
[----:B------:R-:W-:Y:S04]  /*535a0*/  STL.64 [R1+0x3a0], R12 ;  /* 0x0003a00c01007387 */ /* 0x000fe80000100a00 */
[----:B------:R0:W1:Y:S04]  /*535b0*/  LDS.128 R12, [R25+0x1800] ;  /* 0x00180000190c7984 */ /* 0x0000680000000c00 */
[----:B0-----:R-:W0:Y:S04]  /*535c0*/  S2R R25, SR_TID.X ;  /* 0x0000000000197919 */ /* 0x001e280000002100 */
[----:B------:R-:W2:Y:S01]  /*535d0*/  S2R R20, SR_TID.X ;  /* 0x0000000000147919 */ /* 0x000ea20000002100 */
[----:B0-----:R-:W-:-:S02]  /*535e0*/  LOP3.LUT R26, R25, 0x7f, RZ, 0xc0, !PT ;  /* 0x0000007f191a7812 */ /* 0x001fc400078ec0ff */
[----:B------:R-:W-:-:S04]  /*535f0*/  SHF.L.U32 R25, R25, 0xc, RZ ;  /* 0x0000000c19197819 */ /* 0x000fc800000006ff */
[----:B------:R-:W-:-:S05]  /*53600*/  LOP3.LUT R25, R25, 0x6000, RZ, 0xc0, !PT ;  /* 0x0000600019197812 */ /* 0x000fca00078ec0ff */
[----:B------:R-:W-:-:S05]  /*53610*/  IMAD R25, R26, 0x10, R25 ;  /* 0x000000101a197824 */ /* 0x000fca00078e0219 */
[----:B------:R-:W-:-:S05]  /*53620*/  LOP3.LUT R25, R25, 0x40, RZ, 0x3c, !PT ;  /* 0x0000004019197812 */ /* 0x000fca00078e3cff */
[----:B------:R2:W0:Y:S01]  /*53630*/  LDS.128 R16, [R25+0x1800] ;  /* 0x0018000019107984 */ /* 0x0004220000000c00 */
[C---:B------:R-:W-:Y:S01]  /*53640*/  IMAD R29, R27.reuse, 0xf7, RZ ;  /* 0x000000f71b1d7824 */ /* 0x040fe200078e02ff */
[-C--:B------:R-:W-:Y:S01]  /*53650*/  IADD3 R10, P0, R22, R2.reuse, RZ ;  /* 0x00000002160a7210 */ /* 0x080fe20007f1e0ff */
[----:B------:R-:W-:Y:S01]  /*53660*/  IMAD R27, R27, 0xf8, RZ ;  /* 0x000000f81b1b7824 */ /* 0x000fe200078e02ff */
[----:B------:R-:W-:Y:S02]  /*53670*/  IADD3 R6, P1, R6, R2, RZ ;  /* 0x0000000206067210 */ /* 0x000fe40007f3e0ff */
[C---:B--2---:R-:W-:Y:S02]  /*53680*/  LOP3.LUT R25, R20.reuse, 0x7f, RZ, 0xc0, !PT ;  /* 0x0000007f14197812 */ /* 0x044fe400078ec0ff */
[----:B------:R-:W-:Y:S02]  /*53690*/  SHF.L.U32 R20, R20, 0xc, RZ ;  /* 0x0000000c14147819 */ /* 0x000fe400000006ff */
[----:B------:R-:W-:-:S02]  /*536a0*/  LEA.HI.X.SX32 R11, R29, R3, 0x1, P0 ;  /* 0x000000031d0b7211 */ /* 0x000fc400000f0eff */
[----:B------:R-:W-:Y:S01]  /*536b0*/  LOP3.LUT R20, R20, 0x6000, RZ, 0xc0, !PT ;  /* 0x0000600014147812 */ /* 0x000fe200078ec0ff */
[----:B-1----:R1:W-:Y:S01]  /*536c0*/  STL.64 [R1+0x1318], R14 ;  /* 0x0013180e01007387 */ /* 0x0023e20000100a00 */
[-C--:B------:R-:W-:Y:S02]  /*536d0*/  LEA.HI.X.SX32 R7, R27, R3.reuse, 0x1, P1 ;  /* 0x000000031b077211 */ /* 0x080fe400008f0eff */
[----:B------:R-:W-:Y:S02]  /*536e0*/  IADD3 R22, P0, R0, R2, RZ ;  /* 0x0000000200167210 */ /* 0x000fe40007f1e0ff */
[----:B------:R-:W-:Y:S02]  /*536f0*/  LEA R20, R25, R20, 0x4 ;  /* 0x0000001419147211 */ /* 0x000fe400078e20ff */
[----:B------:R-:W-:Y:S02]  /*53700*/  LEA.HI.X.SX32 R23, R24, R3, 0x1, P0 ;  /* 0x0000000318177211 */ /* 0x000fe400000f0eff */
[----:B------:R-:W-:Y:S01]  /*53710*/  LOP3.LUT R20, R20, 0x60, RZ, 0x3c, !PT ;  /* 0x0000006014147812 */ /* 0x000fe200078e3cff */
[----:B-1----:R-:W2:Y:S04]  /*53720*/  LDL.LU R14, [R1+0x51c] ;  /* 0x00051c00010e7983 */ /* 0x002ea80000300800 */
[----:B------:R-:W-:Y:S04]  /*53730*/  STL.64 [R1+0x398], R10 ;  /* 0x0003980a01007387 */ /* 0x000fe80000100a00 */
[----:B------:R-:W3:Y:S04]  /*53740*/  LDL.LU R29, [R1+0x60] ;  /* 0x00006000011d7983 */ /* 0x000ee80000300800 */
[----:B------:R1:W-:Y:S04]  /*53750*/  STL.64 [R1+0x3b0], R6 ;  /* 0x0003b00601007387 */ /* 0x0003e80000100a00 */
[----:B-1----:R-:W4:Y:S04]  /*53760*/  LDL.LU.64 R6, [R1+0x308] ;  /* 0x0003080001067983 */ /* 0x002f280000300a00 */
[----:B------:R-:W5:Y:S04]  /*53770*/  LDL.LU.64 R10, [R1+0x300] ;  /* 0x00030000010a7983 */ /* 0x000f680000300a00 */
[----:B------:R-:W3:Y:S04]  /*53780*/  LDL.LU.64 R26, [R1+0x2f8] ;  /* 0x0002f800011a7983 */ /* 0x000ee80000300a00 */
[----:B0-----:R0:W-:Y:S04]  /*53790*/  STL.64 [R1+0x1300], R18 ;  /* 0x0013001201007387 */ /* 0x0011e80000100a00 */
[----:B------:R-:W-:Y:S01]  /*537a0*/  STL.64 [R1+0x3c8], R22 ;  /* 0x0003c81601007387 */ /* 0x000fe20000100a00 */
[----:B0-----:R-:W-:-:S03]  /*537b0*/  IADD3 R18, P1, R21, R2, RZ ;  /* 0x0000000215127210 */ /* 0x001fc60007f3e0ff */
[----:B------:R-:W0:Y:S01]  /*537c0*/  LDS.128 R20, [R20+0x1800] ;  /* 0x0018000014147984 */ /* 0x000e220000000c00 */
[----:B------:R-:W-:Y:S02]  /*537d0*/  IMAD.MOV.U32 R15, RZ, RZ, c[0x0][0x1c8] ;  /* 0x00007200ff0f7624 */ /* 0x000fe400078e00ff */
[----:B------:R-:W-:Y:S01]  /*537e0*/  IMAD R4, R28, 0x1f6, RZ ;  /* 0x000001f61c047824 */ /* 0x000fe200078e02ff */
[----:B------:R-:W-:Y:S01]  /*537f0*/  STL [R1+0x3c0], R18 ;  /* 0x0003c01201007387 */ /* 0x000fe20000100800 */
[----:B------:R-:W-:-:S03]  /*53800*/  IMAD R0, R15, 0xfa, RZ ;  /* 0x000000fa0f007824 */ /* 0x000fc600078e02ff */
[----:B------:R-:W-:Y:S01]  /*53810*/  IADD3 R24, P0, R4, R2, RZ ;  /* 0x0000000204187210 */ /* 0x000fe20007f1e0ff */
[----:B0-----:R0:W-:Y:S02]  /*53820*/  STL.64 [R1+0x1308], R22 ;  /* 0x0013081601007387 */ /* 0x0011e40000100a00 */
[----:B0-----:R-:W-:Y:S01]  /*53830*/  MOV R23, R19 ;  /* 0x0000001300177202 */ /* 0x001fe20000000f00 */
[----:B------:R-:W-:Y:S01]  /*53840*/  IMAD R19, R28, 0xfb, RZ ;  /* 0x000000fb1c137824 */ /* 0x000fe200078e02ff */
[----:B------:R-:W-:-:S04]  /*53850*/  LEA.HI.X.SX32 R23, R0, R3, 0x1, P1 ;  /* 0x0000000300177211 */ /* 0x000fc800008f0eff */
[----:B------:R-:W-:Y:S01]  /*53860*/  LEA.HI.X.SX32 R25, R19, R3, 0x1, P0 ;  /* 0x0000000313197211 */ /* 0x000fe200000f0eff */
[----:B------:R-:W-:Y:S04]  /*53870*/  STL [R1+0x3c4], R23 ;  /* 0x0003c41701007387 */ /* 0x000fe80000100800 */
[----:B------:R0:W-:Y:S04]  /*53880*/  STL.64 [R1+0x3b8], R24 ;  /* 0x0003b81801007387 */ /* 0x0001e80000100a00 */
[----:B0-----:R-:W5:Y:S04]  /*53890*/  LDL.LU.64 R24, [R1+0x13f0] ;  /* 0x0013f00001187983 */ /* 0x001f680000300a00 */
[----:B------:R-:W0:Y:S01]  /*538a0*/  S2R R15, SR_TID.X ;  /* 0x00000000000f7919 */ /* 0x000e220000002100 */
[----:B------:R-:W-:-:S03]  /*538b0*/  MOV R22, R18 ;  /* 0x0000001200167202 */ /* 0x000fc60000000f00 */
[----:B------:R-:W1:Y:S01]  /*538c0*/  S2R R18, SR_TID.X ;  /* 0x0000000000127919 */ /* 0x000e620000002100 */
[----:B------:R-:W-:Y:S01]  /*538d0*/  MOV R19, c[0x0][0x1c8] ;  /* 0x0000720000137a02 */ /* 0x000fe20000000f00 */
[C---:B------:R-:W-:Y:S02]  /*538e0*/  IMAD R8, R28.reuse, 0x1f8, RZ ;  /* 0x000001f81c087824 */ /* 0x040fe400078e02ff */
[----:B------:R-:W-:Y:S02]  /*538f0*/  IMAD R0, R28, 0x1fa, RZ ;  /* 0x000001fa1c007824 */ /* 0x000fe400078e02ff */
[----:B------:R-:W-:Y:S01]  /*53900*/  IMAD R19, R19, 0xfc, RZ ;  /* 0x000000fc13137824 */ /* 0x000fe200078e02ff */
[----:B------:R0:W-:Y:S01]  /*53910*/  STL [R1+0x13b8], R9 ;  /* 0x0013b80901007387 */ /* 0x0001e20000100800 */
[----:B--2---:R-:W-:Y:S01]  /*53920*/  FSETP.NEU.AND P1, PT, R14, RZ, PT ;  /* 0x000000ff0e00720b */ /* 0x004fe20003f2d000 */
[----:B0-----:R-:W-:Y:S01]  /*53930*/  IMAD.SHL.U32 R14, R15, 0x10, RZ ;  /* 0x000000100f0e7824 */ /* 0x001fe200078e00ff */
[----:B-1----:R-:W-:-:S04]  /*53940*/  LOP3.LUT R15, R18, 0x60, RZ, 0xc0, !PT ;  /* 0x00000060120f7812 */ /* 0x002fc800078ec0ff */
[----:B------:R-:W-:Y:S02]  /*53950*/  LOP3.LUT R14, R14, 0x70, RZ, 0xc0, !PT ;  /* 0x000000700e0e7812 */ /* 0x000fe400078ec0ff */
[----:B------:R-:W-:Y:S02]  /*53960*/  LOP3.LUT R18, R18, 0x18, RZ, 0xc0, !PT ;  /* 0x0000001812127812 */ /* 0x000fe400078ec0ff */
[----:B------:R-:W-:Y:S02]  /*53970*/  LEA R4, R15, R14, 0x2 ;  /* 0x0000000e0f047211 */ /* 0x000fe400078e10ff */
[----:B------:R-:W-:Y:S02]  /*53980*/  IADD3 R14, P0, R8, R2, RZ ;  /* 0x00000002080e7210 */ /* 0x000fe40007f1e0ff */
[----:B------:R-:W-:Y:S01]  /*53990*/  LEA.HI R8, R18, R4, RZ, 0x1f ;  /* 0x0000000412087211 */ /* 0x000fe200078ff8ff */
[----:B------:R-:W-:Y:S01]  /*539a0*/  IMAD R4, R28, 0xfd, RZ ;  /* 0x000000fd1c047824 */ /* 0x000fe200078e02ff */
[----:B------:R-:W-:-:S02]  /*539b0*/  LEA.HI.X.SX32 R15, R19, R3, 0x1, P0 ;  /* 0x00000003130f7211 */ /* 0x000fc400000f0eff */
[----:B------:R-:W-:Y:S01]  /*539c0*/  IADD3 R8, P0, R0, R2, RZ ;  /* 0x0000000200087210 */ /* 0x000fe20007f1e0ff */
[----:B------:R-:W-:Y:S02]  /*539d0*/  IMAD R0, R28, 0x1fc, RZ ;  /* 0x000001fc1c007824 */ /* 0x000fe400078e02ff */
[----:B------:R0:W-:Y:S01]  /*539e0*/  STL.64 [R1+0x390], R14 ;  /* 0x0003900e01007387 */ /* 0x0001e20000100a00 */
[----:B------:R-:W-:-:S03]  /*539f0*/  LEA.HI.X.SX32 R9, R4, R3, 0x1, P0 ;  /* 0x0000000304097211 */ /* 0x000fc600000f0eff */
[----:B------:R-:W-:Y:S04]  /*53a00*/  STL [R1+0x13bc], R5 ;  /* 0x0013bc0501007387 */ /* 0x000fe80000100800 */
[----:B------:R1:W-:Y:S01]  /*53a10*/  STL.64 [R1+0x368], R8 ;  /* 0x0003680801007387 */ /* 0x0003e20000100a00 */
[----:B0-----:R-:W-:-:S04]  /*53a20*/  IMAD.MOV.U32 R15, RZ, RZ, c[0x0][0x1c8] ;  /* 0x00007200ff0f7624 */ /* 0x001fc800078e00ff */
[----:B------:R-:W-:Y:S01]  /*53a30*/  IMAD R15, R15, 0xfe, RZ ;  /* 0x000000fe0f0f7824 */ /* 0x000fe200078e02ff */
[----:B-1----:R-:W-:Y:S01]  /*53a40*/  IADD3 R8, P0, R0, R2, RZ ;  /* 0x0000000200087210 */ /* 0x002fe20007f1e0ff */
[----:B------:R-:W-:-:S03]  /*53a50*/  IMAD R0, R28, 0x1fe, RZ ;  /* 0x000001fe1c007824 */ /* 0x000fc600078e02ff */
[-C--:B------:R-:W-:Y:S02]  /*53a60*/  LEA.HI.X.SX32 R9, R15, R3.reuse, 0x1, P0 ;  /* 0x000000030f097211 */ /* 0x080fe400000f0eff */
[----:B------:R-:W-:Y:S01]  /*53a70*/  IADD3 R4, P0, R0, R2, RZ ;  /* 0x0000000200047210 */ /* 0x000fe20007f1e0ff */
[----:B------:R-:W-:Y:S01]  /*53a80*/  IMAD R0, R28, 0xff, RZ ;  /* 0x000000ff1c007824 */ /* 0x000fe200078e02ff */
[----:B---3--:R-:W-:Y:S01]  /*53a90*/  PRMT R2, R29, 0x7632, R2 ;  /* 0x000076321d027816 */ /* 0x008fe20000000002 */
[----:B------:R-:W2:Y:S03]  /*53aa0*/  LDL.LU.64 R14, [R1+0x2e8] ;  /* 0x0002e800010e7983 */ /* 0x000ea60000300a00 */
[----:B------:R-:W-:Y:S02]  /*53ab0*/  LEA.HI.X.SX32 R5, R0, R3, 0x1, P0 ;  /* 0x0000000300057211 */ /* 0x000fe400000f0eff */
[----:B------:R-:W-:Y:S01]  /*53ac0*/  PRMT R0, R12, 0x7632, R0 ;  /* 0x000076320c007816 */ /* 0x000fe20000000000 */
[----:B------:R-:W-:Y:S04]  /*53ad0*/  STL.64 [R1+0x340], R8 ;  /* 0x0003400801007387 */ /* 0x000fe80000100a00 */
[----:B----4-:R0:W-:Y:S04]  /*53ae0*/  STG.E.U16 [R6.64], R2 ;  /* 0x0000000206007986 */ /* 0x0101e8000c101506 */
[----:B-----5:R-:W-:Y:S04]  /*53af0*/  STG.E.U16 [R10.64], R12 ;  /* 0x0000000c0a007986 */ /* 0x020fe8000c101506 */
[----:B------:R-:W-:Y:S04]  /*53b00*/  STG.E.U16 [R26.64], R0 ;  /* 0x000000001a007986 */ /* 0x000fe8000c101506 */
[----:B0-----:R-:W3:Y:S04]  /*53b10*/  LDL.LU.64 R6, [R1+0x2e0] ;  /* 0x0002e00001067983 */ /* 0x001ee80000300a00 */
[----:B------:R-:W-:Y:S04]  /*53b20*/  STL.64 [R1+0x310], R4 ;  /* 0x0003100401007387 */ /* 0x000fe80000100a00 */
[----:B------:R-:W-:Y:S04]  /*53b30*/  STL [R1+0x13a8], R13 ;  /* 0x0013a80d01007387 */ /* 0x000fe80000100800 */
[----:B------:R-:W4:Y:S04]  /*53b40*/  LDL.LU.64 R22, [R1+0x2d8] ;  /* 0x0002d80001167983 */ /* 0x000f280000300a00 */
[----:B------:R0:W-:Y:S04]  /*53b50*/  STG.E.U16 [R24.64], R16 ;  /* 0x0000001018007986 */ /* 0x0001e8000c101506 */
[----:B0-----:R-:W5:Y:S04]  /*53b60*/  LDL.LU R25, [R1+0x13e8] ;  /* 0x0013e80001197983 */ /* 0x001f680000300800 */
[----:B------:R-:W2:Y:S04]  /*53b70*/  LDL.LU.64 R28, [R1+0x2d0] ;  /* 0x0002d000011c7983 */ /* 0x000ea80000300a00 */
[----:B------:R-:W2:Y:S04]  /*53b80*/  LDL.LU R26, [R1+0x94] ;  /* 0x00009400011a7983 */ /* 0x000ea80000300800 */
[----:B------:R-:W2:Y:S04]  /*53b90*/  LDL.LU.64 R12, [R1+0x2c8] ;  /* 0x0002c800010c7983 */ /* 0x000ea80000300a00 */
[----:B------:R-:W2:Y:S04]  /*53ba0*/  LDL.LU R3, [R1+0x54] ;  /* 0x0000540001037983 */ /* 0x000ea80000300800 */
[----:B------:R-:W2:Y:S04]  /*53bb0*/  LDL.LU R27, [R1+0x24] ;  /* 0x00002400011b7983 */ /* 0x000ea80000300800 */
[----:B------:R-:W2:Y:S04]  /*53bc0*/  LDL.LU.64 R10, [R1+0x2a0] ;  /* 0x0002a000010a7983 */ /* 0x000ea80000300a00 */
[----:B--2---:R0:W-:Y:S04]  /*53bd0*/  STL.64 [R1+0x13d0], R10 ;  /* 0x0013d00a01007387 */ /* 0x0041e80000100a00 */
[----:B0-----:R-:W2:Y:S04]  /*53be0*/  LDL.LU.64 R10, [R1+0x2b0] ;  /* 0x0002b000010a7983 */ /* 0x001ea80000300a00 */
[----:B--2---:R0:W-:Y:S04]  /*53bf0*/  STL.64 [R1+0x13d8], R10 ;  /* 0x0013d80a01007387 */ /* 0x0041e80000100a00 */
[----:B0-----:R-:W2:Y:S04]  /*53c00*/  LDL.LU.64 R10, [R1+0x2b8] ;  /* 0x0002b800010a7983 */ /* 0x001ea80000300a00 */
[----:B--2---:R0:W-:Y:S04]  /*53c10*/  STL.64 [R1+0x13e0], R10 ;  /* 0x0013e00a01007387 */ /* 0x0041e80000100a00 */
[----:B0-----:R-:W2:Y:S04]  /*53c20*/  LDL.LU.64 R10, [R1+0x2c0] ;  /* 0x0002c000010a7983 */ /* 0x001ea80000300a00 */
[----:B------:R-:W2:Y:S04]  /*53c30*/  LDL.LU R18, [R1+0x84] ;  /* 0x0000840001127983 */ /* 0x000ea80000300800 */
[----:B------:R-:W2:Y:S04]  /*53c40*/  LDL.LU R19, [R1+0x44] ;  /* 0x0000440001137983 */ /* 0x000ea80000300800 */
[----:B--2---:R0:W-:Y:S04]  /*53c50*/  STL.64 [R1+0x13c8], R18 ;  /* 0x0013c81201007387 */ /* 0x0041e80000100a00 */
[----:B0-----:R-:W2:Y:S04]  /*53c60*/  LDL.LU.64 R18, [R1+0x298] ;  /* 0x0002980001127983 */ /* 0x001ea80000300a00 */
[----:B------:R-:W-:Y:S04]  /*53c70*/  STL [R1+0x1394], R17 ;  /* 0x0013941101007387 */ /* 0x000fe80000100800 */
[----:B------:R-:W2:Y:S01]  /*53c80*/  LDL.LU.64 R4, [R1+0x288] ;  /* 0x0002880001047983 */ /* 0x000ea20000300a00 */
[----:B------:R-:W-:-:S02]  /*53c90*/  PRMT R2, R16, 0x7632, R2 ;  /* 0x0000763210027816 */ /* 0x000fc40000000002 */
[----:B------:R-:W-:-:S03]  /*53ca0*/  PRMT R0, R20, 0x7632, R0 ;  /* 0x0000763214007816 */ /* 0x000fc60000000000 */
[----:B------:R0:W-:Y:S04]  /*53cb0*/  STG.E.U16 [R14.64], R2 ;  /* 0x000000020e007986 */ /* 0x0001e8000c101506 */
[----:B---3--:R-:W-:Y:S04]  /*53cc0*/  STG.E.U16 [R6.64], R20 ;  /* 0x0000001406007986 */ /* 0x008fe8000c101506 */
[----:B----4-:R-:W-:Y:S01]  /*53cd0*/  STG.E.U16 [R22.64], R0 ;  /* 0x0000000016007986 */ /* 0x010fe2000c101506 */
[----:B0-----:R-:W-:-:S03]  /*53ce0*/  PRMT R2, R26, 0x7632, R2 ;  /* 0x000076321a027816 */ /* 0x001fc60000000002 */
[----:B------:R-:W-:Y:S04]  /*53cf0*/  STG.E.U16 [R28.64], R26 ;  /* 0x0000001a1c007986 */ /* 0x000fe8000c101506 */
[----:B------:R-:W-:Y:S04]  /*53d00*/  STG.E.U16 [R12.64], R2 ;  /* 0x000000020c007986 */ /* 0x000fe8000c101506 */
[----:B------:R-:W-:Y:S04]  /*53d10*/  STG.E.U16 [R10.64], R3 ;  /* 0x000000030a007986 */ /* 0x000fe8000c101506 */
[----:B--2---:R0:W-:Y:S04]  /*53d20*/  STL.64 [R1+0x13c0], R4 ;  /* 0x0013c00401007387 */ /* 0x0041e80000100a00 */
[----:B0-----:R-:W2:Y:S04]  /*53d30*/  LDL.LU.64 R4, [R1+0x290] ;  /* 0x0002900001047983 */ /* 0x001ea80000300a00 */
[----:B------:R-:W3:Y:S04]  /*53d40*/  LDL.LU.64 R8, [R1+0x280] ;  /* 0x0002800001087983 */ /* 0x000ee80000300a00 */
[----:B------:R-:W4:Y:S04]  /*53d50*/  LDL.LU.64 R14, [R1+0x278] ;  /* 0x00027800010e7983 */ /* 0x000f280000300a00 */
[----:B------:R-:W2:Y:S04]  /*53d60*/  LDL.LU.64 R6, [R1+0x270] ;  /* 0x0002700001067983 */ /* 0x000ea80000300a00 */
[----:B------:R-:W2:Y:S04]  /*53d70*/  LDL.LU R24, [R1+0x14] ;  /* 0x0000140001187983 */ /* 0x000ea80000300800 */
[----:B------:R0:W-:Y:S04]  /*53d80*/  STL [R1+0x1390], R21 ;  /* 0x0013901501007387 */ /* 0x0001e80000100800 */
[----:B0-----:R-:W2:Y:S04]  /*53d90*/  LDL.LU.64 R20, [R1+0x2a8] ;  /* 0x0002a80001147983 */ /* 0x001ea80000300a00 */
[----:B------:R-:W2:Y:S04]  /*53da0*/  LDL.LU.64 R16, [R1+0x268] ;  /* 0x0002680001107983 */ /* 0x000ea80000300a00 */
[----:B------:R-:W2:Y:S04]  /*53db0*/  LDL.LU.64 R22, [R1+0x260] ;  /* 0x0002600001167983 */ /* 0x000ea80000300a00 */
[----:B------:R-:W2:Y:S04]  /*53dc0*/  LDL.LU.64 R28, [R1+0x258] ;  /* 0x00025800011c7983 */ /* 0x000ea80000300a00 */
[----:B------:R-:W2:Y:S04]  /*53dd0*/  LDL.LU R26, [R1+0x74] ;  /* 0x00007400011a7983 */ /* 0x000ea80000300800 */
[----:B------:R-:W2:Y:S04]  /*53de0*/  LDL.LU.64 R12, [R1+0x250] ;  /* 0x00025000010c7983 */ /* 0x000ea80000300a00 */
[----:B------:R-:W2:Y:S01]  /*53df0*/  LDL.LU.64 R10, [R1+0x13e0] ;  /* 0x0013e000010a7983 */ /* 0x000ea20000300a00 */
[----:B------:R-:W-:-:S05]  /*53e00*/  PRMT R0, R3, 0x7632, R0 ;  /* 0x0000763203007816 */ /* 0x000fca0000000000 */
[----:B--2---:R0:W-:Y:S04]  /*53e10*/  STG.E.U16 [R10.64], R0 ;  /* 0x000000000a007986 */ /* 0x0041e8000c101506 */
[----:B0-----:R-:W2:Y:S01]  /*53e20*/  LDL.LU.64 R10, [R1+0x13d8] ;  /* 0x0013d800010a7983 */ /* 0x001ea20000300a00 */
[----:B------:R-:W-:Y:S02]  /*53e30*/  PRMT R2, R27, 0x7632, R2 ;  /* 0x000076321b027816 */ /* 0x000fe40000000002 */
[----:B-----5:R-:W-:Y:S01]  /*53e40*/  PRMT R0, R25, 0x7632, R0 ;  /* 0x0000763219007816 */ /* 0x020fe20000000000 */
[----:B--2---:R0:W-:Y:S04]  /*53e50*/  STG.E.U16 [R10.64], R27 ;  /* 0x0000001b0a007986 */ /* 0x0041e8000c101506 */
[----:B0-----:R-:W2:Y:S04]  /*53e60*/  LDL.LU.64 R10, [R1+0x13d0] ;  /* 0x0013d000010a7983 */ /* 0x001ea80000300a00 */
[----:B------:R-:W5:Y:S04]  /*53e70*/  LDL.LU R27, [R1+0x34] ;  /* 0x00003400011b7983 */ /* 0x000f680000300800 */
[----:B------:R0:W-:Y:S04]  /*53e80*/  STG.E.U16 [R20.64], R2 ;  /* 0x0000000214007986 */ /* 0x0001e8000c101506 */
[----:B0-----:R-:W3:Y:S04]  /*53e90*/  LDL.LU.64 R20, [R1+0x248] ;  /* 0x0002480001147983 */ /* 0x001ee80000300a00 */
[----:B--2---:R0:W-:Y:S04]  /*53ea0*/  STG.E.U16 [R10.64], R25 ;  /* 0x000000190a007986 */ /* 0x0041e8000c101506 */
[----:B------:R1:W-:Y:S04]  /*53eb0*/  STG.E.U16 [R18.64], R0 ;  /* 0x0000000012007986 */ /* 0x0003e8000c101506 */
[----:B0-----:R-:W5:Y:S04]  /*53ec0*/  LDL.LU.64 R10, [R1+0x240] ;  /* 0x00024000010a7983 */ /* 0x001f680000300a00 */
[----:B-1----:R-:W2:Y:S04]  /*53ed0*/  LDL.LU.64 R18, [R1+0x13c8] ;  /* 0x0013c80001127983 */ /* 0x002ea80000300a00 */
[----:B--2---:R0:W-:Y:S04]  /*53ee0*/  STG.E.U16 [R4.64], R18 ;  /* 0x0000001204007986 */ /* 0x0041e8000c101506 */
[----:B0-----:R-:W2:Y:S01]  /*53ef0*/  LDL.LU.64 R4, [R1+0x13c0] ;  /* 0x0013c00001047983 */ /* 0x001ea20000300a00 */
[----:B------:R-:W-:-:S02]  /*53f00*/  PRMT R2, R18, 0x7632, R2 ;  /* 0x0000763212027816 */ /* 0x000fc40000000002 */
[----:B------:R-:W-:-:S03]  /*53f10*/  PRMT R0, R19, 0x7632, R0 ;  /* 0x0000763213007816 */ /* 0x000fc60000000000 */
[----:B--2---:R0:W-:Y:S04]  /*53f20*/  STG.E.U16 [R4.64], R2 ;  /* 0x0000000204007986 */ /* 0x0041e8000c101506 */
[----:B---3--:R1:W-:Y:S04]  /*53f30*/  STG.E.U16 [R8.64], R19 ;  /* 0x0000001308007986 */ /* 0x0083e8000c101506 */
[----:B0-----:R-:W2:Y:S04]  /*53f40*/  LDL.LU R5, [R1+0x13bc] ;  /* 0x0013bc0001057983 */ /* 0x001ea80000300800 */
[----:B-1----:R-:W3:Y:S01]  /*53f50*/  LDL.LU R9, [R1+0x13b8] ;  /* 0x0013b80001097983 */ /* 0x002ee20000300800 */
[----:B------:R-:W-:-:S03]  /*53f60*/  PRMT R2, R24, 0x7632, R2 ;  /* 0x0000763218027816 */ /* 0x000fc60000000002 */
[----:B----4-:R0:W-:Y:S04]  /*53f70*/  STG.E.U16 [R14.64], R0 ;  /* 0x000000000e007986 */ /* 0x0101e8000c101506 */
[----:B------:R-:W4:Y:S04]  /*53f80*/  LDL.LU.64 R18, [R1+0x230] ;  /* 0x0002300001127983 */ /* 0x000f280000300a00 */
[----:B------:R1:W-:Y:S04]  /*53f90*/  STG.E.U16 [R6.64], R24 ;  /* 0x0000001806007986 */ /* 0x0003e8000c101506 */
[----:B0-----:R-:W2:Y:S04]  /*53fa0*/  LDL.LU R15, [R1+0x4] ;  /* 0x00000400010f7983 */ /* 0x001ea80000300800 */
[----:B------:R-:W-:Y:S04]  /*53fb0*/  STG.E.U16 [R16.64], R2 ;  /* 0x0000000210007986 */ /* 0x000fe8000c101506 */
[----:B-1----:R-:W2:Y:S04]  /*53fc0*/  LDL.LU.64 R6, [R1+0x13b0] ;  /* 0x0013b00001067983 */ /* 0x002ea80000300a00 */
[----:B------:R-:W2:Y:S01]  /*53fd0*/  LDL.LU.64 R24, [R1+0x220] ;  /* 0x0002200001187983 */ /* 0x000ea20000300a00 */
[----:B---3--:R-:W-:-:S03]  /*53fe0*/  PRMT R0, R9, 0x7632, R0 ;  /* 0x0000763209007816 */ /* 0x008fc60000000000 */
[----:B------:R0:W-:Y:S04]  /*53ff0*/  STG.E.U16 [R22.64], R9 ;  /* 0x0000000916007986 */ /* 0x0001e8000c101506 */
[----:B------:R1:W-:Y:S04]  /*54000*/  STG.E.U16 [R28.64], R0 ;  /* 0x000000001c007986 */ /* 0x0003e8000c101506 */
[----:B------:R3:W-:Y:S04]  /*54010*/  STG.E.U16 [R12.64], R26 ;  /* 0x0000001a0c007986 */ /* 0x0007e8000c101506 */
[----:B0-----:R-:W2:Y:S04]  /*54020*/  LDL.LU.64 R8, [R1+0x228] ;  /* 0x0002280001087983 */ /* 0x001ea80000300a00 */
[----:B------:R-:W2:Y:S04]  /*54030*/  LDL.LU.64 R22, [R1+0x218] ;  /* 0x0002180001167983 */ /* 0x000ea80000300a00 */
[----:B-1----:R-:W2:Y:S04]  /*54040*/  LDL.LU R28, [R1+0x64] ;  /* 0x00006400011c7983 */ /* 0x002ea80000300800 */
[----:B---3--:R-:W3:Y:S04]  /*54050*/  LDL.LU.64 R12, [R1+0x210] ;  /* 0x00021000010c7983 */ /* 0x008ee80000300a00 */
[----:B------:R-:W2:Y:S01]  /*54060*/  LDL.LU.64 R16, [R1+0x1f8] ;  /* 0x0001f80001107983 */ /* 0x000ea20000300a00 */
[----:B------:R-:W-:-:S03]  /*54070*/  PRMT R2, R26, 0x7632, R2 ;  /* 0x000076321a027816 */ /* 0x000fc60000000002 */
[----:B--2---:R0:W-:Y:S04]  /*54080*/  STL.64 [R1+0x1398], R16 ;  /* 0x0013981001007387 */ /* 0x0041e80000100a00 */
[----:B0-----:R-:W2:Y:S04]  /*54090*/  LDL.LU.64 R16, [R1+0x200] ;  /* 0x0002000001107983 */ /* 0x001ea80000300a00 */
[----:B------:R-:W-:Y:S04]  /*540a0*/  STG.E.U16 [R20.64], R2 ;  /* 0x0000000214007986 */ /* 0x000fe8000c101506 */
[----:B-----5:R-:W-:Y:S04]  /*540b0*/  STG.E.U16 [R10.64], R27 ;  /* 0x0000001b0a007986 */ /* 0x020fe8000c101506 */
[----:B--2---:R0:W-:Y:S04]  /*540c0*/  STL.64 [R1+0x13a0], R16 ;  /* 0x0013a01001007387 */ /* 0x0041e80000100a00 */
[----:B0-----:R-:W2:Y:S04]  /*540d0*/  LDL.LU.64 R16, [R1+0x208] ;  /* 0x0002080001107983 */ /* 0x001ea80000300a00 */
[----:B------:R-:W5:Y:S04]  /*540e0*/  LDL.LU.64 R20, [R1+0x1f0] ;  /* 0x0001f00001147983 */ /* 0x000f680000300a00 */
[----:B------:R-:W2:Y:S01]  /*540f0*/  LDL.LU.64 R10, [R1+0x1e0] ;  /* 0x0001e000010a7983 */ /* 0x000ea20000300a00 */
[----:B------:R-:W-:-:S02]  /*54100*/  PRMT R0, R27, 0x7632, R0 ;  /* 0x000076321b007816 */ /* 0x000fc40000000000 */
[----:B------:R-:W-:-:S03]  /*54110*/  PRMT R2, R15, 0x7632, R2 ;  /* 0x000076320f027816 */ /* 0x000fc60000000002 */
[----:B------:R0:W-:Y:S04]  /*54120*/  STG.E.U16 [R6.64], R0 ;  /* 0x0000000006007986 */ /* 0x0001e8000c101506 */
[----:B----4-:R-:W-:Y:S04]  /*54130*/  STG.E.U16 [R18.64], R15 ;  /* 0x0000000f12007986 */ /* 0x010fe8000c101506 */
[----:B------:R1:W-:Y:S01]  /*54140*/  STG.E.U16 [R8.64], R2 ;  /* 0x0000000208007986 */ /* 0x0003e2000c101506 */
[----:B0-----:R-:W-:-:S03]  /*54150*/  PRMT R0, R5, 0x7632, R0 ;  /* 0x0000763205007816 */ /* 0x001fc60000000000 */
[----:B------:R-:W-:Y:S04]  /*54160*/  STG.E.U16 [R24.64], R5 ;  /* 0x0000000518007986 */ /* 0x000fe8000c101506 */
[----:B------:R-:W-:Y:S01]  /*54170*/  STG.E.U16 [R22.64], R0 ;  /* 0x0000000016007986 */ /* 0x000fe2000c101506 */
[----:B-1----:R-:W-:-:S03]  /*54180*/  PRMT R2, R28, 0x7632, R2 ;  /* 0x000076321c027816 */ /* 0x002fc60000000002 */
[----:B---3--:R-:W-:Y:S04]  /*54190*/  STG.E.U16 [R12.64], R28 ;  /* 0x0000001c0c007986 */ /* 0x008fe8000c101506 */
[----:B--2---:R0:W-:Y:S04]  /*541a0*/  STL.64 [R1+0x1388], R10 ;  /* 0x0013880a01007387 */ /* 0x0041e80000100a00 */
[----:B0-----:R-:W2:Y:S04]  /*541b0*/  LDL.LU.64 R10, [R1+0x1e8] ;  /* 0x0001e800010a7983 */ /* 0x001ea80000300a00 */
[----:B------:R-:W3:Y:S04]  /*541c0*/  LDL.LU.64 R26, [R1+0x1d8] ;  /* 0x0001d800011a7983 */ /* 0x000ee80000300a00 */
[----:B------:R-:W4:Y:S04]  /*541d0*/  LDL.LU R3, [R1+0x98] ;  /* 0x0000980001037983 */ /* 0x000f280000300800 */
[----:B------:R-:W2:Y:S04]  /*541e0*/  LDL.LU R29, [R1+0x58] ;  /* 0x00005800011d7983 */ /* 0x000ea80000300800 */
[----:B------:R-:W2:Y:S04]  /*541f0*/  LDL.LU R6, [R1+0x13ac] ;  /* 0x0013ac0001067983 */ /* 0x000ea80000300800 */
[----:B------:R-:W2:Y:S04]  /*54200*/  LDL.LU R7, [R1+0x28] ;  /* 0x0000280001077983 */ /* 0x000ea80000300800 */
[----:B------:R-:W2:Y:S04]  /*54210*/  LDL.LU.64 R14, [R1+0x1a8] ;  /* 0x0001a800010e7983 */ /* 0x000ea80000300a00 */
[----:B------:R-:W2:Y:S04]  /*54220*/  LDL.LU.64 R18, [R1+0x1a0] ;  /* 0x0001a00001127983 */ /* 0x000ea80000300a00 */
[----:B------:R-:W2:Y:S04]  /*54230*/  LDL.LU.64 R4, [R1+0x1b0] ;  /* 0x0001b00001047983 */ /* 0x000ea80000300a00 */
[----:B------:R-:W2:Y:S04]  /*54240*/  LDL.LU.64 R8, [R1+0x198] ;  /* 0x0001980001087983 */ /* 0x000ea80000300a00 */
[----:B------:R-:W2:Y:S04]  /*54250*/  LDL.LU.64 R22, [R1+0x190] ;  /* 0x0001900001167983 */ /* 0x000ea80000300a00 */
[----:B------:R-:W2:Y:S04]  /*54260*/  LDL.LU R24, [R1+0x88] ;  /* 0x0000880001187983 */ /* 0x000ea80000300800 */
[----:B------:R-:W2:Y:S04]  /*54270*/  LDL.LU R13, [R1+0x13a8] ;  /* 0x0013a800010d7983 */ /* 0x000ea80000300800 */
[----:B------:R-:W2:Y:S04]  /*54280*/  LDL.LU R28, [R1+0x48] ;  /* 0x00004800011c7983 */ /* 0x000ea80000300800 */
[----:B------:R0:W-:Y:S04]  /*54290*/  STG.E.U16 [R16.64], R2 ;  /* 0x0000000210007986 */ /* 0x0001e8000c101506 */
[----:B0-----:R-:W2:Y:S04]  /*542a0*/  LDL.LU.64 R16, [R1+0x13a0] ;  /* 0x0013a00001107983 */ /* 0x001ea80000300a00 */
[----:B--2---:R0:W-:Y:S04]  /*542b0*/  STG.E.U16 [R16.64], R13 ;  /* 0x0000000d10007986 */ /* 0x0041e8000c101506 */
[----:B0-----:R-:W2:Y:S01]  /*542c0*/  LDL.LU.64 R16, [R1+0x1398] ;  /* 0x0013980001107983 */ /* 0x001ea20000300a00 */
[----:B------:R-:W-:-:S03]  /*542d0*/  PRMT R0, R13, 0x7632, R0 ;  /* 0x000076320d007816 */ /* 0x000fc60000000000 */
[----:B------:R-:W3:Y:S04]  /*542e0*/  LDL.LU.64 R12, [R1+0x1b8] ;  /* 0x0001b800010c7983 */ /* 0x000ee80000300a00 */
[----:B--2---:R0:W-:Y:S04]  /*542f0*/  STG.E.U16 [R16.64], R0 ;  /* 0x0000000010007986 */ /* 0x0041e8000c101506 */
[----:B0-----:R-:W2:Y:S02]  /*54300*/  LDL.LU R17, [R1+0x1394] ;  /* 0x0013940001117983 */ /* 0x001ea40000300800 */
[----:B--2---:R-:W-:-:S02]  /*54310*/  PRMT R2, R17, 0x7632, R2 ;  /* 0x0000763211027816 */ /* 0x004fc40000000002 */
[----:B-----5:R0:W-:Y:S04]  /*54320*/  STG.E.U16 [R20.64], R17 ;  /* 0x0000001114007986 */ /* 0x0201e8000c101506 */
[----:B------:R1:W-:Y:S04]  /*54330*/  STG.E.U16 [R10.64], R2 ;  /* 0x000000020a007986 */ /* 0x0003e8000c101506 */
[----:B0-----:R-:W2:Y:S04]  /*54340*/  LDL.LU R21, [R1+0x1390] ;  /* 0x0013900001157983 */ /* 0x001ea80000300800 */
[----:B------:R-:W5:Y:S04]  /*54350*/  LDL.LU.64 R16, [R1+0x1c0] ;  /* 0x0001c00001107983 */ /* 0x000f680000300a00 */
[----:B-1----:R-:W3:Y:S01]  /*54360*/  LDL.LU.64 R10, [R1+0x1388] ;  /* 0x00138800010a7983 */ /* 0x002ee20000300a00 */
[----:B--2---:R-:W-:-:S03]  /*54370*/  PRMT R0, R21, 0x7632, R0 ;  /* 0x0000763215007816 */ /* 0x004fc60000000000 */
[----:B---3--:R0:W-:Y:S04]  /*54380*/  STG.E.U16 [R10.64], R21 ;  /* 0x000000150a007986 */ /* 0x0081e8000c101506 */
[----:B------:R1:W-:Y:S04]  /*54390*/  STG.E.U16 [R26.64], R0 ;  /* 0x000000001a007986 */ /* 0x0003e8000c101506 */
[----:B0-----:R-:W2:Y:S04]  /*543a0*/  LDL.LU.64 R10, [R1+0x1380] ;  /* 0x00138000010a7983 */ /* 0x001ea80000300a00 */
[----:B------:R-:W3:Y:S04]  /*543b0*/  LDL.LU.64 R20, [R1+0x1c8] ;  /* 0x0001c80001147983 */ /* 0x000ee80000300a00 */
[----:B-1----:R-:W2:Y:S01]  /*543c0*/  LDL.LU.64 R26, [R1+0x1378] ;  /* 0x00137800011a7983 */ /* 0x002ea20000300a00 */
[----:B----4-:R-:W-:-:S02]  /*543d0*/  PRMT R2, R3, 0x7632, R2 ;  /* 0x0000763203027816 */ /* 0x010fc40000000002 */
[----:B------:R-:W-:Y:S01]  /*543e0*/  PRMT R0, R29, 0x7632, R0 ;  /* 0x000076321d007816 */ /* 0x000fe20000000000 */
[----:B--2---:R0:W-:Y:S04]  /*543f0*/  STG.E.U16 [R26.64], R3 ;  /* 0x000000031a007986 */ /* 0x0041e8000c101506 */
[----:B0-----:R-:W2:Y:S04]  /*54400*/  LDL.LU.64 R26, [R1+0x1370] ;  /* 0x00137000011a7983 */ /* 0x001ea80000300a00 */
[----:B---3--:R0:W-:Y:S04]  /*54410*/  STG.E.U16 [R20.64], R2 ;  /* 0x0000000214007986 */ /* 0x0081e8000c101506 */
[----:B-----5:R-:W-:Y:S04]  /*54420*/  STG.E.U16 [R16.64], R29 ;  /* 0x0000001d10007986 */ /* 0x020fe8000c101506 */
[----:B------:R-:W-:Y:S01]  /*54430*/  STG.E.U16 [R12.64], R0 ;  /* 0x000000000c007986 */ /* 0x000fe2000c101506 */
[----:B0-----:R-:W-:-:S03]  /*54440*/  PRMT R2, R7, 0x7632, R2 ;  /* 0x0000763207027816 */ /* 0x001fc60000000002 */
[----:B------:R-:W-:Y:S04]  /*54450*/  STG.E.U16 [R4.64], R7 ;  /* 0x0000000704007986 */ /* 0x000fe8000c101506 */
[----:B------:R0:W-:Y:S04]  /*54460*/  STG.E.U16 [R14.64], R2 ;  /* 0x000000020e007986 */ /* 0x0001e8000c101506 */
[----:B0-----:R-:W3:Y:S01]  /*54470*/  LDL.LU.64 R14, [R1+0x180] ;  /* 0x00018000010e7983 */ /* 0x001ee20000300a00 */
[----:B------:R-:W-:Y:S02]  /*54480*/  PRMT R2, R24, 0x7632, R2 ;  /* 0x0000763218027816 */ /* 0x000fe40000000002 */
[----:B--2---:R-:W-:Y:S01]  /*54490*/  PRMT R0, R26, 0x7632, R0 ;  /* 0x000076321a007816 */ /* 0x004fe20000000000 */
[----:B------:R0:W-:Y:S04]  /*544a0*/  STG.E.U16 [R18.64], R26 ;  /* 0x0000001a12007986 */ /* 0x0001e8000c101506 */
[----:B------:R1:W-:Y:S04]  /*544b0*/  STG.E.U16 [R8.64], R0 ;  /* 0x0000000008007986 */ /* 0x0003e8000c101506 */
[----:B------:R-:W-:Y:S04]  /*544c0*/  STG.E.U16 [R22.64], R24 ;  /* 0x0000001816007986 */ /* 0x000fe8000c101506 */
[----:B0-----:R-:W2:Y:S04]  /*544d0*/  LDL.LU.64 R18, [R1+0x178] ;  /* 0x0001780001127983 */ /* 0x001ea80000300a00 */
[----:B------:R-:W4:Y:S04]  /*544e0*/  LDL.LU R7, [R1+0x18] ;  /* 0x0000180001077983 */ /* 0x000f280000300800 */
[----:B------:R-:W-:Y:S04]  /*544f0*/  STL [R1+0x1320], R27 ;  /* 0x0013201b01007387 */ /* 0x000fe80000100800 */
[----:B------:R-:W5:Y:S04]  /*54500*/  LDL.LU.64 R12, [R1+0x170] ;  /* 0x00017000010c7983 */ /* 0x000f680000300a00 */
[----:B------:R-:W2:Y:S04]  /*54510*/  LDL.LU.64 R4, [R1+0x168] ;  /* 0x0001680001047983 */ /* 0x000ea80000300a00 */
[----:B-1----:R-:W2:Y:S04]  /*54520*/  LDL.LU.64 R8, [R1+0x160] ;  /* 0x0001600001087983 */ /* 0x002ea80000300a00 */
[----:B------:R0:W-:Y:S04]  /*54530*/  STG.E.U16 [R10.64], R2 ;  /* 0x000000020a007986 */ /* 0x0001e8000c101506 */
[----:B0-----:R-:W2:Y:S04]  /*54540*/  LDL.LU.64 R10, [R1+0x1368] ;  /* 0x00136800010a7983 */ /* 0x001ea80000300a00 */
        /* <DEDUP_REMOVED lines=15> */
[----:B0-----:R-:W2:Y:S01]  /*54640*/  LDL.LU.64 R26, [R1+0x148] ;  /* 0x00014800011a7983 */ /* 0x001ea20000300a00 */
[----:B------:R-:W-:-:S02]  /*54650*/  PRMT R0, R28, 0x7632, R0 ;  /* 0x000076321c007816 */ /* 0x000fc40000000000 */
[----:B----4-:R-:W-:Y:S01]  /*54660*/  PRMT R2, R7, 0x7632, R2 ;  /* 0x0000763207027816 */ /* 0x010fe20000000002 */
[----:B---3--:R-:W-:Y:S04]  /*54670*/  STG.E.U16 [R14.64], R28 ;  /* 0x0000001c0e007986 */ /* 0x008fe8000c101506 */
[----:B--2---:R0:W-:Y:S04]  /*54680*/  STL.64 [R1+0x1360], R26 ;  /* 0x0013601a01007387 */ /* 0x0041e80000100a00 */
[----:B0-----:R-:W2:Y:S04]  /*54690*/  LDL.LU.64 R26, [R1+0x150] ;  /* 0x00015000011a7983 */ /* 0x001ea80000300a00 */
[----:B------:R-:W3:Y:S04]  /*546a0*/  LDL.LU.64 R14, [R1+0x110] ;  /* 0x00011000010e7983 */ /* 0x000ee80000300a00 */
[----:B------:R0:W-:Y:S04]  /*546b0*/  STG.E.U16 [R18.64], R0 ;  /* 0x0000000012007986 */ /* 0x0001e8000c101506 */
[----:B------:R-:W4:Y:S04]  /*546c0*/  LDL.LU.64 R22, [R1+0x108] ;  /* 0x0001080001167983 */ /* 0x000f280000300a00 */
[----:B-----5:R1:W-:Y:S04]  /*546d0*/  STG.E.U16 [R12.64], R7 ;  /* 0x000000070c007986 */ /* 0x0203e8000c101506 */
[----:B0-----:R-:W5:Y:S01]  /*546e0*/  LDL.LU.64 R18, [R1+0x100] ;  /* 0x0001000001127983 */ /* 0x001f620000300a00 */
[----:B------:R-:W-:-:S03]  /*546f0*/  PRMT R0, R10, 0x7632, R0 ;  /* 0x000076320a007816 */ /* 0x000fc60000000000 */
[----:B------:R-:W3:Y:S04]  /*54700*/  LDL.LU.64 R20, [R1+0xf0] ;  /* 0x0000f00001147983 */ /* 0x000ee80000300a00 */
[----:B------:R-:W3:Y:S04]  /*54710*/  LDL.LU.64 R16, [R1+0xe8] ;  /* 0x0000e80001107983 */ /* 0x000ee80000300a00 */
[----:B------:R0:W-:Y:S04]  /*54720*/  STG.E.U16 [R4.64], R2 ;  /* 0x0000000204007986 */ /* 0x0001e8000c101506 */
[----:B-1----:R-:W3:Y:S04]  /*54730*/  LDL.LU.64 R12, [R1+0xe0] ;  /* 0x0000e000010c7983 */ /* 0x002ee80000300a00 */
[----:B------:R1:W-:Y:S04]  /*54740*/  STG.E.U16 [R8.64], R10 ;  /* 0x0000000a08007986 */ /* 0x0003e8000c101506 */
[----:B0-----:R-:W3:Y:S04]  /*54750*/  LDL.LU.64 R4, [R1+0xd8] ;  /* 0x0000d80001047983 */ /* 0x001ee80000300a00 */
[----:B------:R0:W-:Y:S04]  /*54760*/  STG.E.U16 [R24.64], R0 ;  /* 0x0000000018007986 */ /* 0x0001e8000c101506 */
[----:B-1----:R-:W3:Y:S04]  /*54770*/  LDL.LU.64 R8, [R1+0xd0] ;  /* 0x0000d00001087983 */ /* 0x002ee80000300a00 */
[----:B------:R-:W3:Y:S04]  /*54780*/  LDL.LU R7, [R1+0x9c] ;  /* 0x00009c0001077983 */ /* 0x000ee80000300800 */
[----:B0-----:R-:W3:Y:S04]  /*54790*/  LDL.LU R24, [R1+0x5c] ;  /* 0x00005c0001187983 */ /* 0x001ee80000300800 */
[----:B--2---:R0:W-:Y:S04]  /*547a0*/  STG.E.U16 [R26.64], R29 ;  /* 0x0000001d1a007986 */ /* 0x0041e8000c101506 */
[----:B0-----:R-:W2:Y:S01]  /*547b0*/  LDL.LU.64 R26, [R1+0x1360] ;  /* 0x00136000011a7983 */ /* 0x001ea20000300a00 */
[----:B------:R-:W-:-:S03]  /*547c0*/  PRMT R2, R29, 0x7632, R2 ;  /* 0x000076321d027816 */ /* 0x000fc60000000002 */
[----:B------:R-:W3:Y:S04]  /*547d0*/  LDL.LU.64 R28, [R1+0xc8] ;  /* 0x0000c800011c7983 */ /* 0x000ee80000300a00 */
[----:B--2---:R0:W-:Y:S04]  /*547e0*/  STG.E.U16 [R26.64], R2 ;  /* 0x000000021a007986 */ /* 0x0041e8000c101506 */
[----:B0-----:R-:W2:Y:S01]  /*547f0*/  LDL.LU.64 R26, [R1+0x1358] ;  /* 0x00135800011a7983 */ /* 0x001ea20000300a00 */
[----:B------:R-:W-:-:S03]  /*54800*/  PRMT R0, R3, 0x7632, R0 ;  /* 0x0000763203007816 */ /* 0x000fc60000000000 */
[----:B--2---:R0:W-:Y:S04]  /*54810*/  STG.E.U16 [R26.64], R3 ;  /* 0x000000031a007986 */ /* 0x0041e8000c101506 */
[----:B0-----:R-:W2:Y:S04]  /*54820*/  LDL.LU.64 R26, [R1+0x1350] ;  /* 0x00135000011a7983 */ /* 0x001ea80000300a00 */
[----:B--2---:R0:W-:Y:S04]  /*54830*/  STG.E.U16 [R26.64], R0 ;  /* 0x000000001a007986 */ /* 0x0041e8000c101506 */
[----:B0-----:R-:W2:Y:S01]  /*54840*/  LDL.LU.64 R26, [R1+0x1348] ;  /* 0x00134800011a7983 */ /* 0x001ea20000300a00 */
[----:B------:R-:W-:-:S03]  /*54850*/  PRMT R2, R11, 0x7632, R2 ;  /* 0x000076320b027816 */ /* 0x000fc60000000002 */
[----:B--2---:R0:W-:Y:S04]  /*54860*/  STG.E.U16 [R26.64], R11 ;  /* 0x0000000b1a007986 */ /* 0x0041e8000c101506 */
[----:B0-----:R-:W2:Y:S04]  /*54870*/  LDL.LU.64 R26, [R1+0x1340] ;  /* 0x00134000011a7983 */ /* 0x001ea80000300a00 */
[----:B------:R-:W3:Y:S04]  /*54880*/  LDL.LU R11, [R1+0x1338] ;  /* 0x00133800010b7983 */ /* 0x000ee80000300800 */
[----:B--2---:R0:W-:Y:S04]  /*54890*/  STG.E.U16 [R26.64], R2 ;  /* 0x000000021a007986 */ /* 0x0041e8000c101506 */
[----:B0-----:R-:W2:Y:S01]  /*548a0*/  LDL.LU.64 R26, [R1+0x1330] ;  /* 0x00133000011a7983 */ /* 0x001ea20000300a00 */
[----:B------:R-:W-:-:S03]  /*548b0*/  PRMT R0, R6, 0x7632, R0 ;  /* 0x0000763206007816 */ /* 0x000fc60000000000 */
[----:B--2---:R0:W-:Y:S04]  /*548c0*/  STG.E.U16 [R26.64], R6 ;  /* 0x000000061a007986 */ /* 0x0041e8000c101506 */
[----:B0-----:R-:W2:Y:S04]  /*548d0*/  LDL.LU.64 R26, [R1+0x1328] ;  /* 0x00132800011a7983 */ /* 0x001ea80000300a00 */
[----:B--2---:R0:W-:Y:S04]  /*548e0*/  STG.E.U16 [R26.64], R0 ;  /* 0x000000001a007986 */ /* 0x0041e8000c101506 */
[----:B0-----:R-:W3:Y:S04]  /*548f0*/  LDL.LU R27, [R1+0x1320] ;  /* 0x00132000011b7983 */ /* 0x001ee80000300800 */
[----:B---3--:R0:W-:Y:S04]  /*54900*/  STG.E.U16 [R14.64], R27 ;  /* 0x0000001b0e007986 */ /* 0x0081e8000c101506 */
[----:B0-----:R-:W5:Y:S01]  /*54910*/  LDL.LU.64 R14, [R1+0x1318] ;  /* 0x00131800010e7983 */ /* 0x001f620000300a00 */
[----:B------:R-:W-:-:S03]  /*54920*/  PRMT R2, R27, 0x7632, R2 ;  /* 0x000076321b027816 */ /* 0x000fc60000000002 */
[----:B------:R-:W2:Y:S04]  /*54930*/  LDL.LU R27, [R1+0x1310] ;  /* 0x00131000011b7983 */ /* 0x000ea80000300800 */
[----:B----4-:R0:W-:Y:S04]  /*54940*/  STG.E.U16 [R22.64], R2 ;  /* 0x0000000216007986 */ /* 0x0101e8000c101506 */
[----:B0-----:R-:W3:Y:S04]  /*54950*/  LDL.LU.64 R22, [R1+0x1308] ;  /* 0x0013080001167983 */ /* 0x001ee80000300a00 */
[----:B-----5:R0:W-:Y:S01]  /*54960*/  STG.E.U16 [R18.64], R14 ;  /* 0x0000000e12007986 */ /* 0x0201e2000c101506 */
[----:B------:R-:W-:-:S03]  /*54970*/  PRMT R0, R14, 0x7632, R0 ;  /* 0x000076320e007816 */ /* 0x000fc60000000000 */
[----:B0-----:R-:W4:Y:S04]  /*54980*/  LDL.LU.64 R18, [R1+0x1300] ;  /* 0x0013000001127983 */ /* 0x001f280000300a00 */
[----:B------:R0:W-:Y:S04]  /*54990*/  STL [R1+0x1298], R15 ;  /* 0x0012980f01007387 */ /* 0x0001e80000100800 */
[----:B0-----:R-:W5:Y:S01]  /*549a0*/  LDL.LU.64 R14, [R1+0xf8] ;  /* 0x0000f800010e7983 */ /* 0x001f620000300a00 */
[----:B----4-:R-:W-:-:S03]  /*549b0*/  PRMT R2, R18, 0x7632, R2 ;  /* 0x0000763212027816 */ /* 0x010fc60000000002 */
[----:B------:R-:W-:Y:S04]  /*549c0*/  STL [R1+0x129c], R19 ;  /* 0x00129c1301007387 */ /* 0x000fe80000100800 */
[----:B---3--:R-:W-:Y:S04]  /*549d0*/  STL [R1+0x12a0], R23 ;  /* 0x0012a01701007387 */ /* 0x008fe80000100800 */
[----:B-----5:R0:W-:Y:S04]  /*549e0*/  STG.E.U16 [R14.64], R0 ;  /* 0x000000000e007986 */ /* 0x0201e8000c101506 */
[----:B------:R-:W-:Y:S04]  /*549f0*/  STG.E.U16 [R20.64], R18 ;  /* 0x0000001214007986 */ /* 0x000fe8000c101506 */
[----:B------:R1:W-:Y:S01]  /*54a00*/  STG.E.U16 [R16.64], R2 ;  /* 0x0000000210007986 */ /* 0x0003e2000c101506 */
[----:B0-----:R-:W-:-:S03]  /*54a10*/  PRMT R0, R22, 0x7632, R0 ;  /* 0x0000763216007816 */ /* 0x001fc60000000000 */
[----:B------:R-:W-:Y:S04]  /*54a20*/  STG.E.U16 [R12.64], R22 ;  /* 0x000000160c007986 */ /* 0x000fe8000c101506 */
[----:B------:R0:W-:Y:S01]  /*54a30*/  STG.E.U16 [R4.64], R0 ;  /* 0x0000000004007986 */ /* 0x0001e2000c101506 */
[----:B-1----:R-:W-:-:S03]  /*54a40*/  PRMT R2, R7, 0x7632, R2 ;  /* 0x0000763207027816 */ /* 0x002fc60000000002 */
[----:B------:R1:W-:Y:S04]  /*54a50*/  STG.E.U16 [R8.64], R7 ;  /* 0x0000000708007986 */ /* 0x0003e8000c101506 */
[----:B------:R3:W-:Y:S04]  /*54a60*/  STG.E.U16 [R28.64], R2 ;  /* 0x000000021c007986 */ /* 0x0007e8000c101506 */
[----:B0-----:R-:W4:Y:S04]  /*54a70*/  LDL.LU.64 R4, [R1+0xc0] ;  /* 0x0000c00001047983 */ /* 0x001f280000300a00 */
[----:B-1----:R-:W5:Y:S04]  /*54a80*/  LDL.LU.64 R8, [R1+0xb8] ;  /* 0x0000b80001087983 */ /* 0x002f680000300a00 */
[----:B------:R-:W2:Y:S04]  /*54a90*/  LDL.LU R26, [R1+0x2c] ;  /* 0x00002c00011a7983 */ /* 0x000ea80000300800 */
[----:B---3--:R-:W3:Y:S04]  /*54aa0*/  LDL.LU.64 R28, [R1+0xa0] ;  /* 0x0000a000011c7983 */ /* 0x008ee80000300a00 */
[----:B---3--:R0:W-:Y:S04]  /*54ab0*/  STL.64 [R1+0x12f0], R28 ;  /* 0x0012f01c01007387 */ /* 0x0081e80000100a00 */
[----:B0-----:R-:W3:Y:S04]  /*54ac0*/  LDL.LU.64 R28, [R1+0xa8] ;  /* 0x0000a800011c7983 */ /* 0x001ee80000300a00 */
[----:B---3--:R0:W-:Y:S04]  /*54ad0*/  STL.64 [R1+0x12f8], R28 ;  /* 0x0012f81c01007387 */ /* 0x0081e80000100a00 */
[----:B0-----:R-:W2:Y:S04]  /*54ae0*/  LDL.LU.64 R28, [R1+0xb0] ;  /* 0x0000b000011c7983 */ /* 0x001ea80000300a00 */
[----:B------:R-:W3:Y:S04]  /*54af0*/  LDL.LU R7, [R1+0x4c] ;  /* 0x00004c0001077983 */ /* 0x000ee80000300800 */
[----:B---3--:R0:W-:Y:S04]  /*54b00*/  STL [R1+0x12d8], R7 ;  /* 0x0012d80701007387 */ /* 0x0081e80000100800 */
[----:B0-----:R-:W3:Y:S04]  /*54b10*/  LDL.LU R7, [R1+0x8c] ;  /* 0x00008c0001077983 */ /* 0x001ee80000300800 */
[----:B------:R-:W2:Y:S04]  /*54b20*/  LDL.LU R10, [R1+0x1c] ;  /* 0x00001c00010a7983 */ /* 0x000ea80000300800 */
[----:B--2---:R0:W-:Y:S04]  /*54b30*/  STL.64 [R1+0x12b8], R10 ;  /* 0x0012b80a01007387 */ /* 0x0041e80000100a00 */
[----:B0-----:R-:W2:Y:S04]  /*54b40*/  LDL.LU.64 R10, [R1+0x320] ;  /* 0x00032000010a7983 */ /* 0x001ea80000300a00 */
[----:B--2---:R0:W-:Y:S04]  /*54b50*/  STL.64 [R1+0x12c8], R10 ;  /* 0x0012c80a01007387 */ /* 0x0041e80000100a00 */
[----:B0-----:R-:W2:Y:S04]  /*54b60*/  LDL.LU.64 R10, [R1+0x328] ;  /* 0x00032800010a7983 */ /* 0x001ea80000300a00 */
[----:B--2---:R0:W-:Y:S04]  /*54b70*/  STL.64 [R1+0x12d0], R10 ;  /* 0x0012d00a01007387 */ /* 0x0041e80000100a00 */
[----:B0-----:R-:W2:Y:S04]  /*54b80*/  LDL.LU.64 R10, [R1+0x330] ;  /* 0x00033000010a7983 */ /* 0x001ea80000300a00 */
[----:B--2---:R0:W-:Y:S04]  /*54b90*/  STL.64 [R1+0x12e0], R10 ;  /* 0x0012e00a01007387 */ /* 0x0041e80000100a00 */
[----:B0-----:R-:W3:Y:S04]  /*54ba0*/  LDL.LU.64 R10, [R1+0x318] ;  /* 0x00031800010a7983 */ /* 0x001ee80000300a00 */
[----:B------:R-:W2:Y:S04]  /*54bb0*/  LDL.LU.64 R22, [R1+0x350] ;  /* 0x0003500001167983 */ /* 0x000ea80000300a00 */
[----:B--2---:R0:W-:Y:S04]  /*54bc0*/  STL.64 [R1+0x12a8], R22 ;  /* 0x0012a81601007387 */ /* 0x0041e80000100a00 */
[----:B0-----:R-:W2:Y:S01]  /*54bd0*/  LDL.LU.64 R22, [R1+0x358] ;  /* 0x0003580001167983 */ /* 0x001ea20000300a00 */
[----:B------:R-:W-:-:S03]  /*54be0*/  PRMT R0, R24, 0x7632, R0 ;  /* 0x0000763218007816 */ /* 0x000fc60000000000 */
[----:B----4-:R-:W-:Y:S04]  /*54bf0*/  STG.E.U16 [R4.64], R24 ;  /* 0x0000001804007986 */ /* 0x010fe8000c101506 */
[----:B-----5:R-:W-:Y:S04]  /*54c00*/  STG.E.U16 [R8.64], R0 ;  /* 0x0000000008007986 */ /* 0x020fe8000c101506 */
[----:B------:R-:W-:Y:S04]  /*54c10*/  STG.E.U16 [R28.64], R26 ;  /* 0x0000001a1c007986 */ /* 0x000fe8000c101506 */
[----:B--2---:R0:W-:Y:S04]  /*54c20*/  STL.64 [R1+0x12b0], R22 ;  /* 0x0012b01601007387 */ /* 0x0041e80000100a00 */
[----:B0-----:R-:W2:Y:S04]  /*54c30*/  LDL.LU.64 R22, [R1+0x338] ;  /* 0x0003380001167983 */ /* 0x001ea80000300a00 */
[----:B------:R-:W4:Y:S04]  /*54c40*/  LDL.LU.64 R18, [R1+0x348] ;  /* 0x0003480001127983 */ /* 0x000f280000300a00 */
[----:B------:R-:W5:Y:S04]  /*54c50*/  LDL.LU R6, [R1+0x7c] ;  /* 0x00007c0001067983 */ /* 0x000f680000300800 */
[----:B------:R-:W2:Y:S04]  /*54c60*/  LDL.LU R25, [R1+0x3c] ;  /* 0x00003c0001197983 */ /* 0x000ea80000300800 */
[----:B------:R-:W2:Y:S04]  /*54c70*/  LDL.LU.64 R14, [R1+0x360] ;  /* 0x00036000010e7983 */ /* 0x000ea80000300a00 */
[----:B------:R-:W2:Y:S04]  /*54c80*/  LDL.LU R3, [R1+0xc] ;  /* 0x00000c0001037983 */ /* 0x000ea80000300800 */
[----:B------:R-:W2:Y:S04]  /*54c90*/  LDL.LU.64 R20, [R1+0x388] ;  /* 0x0003880001147983 */ /* 0x000ea80000300a00 */
[----:B------:R-:W2:Y:S04]  /*54ca0*/  LDL.LU.64 R16, [R1+0x3a8] ;  /* 0x0003a80001107983 */ /* 0x000ea80000300a00 */
[----:B------:R-:W2:Y:S04]  /*54cb0*/  LDL.LU.64 R12, [R1+0x3a0] ;  /* 0x0003a000010c7983 */ /* 0x000ea80000300a00 */
[----:B------:R-:W2:Y:S04]  /*54cc0*/  LDL.LU.64 R4, [R1+0x398] ;  /* 0x0003980001047983 */ /* 0x000ea80000300a00 */
[----:B------:R-:W2:Y:S04]  /*54cd0*/  LDL.LU.64 R8, [R1+0x3b0] ;  /* 0x0003b00001087983 */ /* 0x000ea80000300a00 */
[----:B------:R-:W2:Y:S04]  /*54ce0*/  LDL.LU R24, [R1+0x6c] ;  /* 0x00006c0001187983 */ /* 0x000ea80000300800 */
[----:B------:R-:W2:Y:S01]  /*54cf0*/  LDL.LU.64 R28, [R1+0x12f8] ;  /* 0x0012f800011c7983 */ /* 0x000ea20000300a00 */
[----:B------:R-:W-:-:S05]  /*54d00*/  PRMT R2, R26, 0x7632, R2 ;  /* 0x000076321a027816 */ /* 0x000fca0000000002 */
[----:B--2---:R0:W-:Y:S04]  /*54d10*/  STG.E.U16 [R28.64], R2 ;  /* 0x000000021c007986 */ /* 0x0041e8000c101506 */
[----:B0-----:R-:W2:Y:S01]  /*54d20*/  LDL.LU.64 R28, [R1+0x12f0] ;  /* 0x0012f000011c7983 */ /* 0x001ea20000300a00 */
[----:B------:R-:W-:-:S03]  /*54d30*/  PRMT R0, R27, 0x7632, R0 ;  /* 0x000076321b007816 */ /* 0x000fc60000000000 */
[----:B--2---:R0:W-:Y:S04]  /*54d40*/  STG.E.U16 [R28.64], R27 ;  /* 0x0000001b1c007986 */ /* 0x0041e8000c101506 */
[----:B0-----:R-:W2:Y:S04]  /*54d50*/  LDL.LU.64 R28, [R1+0x12e8] ;  /* 0x0012e800011c7983 */ /* 0x001ea80000300a00 */
[----:B------:R-:W3:Y:S04]  /*54d60*/  LDL.LU.64 R26, [R1+0x370] ;  /* 0x00037000011a7983 */ /* 0x000ee80000300a00 */
[----:B--2---:R0:W-:Y:S04]  /*54d70*/  STG.E.U16 [R28.64], R0 ;  /* 0x000000001c007986 */ /* 0x0041e8000c101506 */
[----:B---3--:R1:W-:Y:S04]  /*54d80*/  STG.E.U16 [R10.64], R7 ;  /* 0x000000070a007986 */ /* 0x0083e8000c101506 */
[----:B0-----:R-:W2:Y:S04]  /*54d90*/  LDL.LU.64 R28, [R1+0x378] ;  /* 0x00037800011c7983 */ /* 0x001ea80000300a00 */
[----:B-1----:R-:W3:Y:S01]  /*54da0*/  LDL.LU.64 R10, [R1+0x12e0] ;  /* 0x0012e000010a7983 */ /* 0x002ee20000300a00 */
[----:B------:R-:W-:-:S03]  /*54db0*/  PRMT R0, R7, 0x7632, R0 ;  /* 0x0000763207007816 */ /* 0x000fc60000000000 */
[----:B------:R-:W2:Y:S04]  /*54dc0*/  LDL.LU R7, [R1+0x12d8] ;  /* 0x0012d80001077983 */ /* 0x000ea80000300800 */
[----:B---3--:R0:W-:Y:S04]  /*54dd0*/  STG.E.U16 [R10.64], R0 ;  /* 0x000000000a007986 */ /* 0x0081e8000c101506 */
[----:B0-----:R-:W3:Y:S01]  /*54de0*/  LDL.LU.64 R10, [R1+0x12d0] ;  /* 0x0012d000010a7983 */ /* 0x001ee20000300a00 */
[----:B--2---:R-:W-:-:S03]  /*54df0*/  PRMT R2, R7, 0x7632, R2 ;  /* 0x0000763207027816 */ /* 0x004fc60000000002 */
[----:B---3--:R0:W-:Y:S04]  /*54e00*/  STG.E.U16 [R10.64], R7 ;  /* 0x000000070a007986 */ /* 0x0081e8000c101506 */
[----:B0-----:R-:W2:Y:S04]  /*54e10*/  LDL.LU.64 R10, [R1+0x12c8] ;  /* 0x0012c800010a7983 */ /* 0x001ea80000300a00 */
[----:B------:R-:W3:Y:S04]  /*54e20*/  LDL.LU R7, [R1+0x12c0] ;  /* 0x0012c00001077983 */ /* 0x000ee80000300800 */
[----:B--2---:R0:W-:Y:S04]  /*54e30*/  STG.E.U16 [R10.64], R2 ;  /* 0x000000020a007986 */ /* 0x0041e8000c101506 */
[----:B0-----:R-:W2:Y:S04]  /*54e40*/  LDL.LU.64 R10, [R1+0x12b8] ;  /* 0x0012b800010a7983 */ /* 0x001ea80000300a00 */
[----:B--2---:R0:W-:Y:S04]  /*54e50*/  STG.E.U16 [R22.64], R10 ;  /* 0x0000000a16007986 */ /* 0x0041e8000c101506 */
[----:B0-----:R-:W2:Y:S01]  /*54e60*/  LDL.LU.64 R22, [R1+0x12b0] ;  /* 0x0012b00001167983 */ /* 0x001ea20000300a00 */
[----:B------:R-:W-:-:S05]  /*54e70*/  PRMT R0, R10, 0x7632, R0 ;  /* 0x000076320a007816 */ /* 0x000fca0000000000 */
[----:B--2---:R0:W-:Y:S04]  /*54e80*/  STG.E.U16 [R22.64], R0 ;  /* 0x0000000016007986 */ /* 0x0041e8000c101506 */
[----:B0-----:R-:W2:Y:S01]  /*54e90*/  LDL.LU.64 R22, [R1+0x12a8] ;  /* 0x0012a80001167983 */ /* 0x001ea20000300a00 */
[----:B------:R-:W-:Y:S02]  /*54ea0*/  PRMT R2, R11, 0x7632, R2 ;  /* 0x000076320b027816 */ /* 0x000fe40000000002 */
[----:B-----5:R-:W-:Y:S01]  /*54eb0*/  PRMT R0, R6, 0x7632, R0 ;  /* 0x0000763206007816 */ /* 0x020fe20000000000 */
[----:B--2---:R0:W-:Y:S04]  /*54ec0*/  STG.E.U16 [R22.64], R11 ;  /* 0x0000000b16007986 */ /* 0x0041e8000c101506 */
[----:B0-----:R-:W2:Y:S04]  /*54ed0*/  LDL.LU R23, [R1+0x12a0] ;  /* 0x0012a00001177983 */ /* 0x001ea80000300800 */
[----:B------:R-:W5:Y:S04]  /*54ee0*/  LDL.LU.64 R10, [R1+0x380] ;  /* 0x00038000010a7983 */ /* 0x000f680000300a00 */
[----:B----4-:R0:W-:Y:S04]  /*54ef0*/  STG.E.U16 [R18.64], R2 ;  /* 0x0000000212007986 */ /* 0x0101e8000c101506 */
[----:B------:R1:W-:Y:S01]  /*54f00*/  STG.E.U16 [R14.64], R6 ;  /* 0x000000060e007986 */ /* 0x0003e2000c101506 */
[----:B0-----:R-:W-:-:S03]  /*54f10*/  PRMT R2, R25, 0x7632, R2 ;  /* 0x0000763219027816 */ /* 0x001fc60000000002 */
[----:B------:R-:W4:Y:S04]  /*54f20*/  LDL.LU R19, [R1+0x129c] ;  /* 0x00129c0001137983 */ /* 0x000f280000300800 */
[----:B-1----:R-:W2:Y:S04]  /*54f30*/  LDL.LU R15, [R1+0x1298] ;  /* 0x00129800010f7983 */ /* 0x002ea80000300800 */
[----:B-----5:R0:W-:Y:S04]  /*54f40*/  STG.E.U16 [R10.64], R0 ;  /* 0x000000000a007986 */ /* 0x0201e8000c101506 */
[----:B------:R-:W-:Y:S04]  /*54f50*/  STG.E.U16 [R28.64], R25 ;  /* 0x000000191c007986 */ /* 0x000fe8000c101506 */
[----:B------:R3:W-:Y:S01]  /*54f60*/  STG.E.U16 [R26.64], R2 ;  /* 0x000000021a007986 */ /* 0x0007e2000c101506 */
[----:B0-----:R-:W-:-:S03]  /*54f70*/  PRMT R0, R3, 0x7632, R0 ;  /* 0x0000763203007816 */ /* 0x001fc60000000000 */
[----:B------:R0:W-:Y:S04]  /*54f80*/  STG.E.U16 [R20.64], R3 ;  /* 0x0000000314007986 */ /* 0x0001e8000c101506 */
[----:B------:R-:W-:Y:S01]  /*54f90*/  STG.E.U16 [R16.64], R0 ;  /* 0x0000000010007986 */ /* 0x000fe2000c101506 */
[----:B---3--:R-:W-:-:S03]  /*54fa0*/  PRMT R2, R7, 0x7632, R2 ;  /* 0x0000763207027816 */ /* 0x008fc60000000002 */
[----:B------:R-:W-:Y:S04]  /*54fb0*/  STG.E.U16 [R12.64], R7 ;  /* 0x000000070c007986 */ /* 0x000fe8000c101506 */
[----:B------:R1:W-:Y:S04]  /*54fc0*/  STG.E.U16 [R4.64], R2 ;  /* 0x0000000204007986 */ /* 0x0003e8000c101506 */
[----:B0-----:R-:W3:Y:S04]  /*54fd0*/  LDL.LU.64 R20, [R1+0x3c8] ;  /* 0x0003c80001147983 */ /* 0x001ee80000300a00 */
[----:B-1----:R-:W5:Y:S04]  /*54fe0*/  LDL.LU R4, [R1+0x3f8] ;  /* 0x0003f80001047983 */ /* 0x002f680000300800 */
[----:B------:R-:W2:Y:S04]  /*54ff0*/  LDL.LU R5, [R1+0x3fc] ;  /* 0x0003fc0001057983 */ /* 0x000ea80000300800 */
[----:B--2---:R0:W-:Y:S04]  /*55000*/  STL [R1+0x1264], R5 ;  /* 0x0012640501007387 */ /* 0x0041e80000100800 */
[----:B0-----:R-:W5:Y:S04]  /*55010*/  LDL.LU R5, [R1+0x770] ;  /* 0x0007700001057983 */ /* 0x001f680000300800 */
[----:B-----5:R0:W-:Y:S04]  /*55020*/  STL.64 [R1+0x1268], R4 ;  /* 0x0012680401007387 */ /* 0x0201e80000100a00 */
        /* <DEDUP_REMOVED lines=9> */
[----:B------:R-:W-:-:S03]  /*550c0*/  PRMT R0, R24, 0x7632, R0 ;  /* 0x0000763218007816 */ /* 0x000fc60000000000 */
[----:B------:R-:W-:Y:S04]  /*550d0*/  STG.E.U16 [R8.64], R24 ;  /* 0x0000001808007986 */ /* 0x000fe8000c101506 */
[----:B--2---:R0:W-:Y:S04]  /*550e0*/  STL.64 [R1+0x1290], R4 ;  /* 0x0012900401007387 */ /* 0x0041e80000100a00 */
[----:B0-----:R-:W2:Y:S04]  /*550f0*/  LDL.LU.64 R4, [R1+0x3c0] ;  /* 0x0003c00001047983 */ /* 0x001ea80000300a00 */
[----:B------:R-:W5:Y:S04]  /*55100*/  LDL.LU R24, [R1+0x768] ;  /* 0x0007680001187983 */ /* 0x000f680000300800 */
[----:B---3--:R-:W-:Y:S04]  /*55110*/  STG.E.U16 [R20.64], R0 ;  /* 0x0000000014007986 */ /* 0x008fe8000c101506 */
[----:B-----5:R0:W-:Y:S04]  /*55120*/  STL [R1+0x1260], R24 ;  /* 0x0012601801007387 */ /* 0x0201e80000100800 */
[----:B0-----:R-:W3:Y:S04]  /*55130*/  LDL.LU R24, [R1+0x76c] ;  /* 0x00076c0001187983 */ /* 0x001ee80000300800 */
        /* <DEDUP_REMOVED lines=19> */
[----:B--2---:R0:W-:Y:S04]  /*55270*/  STG.E.U16 [R4.64], R15 ;  /* 0x0000000f04007986 */ /* 0x0041e8000c101506 */
[----:B0-----:R-:W2:Y:S01]  /*55280*/  LDL.LU.64 R4, [R1+0x1290] ;  /* 0x0012900001047983 */ /* 0x001ea20000300a00 */
[----:B------:R-:W-:-:S03]  /*55290*/  PRMT R2, R15, 0x7632, R2 ;  /* 0x000076320f027816 */ /* 0x000fc60000000002 */
[----:B------:R-:W3:Y:S04]  /*552a0*/  LDL.LU R15, [R1+0x714] ;  /* 0x00071400010f7983 */ /* 0x000ee80000300800 */
[----:B------:R-:W3:Y:S04]  /*552b0*/  LDL.LU R21, [R1+0x6f0] ;  /* 0x0006f00001157983 */ /* 0x000ee80000300800 */
[----:B------:R-:W3:Y:S04]  /*552c0*/  LDL.LU R3, [R1+0x6ec] ;  /* 0x0006ec0001037983 */ /* 0x000ee80000300800 */
[----:B--2---:R0:W-:Y:S04]  /*552d0*/  STG.E.U16 [R4.64], R2 ;  /* 0x0000000204007986 */ /* 0x0041e8000c101506 */
[----:B0-----:R-:W2:Y:S01]  /*552e0*/  LDL.LU.64 R4, [R1+0x1288] ;  /* 0x0012880001047983 */ /* 0x001ea20000300a00 */
[----:B----4-:R-:W-:-:S03]  /*552f0*/  PRMT R0, R19, 0x7632, R0 ;  /* 0x0000763213007816 */ /* 0x010fc60000000000 */
[----:B--2---:R0:W-:Y:S04]  /*55300*/  STG.E.U16 [R4.64], R19 ;  /* 0x0000001304007986 */ /* 0x0041e8000c101506 */
[----:B0-----:R-:W2:Y:S04]  /*55310*/  LDL.LU.64 R4, [R1+0x1280] ;  /* 0x0012800001047983 */ /* 0x001ea80000300a00 */
[----:B------:R-:W3:Y:S04]  /*55320*/  LDL.LU R19, [R1+0x718] ;  /* 0x0007180001137983 */ /* 0x000ee80000300800 */
[----:B--2---:R0:W-:Y:S04]  /*55330*/  STG.E.U16 [R4.64], R0 ;  /* 0x0000000004007986 */ /* 0x0041e8000c101506 */
[----:B0-----:R-:W2:Y:S04]  /*55340*/  LDL.LU.64 R4, [R1+0x1278] ;  /* 0x0012780001047983 */ /* 0x001ea80000300a00 */
[----:B------:R-:W4:Y:S04]  /*55350*/  LDL.LU R0, [R1+0x71c] ;  /* 0x00071c0001007983 */ /* 0x000f280000300800 */
[----:B--2---:R0:W-:Y:S04]  /*55360*/  STG.E.U16 [R4.64], R23 ;  /* 0x0000001704007986 */ /* 0x0041e8000c101506 */
[----:B0-----:R-:W2:Y:S01]  /*55370*/  LDL.LU.64 R4, [R1+0x1270] ;  /* 0x0012700001047983 */ /* 0x001ea20000300a00 */
[----:B------:R-:W-:-:S03]  /*55380*/  PRMT R2, R23, 0x7632, R2 ;  /* 0x0000763217027816 */ /* 0x000fc60000000002 */
[----:B------:R-:W3:Y:S04]  /*55390*/  LDL.LU R23, [R1+0x760] ;  /* 0x0007600001177983 */ /* 0x000ee80000300800 */
[----:B--2---:R0:W-:Y:S04]  /*553a0*/  STG.E.U16 [R4.64], R2 ;  /* 0x0000000204007986 */ /* 0x0041e8000c101506 */
[----:B0-----:R-:W2:Y:S04]  /*553b0*/  LDL.LU.64 R4, [R1+0x1268] ;  /* 0x0012680001047983 */ /* 0x001ea80000300a00 */
[----:B------:R-:W5:Y:S01]  /*553c0*/  LDL.LU R2, [R1+0x764] ;  /* 0x0007640001027983 */ /* 0x000f620000300800 */
[----:B---3--:R-:W-:Y:S01]  /*553d0*/  FFMA R10, R10, 0.69314718246459960938, R19 ;  /* 0x3f3172180a0a7823 */ /* 0x008fe20000000013 */
[----:B------:R-:W-:Y:S01]  /*553e0*/  FSEL R17, R17, -INF , P3 ;  /* 0xff80000011117808 */ /* 0x000fe20001800000 */
[----:B------:R-:W-:Y:S01]  /*553f0*/  FFMA R11, R11, 0.69314718246459960938, R15 ;  /* 0x3f3172180b0b7823 */ /* 0x000fe2000000000f */
[----:B------:R-:W-:-:S02]  /*55400*/  FSEL R14, R14, -INF , P6 ;  /* 0xff8000000e0e7808 */ /* 0x000fc40003000000 */
[----:B------:R-:W-:Y:S02]  /*55410*/  FSEL R16, R16, -INF , P4 ;  /* 0xff80000010107808 */ /* 0x000fe40002000000 */
[----:B------:R-:W-:Y:S01]  /*55420*/  FSEL R18, R18, -INF , P2 ;  /* 0xff80000012127808 */ /* 0x000fe20001000000 */
[----:B------:R-:W-:Y:S02]  /*55430*/  FFMA R8, R8, 0.69314718246459960938, R23 ;  /* 0x3f31721808087823 */ /* 0x000fe40000000017 */
[----:B----4-:R-:W-:Y:S02]  /*55440*/  FFMA R9, R9, 0.69314718246459960938, R0 ;  /* 0x3f31721809097823 */ /* 0x010fe40000000000 */
[----:B------:R-:W-:Y:S01]  /*55450*/  FFMA R12, R12, 0.69314718246459960938, R28 ;  /* 0x3f3172180c0c7823 */ /* 0x000fe2000000001c */
[----:B------:R-:W-:Y:S01]  /*55460*/  BAR.SYNC.DEFER_BLOCKING 0x0 ;  /* 0x0000000000007b1d */ /* 0x000fe20000010000 */
[----:B--2---:R-:W-:-:S05]  /*55470*/  FFMA R4, R4, 0.69314718246459960938, R5 ;  /* 0x3f31721804047823 */ /* 0x004fca0000000005 */
[----:B------:R-:W2:Y:S02]  /*55480*/  LDL.LU R5, [R1+0x1264] ;  /* 0x0012640001057983 */ /* 0x000ea40000300800 */
[----:B--2---:R-:W-:Y:S02]  /*55490*/  FFMA R5, R5, 0.69314718246459960938, R24 ;  /* 0x3f31721805057823 */ /* 0x004fe40000000018 */
[----:B------:R-:W5:Y:S01]  /*554a0*/  LDL.LU R24, [R1+0x1260] ;  /* 0x0012600001187983 */ /* 0x000f620000300800 */
[----:B------:R-:W-:-:S03]  /*554b0*/  FSEL R19, R25, -INF , P1 ;  /* 0xff80000019137808 */ /* 0x000fc60000800000 */
[----:B------:R-:W0:Y:S02]  /*554c0*/  S2R R25, SR_TID.X ;  /* 0x0000000000197919 */ /* 0x000e240000002100 */
[----:B------:R-:W-:Y:S02]  /*554d0*/  FFMA R19, R19, 0.69314718246459960938, R3 ;  /* 0x3f31721813137823 */ /* 0x000fe40000000003 */
[----:B-----5:R-:W-:Y:S02]  /*554e0*/  FFMA R6, R6, 0.69314718246459960938, R24 ;  /* 0x3f31721806067823 */ /* 0x020fe40000000018 */
[----:B------:R-:W2:Y:S01]  /*554f0*/  LDL.LU R24, [R1+0x125c] ;  /* 0x00125c0001187983 */ /* 0x000ea20000300800 */
[----:B------:R-:W-:-:S03]  /*55500*/  FSEL R15, R27, -INF , P5 ;  /* 0xff8000001b0f7808 */ /* 0x000fc60002800000 */
[----:B------:R-:W1:Y:S01]  /*55510*/  S2R R3, SR_TID.X ;  /* 0x0000000000037919 */ /* 0x000e620000002100 */
[----:B------:R-:W-:Y:S01]  /*55520*/  FFMA R17, R17, 0.69314718246459960938, R20 ;  /* 0x3f31721811117823 */ /* 0x000fe20000000014 */
[----:B0-----:R-:W-:Y:S01]  /*55530*/  LOP3.LUT R20, R25, 0x1c, RZ, 0xc0, !PT ;  /* 0x0000001c19147812 */ /* 0x001fe200078ec0ff */
[----:B------:R-:W-:Y:S02]  /*55540*/  FFMA R7, R7, 0.69314718246459960938, R2 ;  /* 0x3f31721807077823 */ /* 0x000fe40000000002 */
[----:B------:R-:W-:Y:S02]  /*55550*/  FFMA R14, R14, 0.69314718246459960938, R29 ;  /* 0x3f3172180e0e7823 */ /* 0x000fe4000000001d */
[----:B------:R-:W-:Y:S02]  /*55560*/  FFMA R15, R15, 0.69314718246459960938, R22 ;  /* 0x3f3172180f0f7823 */ /* 0x000fe40000000016 */
[----:B------:R-:W-:Y:S02]  /*55570*/  FFMA R16, R16, 0.69314718246459960938, R26 ;  /* 0x3f31721810107823 */ /* 0x000fe4000000001a */
[----:B------:R-:W-:Y:S01]  /*55580*/  FFMA R18, R18, 0.69314718246459960938, R21 ;  /* 0x3f31721812127823 */ /* 0x000fe20000000015 */
[----:B------:R-:W-:Y:S04]  /*55590*/  STS.128 [R20.X4], R4 ;  /* 0x0000000414007388 */ /* 0x000fe80000004c00 */
[----:B------:R-:W-:Y:S01]  /*555a0*/  STS.128 [R20.X4+0x80], R8 ;  /* 0x0000800814007388 */ /* 0x000fe20000004c00 */
[----:B------:R-:W-:-:S04]  /*555b0*/  SHF.L.U32 R21, R25, 0x4, RZ ;  /* 0x0000000419157819 */ /* 0x000fc800000006ff */
[----:B------:R-:W-:Y:S02]  /*555c0*/  LOP3.LUT R26, R21, 0x70, RZ, 0xc0, !PT ;  /* 0x00000070151a7812 */ /* 0x000fe400078ec0ff */
[C---:B-1----:R-:W-:Y:S02]  /*555d0*/  LOP3.LUT R25, R3.reuse, 0x60, RZ, 0xc0, !PT ;  /* 0x0000006003197812 */ /* 0x042fe400078ec0ff */
[----:B------:R-:W-:-:S03]  /*555e0*/  LOP3.LUT R3, R3, 0x18, RZ, 0xc0, !PT ;  /* 0x0000001803037812 */ /* 0x000fc600078ec0ff */
[----:B------:R-:W-:Y:S01]  /*555f0*/  IMAD R25, R25, 0x4, R26 ;  /* 0x0000000419197824 */ /* 0x000fe200078e021a */
[----:B------:R-:W0:Y:S04]  /*55600*/  S2R R21, SR_TID.X ;  /* 0x0000000000157919 */ /* 0x000e280000002100 */
[----:B------:R-:W-:Y:S02]  /*55610*/  LEA.HI R25, R3, R25, RZ, 0x1f ;  /* 0x0000001903197211 */ /* 0x000fe400078ff8ff */
[----:B------:R-:W1:Y:S02]  /*55620*/  S2R R3, SR_CTAID.Y ;  /* 0x0000000000037919 */ /* 0x000e640000002600 */
[----:B-1----:R-:W-:-:S05]  /*55630*/  IMAD R0, R3, c[0x0][0x1cc], RZ ;  /* 0x0000730003007a24 */ /* 0x002fca00078e02ff */
[C---:B------:R-:W-:Y:S01]  /*55640*/  SHF.L.U32 R2, R0.reuse, 0x2, RZ ;  /* 0x0000000200027819 */ /* 0x040fe200000006ff */
[----:B------:R-:W-:-:S04]  /*55650*/  IMAD.HI R0, R0, 0x4, RZ ;  /* 0x0000000400007827 */ /* 0x000fc800078e02ff */
[----:B--2---:R-:W-:-:S05]  /*55660*/  FFMA R13, R24, 0.69314718246459960938, R13 ;  /* 0x3f317218180d7823 */ /* 0x004fca000000000d */
[----:B------:R-:W-:Y:S04]  /*55670*/  STS.128 [R20.X4+0x100], R12 ;  /* 0x0001000c14007388 */ /* 0x000fe80000004c00 */
[----:B------:R1:W-:Y:S04]  /*55680*/  STS.128 [R20.X4+0x180], R16 ;  /* 0x0001801014007388 */ /* 0x0003e80000004c00 */
[----:B------:R-:W-:Y:S06]  /*55690*/  BAR.SYNC.DEFER_BLOCKING 0x0 ;  /* 0x0000000000007b1d */ /* 0x000fec0000010000 */
[----:B-1----:R-:W1:Y:S04]  /*556a0*/  S2R R20, SR_CTAID.X ;  /* 0x0000000000147919 */ /* 0x002e680000002500 */
[----:B------:R-:W2:Y:S01]  /*556b0*/  LDS R23, [R25] ;  /* 0x0000000019177984 */ /* 0x000ea20000000800 */
[----:B-1----:R-:W-:-:S04]  /*556c0*/  SHF.L.U32 R20, R20, 0x7, RZ ;  /* 0x0000000714147819 */ /* 0x002fc800000006ff */
[----:B0-----:R-:W-:-:S04]  /*556d0*/  LOP3.LUT R20, R20, 0x7f, R21, 0xf8, !PT ;  /* 0x0000007f14147812 */ /* 0x001fc800078ef815 */
[C---:B------:R-:W-:Y:S01]  /*556e0*/  SHF.L.U32 R3, R20.reuse, 0x2, RZ ;  /* 0x0000000214037819 */ /* 0x040fe200000006ff */
[----:B------:R-:W-:-:S03]  /*556f0*/  IMAD.HI R21, R20, 0x4, RZ ;  /* 0x0000000414157827 */ /* 0x000fc600078e02ff */
[----:B------:R-:W-:-:S04]  /*55700*/  IADD3 R2, P0, P1, R3, c[0x0][0x180], R2 ;  /* 0x0000600003027a10 */ /* 0x000fc8000791e002 */
[----:B------:R-:W-:-:S05]  /*55710*/  IADD3.X R3, R21, c[0x0][0x184], R0, P0, P1 ;  /* 0x0000610015037a10 */ /* 0x000fca00007e2400 */
[----:B--2---:R-:W-:Y:S01]  /*55720*/  STG.E [R2.64], R23 ;  /* 0x0000001702007986 */ /* 0x004fe2000c101906 */
[----:B------:R-:W-:Y:S05]  /*55730*/  EXIT ;  /* 0x000000000000794d */ /* 0x000fea0003800000 */
.L_x_36:
[----:B------:R-:W-:-:S00]  /*55740*/  BRA `(.L_x_36) ;  /* 0xfffffff000007947 */ /* 0x000fc0000383ffff */
[----:B------:R-:W-:-:S00]  /*55750*/  NOP ;  /* 0x0000000000007918 */ /* 0x000fc00000000000 */
        /* <DEDUP_REMOVED lines=10> */
.L_x_37:


//--------------------- .nv.global.init           --------------------------
	.section	.nv.global.init,"aw",@progbits
.nv.global.init:
	.type		_$_str,@object
	.size		_$_str,(.L_0 - _$_str)
_$_str:
        /*0000*/ 	.byte	0x5f, 0x5f, 0x43, 0x55, 0x44, 0x41, 0x5f, 0x46, 0x54, 0x5a, 0x00
.L_0:


//--------------------- .nv.shared.attn_fwd       --------------------------
	.section	.nv.shared.attn_fwd,"aw",@nobits
	.sectionflags	@""
	.align	16
